// auto-generated by cutlass_sweep.epilogue — config: {"arch": "sm_90", "cluster_m": 2, "cluster_n": 1, "dtype": "e4m3", "fusion": "silu", "tile_k": 64, "tile_m": 128, "tile_n": 128}
#include "cutlass/cutlass.h"
#include "cutlass/gemm/collective/collective_builder.hpp"
#include "cutlass/gemm/device/gemm_universal_adapter.h"
#include "cutlass/gemm/kernel/gemm_universal.hpp"
#include "cutlass/epilogue/collective/collective_builder.hpp"
#include "cutlass/epilogue/fusion/operations.hpp"
#include "cutlass/epilogue/thread/activation.h"

using Elem = cutlass::float_e4m3_t;
using Acc  = float;
using TileShape    = cute::Shape<cute::_128, cute::_128, cute::_64>;
using ClusterShape = cute::Shape<cute::_2, cute::_1, cute::_1>;
using FusionOp     = cutlass::epilogue::fusion::LinCombEltAct<cutlass::epilogue::thread::SiLu, Elem, Acc>;

using CollectiveEpilogue = typename cutlass::epilogue::collective::CollectiveBuilder<
    cutlass::arch::Sm90, cutlass::arch::OpClassTensorOp,
    TileShape, ClusterShape,
    cutlass::epilogue::collective::EpilogueTileAuto,
    Acc, Acc,
    Elem, cutlass::layout::RowMajor, 128 / cutlass::sizeof_bits<Elem>::value,
    Elem, cutlass::layout::RowMajor, 128 / cutlass::sizeof_bits<Elem>::value,
    cutlass::epilogue::TmaWarpSpecializedCooperative,
    FusionOp
  >::CollectiveOp;

using CollectiveMainloop = typename cutlass::gemm::collective::CollectiveBuilder<
    cutlass::arch::Sm90, cutlass::arch::OpClassTensorOp,
    Elem, cutlass::layout::RowMajor, 128 / cutlass::sizeof_bits<Elem>::value,
    Elem, cutlass::layout::ColumnMajor, 128 / cutlass::sizeof_bits<Elem>::value,
    Acc,
    TileShape, ClusterShape,
    cutlass::gemm::collective::StageCountAutoCarveout<
        static_cast<int>(sizeof(typename CollectiveEpilogue::SharedStorage))>,
    cutlass::gemm::KernelTmaWarpSpecializedCooperative
  >::CollectiveOp;

using GemmKernel = cutlass::gemm::kernel::GemmUniversal<
    cute::Shape<int,int,int,int>, CollectiveMainloop, CollectiveEpilogue>;
using Gemm = cutlass::gemm::device::GemmUniversalAdapter<GemmKernel>;

auto* _anchor = &cutlass::device_kernel<GemmKernel>;


// ===== COMPILED SASS (sm_90a) =====

	.target	sm_90a

	.elftype	@"ET_EXEC"


//--------------------- .note.nv.tkinfo           --------------------------
	.section	.note.nv.tkinfo,"",@"SHT_NOTE"
	.sectionflags	@"SHF_NOTE_NV_TKINFO"
	.tkinfo
        /*0018*/ 	.word	0x00000002
        /*0030*/ 	.string	""
        /*0030*/ 	.string	"ptxas"
        /*0030*/ 	.string	"Cuda compilation tools, release 13.0, V13.0.88"
        /*0030*/ 	.string	"Build cuda_13.0.r13.0/compiler.36424714_0"
        /*0030*/ 	.string	"-arch sm_90a -m 64 "



//--------------------- .note.nv.cuinfo           --------------------------
	.section	.note.nv.cuinfo,"",@"SHT_NOTE"
	.sectionflags	@"SHF_NOTE_NV_CUINFO"
        /*0018*/ 	.short	0x0002
        /*001a*/ 	.short	0x005a
        /*001c*/ 	.short	0x0082
	.zero		2


//--------------------- .nv.info                  --------------------------
	.section	.nv.info,"",@"SHT_CUDA_INFO"
	.align	4


	//----- nvinfo : EIATTR_REGCOUNT
	.align		4
        /*0000*/ 	.byte	0x04, 0x2f
        /*0002*/ 	.short	(.L_16 - .L_15)
	.align		4
.L_15:
        /*0004*/ 	.word	index@(_ZN7cutlass13device_kernelINS_4gemm6kernel13GemmUniversalIN4cute5tupleIJiiiiEEENS1_10collective13CollectiveMmaINS1_37MainloopSm90TmaGmmaWarpSpecializedFP8ILi12ENS5_IJNS4_1CILi2EEENSA_ILi1EEESC_EEENS1_35KernelTmaWarpSpecializedCooperativeEEENS5_IJNSA_ILi128EEESG_NSA_ILi64EEEEEENS_12float_e4m3_tENS5_IJlSC_lEEESJ_SK_NS4_8TiledMMAINS4_8MMA_AtomIJNS4_4SM904GMMA31MMA_64x128x32_F32E4M3E4M3_SS_TNILNSO_7ScaleInE1ELSQ_1EEEEEENS4_6LayoutISD_NS5_IJSC_NSA_ILi0EEESU_EEEEENS5_IJNS4_10UnderscoreESX_SX_EEEEENS4_13SM90_TMA_LOADENS4_14ComposedLayoutINS4_7SwizzleILi2ELi4ELi3EEENS4_18smem_ptr_flag_bitsILi8EEENST_INS5_IJNSA_ILi8EEESH_EEENS5_IJSH_SC_EEEEEEEvNS4_8identityENS4_23SM90_TMA_LOAD_MULTICASTES1A_vS1B_EENS_8epilogue10collective18CollectiveEpilogueINS1E_22Sm90TmaWarpSpecializedILi4ELi2ELi16ELb0ELb0EEEJSI_NS5_IJSG_NSA_ILi32EEEEEESJ_SK_SJ_SK_NS1E_6fusion15FusionCallbacksIS1I_NS1L_13LinCombEltActINS1E_6thread4SiLuESJ_fSJ_fLNS_15FloatRoundStyleE2EEESI_S1K_JEEES10_NS11_INS12_ILi1ELi4ELi3EEES15_NST_INS5_IJS16_S1J_EEENS5_IJS1J_SC_EEEEEEENS4_39AutoVectorizingCopyWithAssumedAlignmentILi128EEENS4_14SM90_TMA_STOREES1X_S1Z_NS4_9Copy_AtomIJNS4_17SM90_U32x4_STSM_NENS_6half_tEEEEvEEEvvEEEEvNT_6ParamsE)
        /*0008*/ 	.word	0x000000a8


	//----- nvinfo : EIATTR_FRAME_SIZE
	.align		4
.L_16:
        /*000c*/ 	.byte	0x04, 0x11
        /*000e*/ 	.short	(.L_18 - .L_17)
	.align		4
.L_17:
        /*0010*/ 	.word	index@($__internal_0_$__cuda_sm20_rcp_rn_f32_slowpath)
        /*0014*/ 	.word	0x00000000


	//----- nvinfo : EIATTR_FRAME_SIZE
	.align		4
.L_18:
        /*0018*/ 	.byte	0x04, 0x11
        /*001a*/ 	.short	(.L_20 - .L_19)
	.align		4
.L_19:
        /*001c*/ 	.word	index@(_ZN7cutlass13device_kernelINS_4gemm6kernel13GemmUniversalIN4cute5tupleIJiiiiEEENS1_10collective13CollectiveMmaINS1_37MainloopSm90TmaGmmaWarpSpecializedFP8ILi12ENS5_IJNS4_1CILi2EEENSA_ILi1EEESC_EEENS1_35KernelTmaWarpSpecializedCooperativeEEENS5_IJNSA_ILi128EEESG_NSA_ILi64EEEEEENS_12float_e4m3_tENS5_IJlSC_lEEESJ_SK_NS4_8TiledMMAINS4_8MMA_AtomIJNS4_4SM904GMMA31MMA_64x128x32_F32E4M3E4M3_SS_TNILNSO_7ScaleInE1ELSQ_1EEEEEENS4_6LayoutISD_NS5_IJSC_NSA_ILi0EEESU_EEEEENS5_IJNS4_10UnderscoreESX_SX_EEEEENS4_13SM90_TMA_LOADENS4_14ComposedLayoutINS4_7SwizzleILi2ELi4ELi3EEENS4_18smem_ptr_flag_bitsILi8EEENST_INS5_IJNSA_ILi8EEESH_EEENS5_IJSH_SC_EEEEEEEvNS4_8identityENS4_23SM90_TMA_LOAD_MULTICASTES1A_vS1B_EENS_8epilogue10collective18CollectiveEpilogueINS1E_22Sm90TmaWarpSpecializedILi4ELi2ELi16ELb0ELb0EEEJSI_NS5_IJSG_NSA_ILi32EEEEEESJ_SK_SJ_SK_NS1E_6fusion15FusionCallbacksIS1I_NS1L_13LinCombEltActINS1E_6thread4SiLuESJ_fSJ_fLNS_15FloatRoundStyleE2EEESI_S1K_JEEES10_NS11_INS12_ILi1ELi4ELi3EEES15_NST_INS5_IJS16_S1J_EEENS5_IJS1J_SC_EEEEEEENS4_39AutoVectorizingCopyWithAssumedAlignmentILi128EEENS4_14SM90_TMA_STOREES1X_S1Z_NS4_9Copy_AtomIJNS4_17SM90_U32x4_STSM_NENS_6half_tEEEEvEEEvvEEEEvNT_6ParamsE)
        /*0020*/ 	.word	0x00000000


	//----- nvinfo : EIATTR_MIN_STACK_SIZE
	.align		4
.L_20:
        /*0024*/ 	.byte	0x04, 0x12
        /*0026*/ 	.short	(.L_22 - .L_21)
	.align		4
.L_21:
        /*0028*/ 	.word	index@(_ZN7cutlass13device_kernelINS_4gemm6kernel13GemmUniversalIN4cute5tupleIJiiiiEEENS1_10collective13CollectiveMmaINS1_37MainloopSm90TmaGmmaWarpSpecializedFP8ILi12ENS5_IJNS4_1CILi2EEENSA_ILi1EEESC_EEENS1_35KernelTmaWarpSpecializedCooperativeEEENS5_IJNSA_ILi128EEESG_NSA_ILi64EEEEEENS_12float_e4m3_tENS5_IJlSC_lEEESJ_SK_NS4_8TiledMMAINS4_8MMA_AtomIJNS4_4SM904GMMA31MMA_64x128x32_F32E4M3E4M3_SS_TNILNSO_7ScaleInE1ELSQ_1EEEEEENS4_6LayoutISD_NS5_IJSC_NSA_ILi0EEESU_EEEEENS5_IJNS4_10UnderscoreESX_SX_EEEEENS4_13SM90_TMA_LOADENS4_14ComposedLayoutINS4_7SwizzleILi2ELi4ELi3EEENS4_18smem_ptr_flag_bitsILi8EEENST_INS5_IJNSA_ILi8EEESH_EEENS5_IJSH_SC_EEEEEEEvNS4_8identityENS4_23SM90_TMA_LOAD_MULTICASTES1A_vS1B_EENS_8epilogue10collective18CollectiveEpilogueINS1E_22Sm90TmaWarpSpecializedILi4ELi2ELi16ELb0ELb0EEEJSI_NS5_IJSG_NSA_ILi32EEEEEESJ_SK_SJ_SK_NS1E_6fusion15FusionCallbacksIS1I_NS1L_13LinCombEltActINS1E_6thread4SiLuESJ_fSJ_fLNS_15FloatRoundStyleE2EEESI_S1K_JEEES10_NS11_INS12_ILi1ELi4ELi3EEES15_NST_INS5_IJS16_S1J_EEENS5_IJS1J_SC_EEEEEEENS4_39AutoVectorizingCopyWithAssumedAlignmentILi128EEENS4_14SM90_TMA_STOREES1X_S1Z_NS4_9Copy_AtomIJNS4_17SM90_U32x4_STSM_NENS_6half_tEEEEvEEEvvEEEEvNT_6ParamsE)
        /*002c*/ 	.word	0x00000000
.L_22:


//--------------------- .nv.compat                --------------------------
	.section	.nv.compat,"",@"SHT_CUDA_COMPAT_INFO"
	.align	4
        /*0000*/ 	.byte	0x02, 0x09, 0x01, 0x00, 0x02, 0x02, 0x04, 0x00, 0x02, 0x05, 0x05, 0x00, 0x03, 0x07, 0x01, 0x01
        /*0010*/ 	.byte	0x02, 0x03, 0x01, 0x00, 0x02, 0x06, 0x01, 0x00, 0x04, 0x0b, 0x08, 0x00, 0x00, 0x00, 0x00, 0x00
        /*0020*/ 	.byte	0x00, 0x00, 0x00, 0x00


//--------------------- .nv.info._ZN7cutlass13device_kernelINS_4gemm6kernel13GemmUniversalIN4cute5tupleIJiiiiEEENS1_10collective13CollectiveMmaINS1_37MainloopSm90TmaGmmaWarpSpecializedFP8ILi12ENS5_IJNS4_1CILi2EEENSA_ILi1EEESC_EEENS1_35KernelTmaWarpSpecializedCooperativeEEENS5_IJNSA_ILi128EEESG_NSA_ILi64EEEEEENS_12float_e4m3_tENS5_IJlSC_lEEESJ_SK_NS4_8TiledMMAINS4_8MMA_AtomIJNS4_4SM904GMMA31MMA_64x128x32_F32E4M3E4M3_SS_TNILNSO_7ScaleInE1ELSQ_1EEEEEENS4_6LayoutISD_NS5_IJSC_NSA_ILi0EEESU_EEEEENS5_IJNS4_10UnderscoreESX_SX_EEEEENS4_13SM90_TMA_LOADENS4_14ComposedLayoutINS4_7SwizzleILi2ELi4ELi3EEENS4_18smem_ptr_flag_bitsILi8EEENST_INS5_IJNSA_ILi8EEESH_EEENS5_IJSH_SC_EEEEEEEvNS4_8identityENS4_23SM90_TMA_LOAD_MULTICASTES1A_vS1B_EENS_8epilogue10collective18CollectiveEpilogueINS1E_22Sm90TmaWarpSpecializedILi4ELi2ELi16ELb0ELb0EEEJSI_NS5_IJSG_NSA_ILi32EEEEEESJ_SK_SJ_SK_NS1E_6fusion15FusionCallbacksIS1I_NS1L_13LinCombEltActINS1E_6thread4SiLuESJ_fSJ_fLNS_15FloatRoundStyleE2EEESI_S1K_JEEES10_NS11_INS12_ILi1ELi4ELi3EEES15_NST_INS5_IJS16_S1J_EEENS5_IJS1J_SC_EEEEEEENS4_39AutoVectorizingCopyWithAssumedAlignmentILi128EEENS4_14SM90_TMA_STOREES1X_S1Z_NS4_9Copy_AtomIJNS4_17SM90_U32x4_STSM_NENS_6half_tEEEEvEEEvvEEEEvNT_6ParamsE --------------------------
	.section	.nv.info._ZN7cutlass13device_kernelINS_4gemm6kernel13GemmUniversalIN4cute5tupleIJiiiiEEENS1_10collective13CollectiveMmaINS1_37MainloopSm90TmaGmmaWarpSpecializedFP8ILi12ENS5_IJNS4_1CILi2EEENSA_ILi1EEESC_EEENS1_35KernelTmaWarpSpecializedCooperativeEEENS5_IJNSA_ILi128EEESG_NSA_ILi64EEEEEENS_12float_e4m3_tENS5_IJlSC_lEEESJ_SK_NS4_8TiledMMAINS4_8MMA_AtomIJNS4_4SM904GMMA31MMA_64x128x32_F32E4M3E4M3_SS_TNILNSO_7ScaleInE1ELSQ_1EEEEEENS4_6LayoutISD_NS5_IJSC_NSA_ILi0EEESU_EEEEENS5_IJNS4_10UnderscoreESX_SX_EEEEENS4_13SM90_TMA_LOADENS4_14ComposedLayoutINS4_7SwizzleILi2ELi4ELi3EEENS4_18smem_ptr_flag_bitsILi8EEENST_INS5_IJNSA_ILi8EEESH_EEENS5_IJSH_SC_EEEEEEEvNS4_8identityENS4_23SM90_TMA_LOAD_MULTICASTES1A_vS1B_EENS_8epilogue10collective18CollectiveEpilogueINS1E_22Sm90TmaWarpSpecializedILi4ELi2ELi16ELb0ELb0EEEJSI_NS5_IJSG_NSA_ILi32EEEEEESJ_SK_SJ_SK_NS1E_6fusion15FusionCallbacksIS1I_NS1L_13LinCombEltActINS1E_6thread4SiLuESJ_fSJ_fLNS_15FloatRoundStyleE2EEESI_S1K_JEEES10_NS11_INS12_ILi1ELi4ELi3EEES15_NST_INS5_IJS16_S1J_EEENS5_IJS1J_SC_EEEEEEENS4_39AutoVectorizingCopyWithAssumedAlignmentILi128EEENS4_14SM90_TMA_STOREES1X_S1Z_NS4_9Copy_AtomIJNS4_17SM90_U32x4_STSM_NENS_6half_tEEEEvEEEvvEEEEvNT_6ParamsE,"",@"SHT_CUDA_INFO"
	.sectionflags	@""
	.align	4


	//----- nvinfo : EIATTR_CUDA_API_VERSION
	.align		4
        /*0000*/ 	.byte	0x04, 0x37
        /*0002*/ 	.short	(.L_24 - .L_23)
.L_23:
        /*0004*/ 	.word	0x00000082


	//----- nvinfo : EIATTR_KPARAM_INFO
	.align		4
.L_24:
        /*0008*/ 	.byte	0x04, 0x17
        /*000a*/ 	.short	(.L_26 - .L_25)
.L_25:
        /*000c*/ 	.word	0x00000000
        /*0010*/ 	.short	0x0000
        /*0012*/ 	.short	0x0070
        /*0014*/ 	.byte	0x00, 0xf0, 0x01, 0x1c


	//----- nvinfo : EIATTR_SPARSE_MMA_MASK
	.align		4
.L_26:
        /*0018*/ 	.byte	0x03, 0x50
        /*001a*/ 	.short	0x0000


	//----- nvinfo : EIATTR_MAXREG_COUNT
	.align		4
        /*001c*/ 	.byte	0x03, 0x1b
        /*001e*/ 	.short	0x00a8


	//----- nvinfo : EIATTR_NUM_BARRIERS
	.align		4
        /*0020*/ 	.byte	0x02, 0x4c
        /*0022*/ 	.byte	0x02
	.zero		1


	//----- nvinfo : EIATTR_EXTERNS
	.align		4
        /*0024*/ 	.byte	0x04, 0x0f
        /*0026*/ 	.short	(.L_28 - .L_27)


	//   ....[0]....
	.align		4
.L_27:
        /*0028*/ 	.word	index@(__assertfail)


	//----- nvinfo : EIATTR_MERCURY_ISA_VERSION
	.align		4
.L_28:
        /*002c*/ 	.byte	0x03, 0x5f
        /*002e*/ 	.short	0x0101


	//----- nvinfo : EIATTR_INT_WARP_WIDE_INSTR_OFFSETS
	.align		4
        /*0030*/ 	.byte	0x04, 0x31
        /*0032*/ 	.short	(.L_30 - .L_29)


	//   ....[0]....
.L_29:
        /*0034*/ 	.word	0x00000b60


	//   ....[1]....
        /*0038*/ 	.word	0x00000b80


	//   ....[2]....
        /*003c*/ 	.word	0x00000c80


	//----- nvinfo : EIATTR_COOP_GROUP_MASK_REGIDS
	.align		4
.L_30:
        /*0040*/ 	.byte	0x04, 0x29
        /*0042*/ 	.short	(.L_32 - .L_31)


	//   ....[0]....
.L_31:
        /*0044*/ 	.word	0xffffffff


	//   ....[1]....
        /*0048*/ 	.word	0xffffffff


	//   ....[2]....
        /*004c*/ 	.word	0xffffffff


	//   ....[3]....
        /*0050*/ 	.word	0xffffffff


	//   ....[4]....
        /*0054*/ 	.word	0xffffffff


	//   ....[5]....
        /*0058*/ 	.word	0xffffffff


	//   ....[6]....
        /*005c*/ 	.word	0xffffffff


	//----- nvinfo : EIATTR_COOP_GROUP_INSTR_OFFSETS
	.align		4
.L_32:
        /*0060*/ 	.byte	0x04, 0x28
        /*0062*/ 	.short	(.L_34 - .L_33)


	//   ....[0]....
.L_33:
        /*0064*/ 	.word	0x00000070


	//   ....[1]....
        /*0068*/ 	.word	0x00000080


	//   ....[2]....
        /*006c*/ 	.word	0x00000440


	//   ....[3]....
        /*0070*/ 	.word	0x00000740


	//   ....[4]....
        /*0074*/ 	.word	0x000009a0


	//   ....[5]....
        /*0078*/ 	.word	0x00000db0


	//   ....[6]....
        /*007c*/ 	.word	0x00001840


	//----- nvinfo : EIATTR_REG_RECONFIG
	.align		4
.L_34:
        /*0080*/ 	.byte	0x01, 0x54
	.zero		2


	//----- nvinfo : EIATTR_SYSCALL_OFFSETS
	.align		4
        /*0084*/ 	.byte	0x04, 0x46
        /*0086*/ 	.short	(.L_36 - .L_35)


	//   ....[0]....
.L_35:
        /*0088*/ 	.word	0x00003630


	//   ....[1]....
        /*008c*/ 	.word	0x00003770


	//----- nvinfo : EIATTR_MBARRIER_INSTR_OFFSETS
	.align		4
.L_36:
        /*0090*/ 	.byte	0x04, 0x39
        /*0092*/ 	.short	(.L_38 - .L_37)


	//   ....[0]....
.L_37:
        /*0094*/ 	.word	0x00000560
        /*0098*/ 	.word	0x000000ff
        /*009c*/ 	.word	0x00000000
        /*00a0*/ 	.short	0x0100
        /*00a2*/ 	.byte	0x08
	.zero		1


	//   ....[1]....
        /*00a4*/ 	.word	0x00000570
        /*00a8*/ 	.word	0x000000ff
        /*00ac*/ 	.word	0x00000060
        /*00b0*/ 	.short	0x0100
        /*00b2*/ 	.byte	0x08
	.zero		1


	//   ....[2]....
        /*00b4*/ 	.word	0x00000580
        /*00b8*/ 	.word	0x000000ff
        /*00bc*/ 	.word	0x00000008
        /*00c0*/ 	.short	0x0100
        /*00c2*/ 	.byte	0x08
	.zero		1


	//   ....[3]....
        /*00c4*/ 	.word	0x00000590
        /*00c8*/ 	.word	0x000000ff
        /*00cc*/ 	.word	0x00000068
        /*00d0*/ 	.short	0x0100
        /*00d2*/ 	.byte	0x08
	.zero		1


	//   ....[4]....
        /*00d4*/ 	.word	0x000005a0
        /*00d8*/ 	.word	0x000000ff
        /*00dc*/ 	.word	0x00000010
        /*00e0*/ 	.short	0x0100
        /*00e2*/ 	.byte	0x08
	.zero		1


	//   ....[5]....
        /*00e4*/ 	.word	0x000005b0
        /*00e8*/ 	.word	0x000000ff
        /*00ec*/ 	.word	0x00000070
        /*00f0*/ 	.short	0x0100
        /*00f2*/ 	.byte	0x08
	.zero		1


	//   ....[6]....
        /*00f4*/ 	.word	0x000005c0
        /*00f8*/ 	.word	0x000000ff
        /*00fc*/ 	.word	0x00000018
        /*0100*/ 	.short	0x0100
        /*0102*/ 	.byte	0x08
	.zero		1


	//   ....[7]....
        /*0104*/ 	.word	0x000005d0
        /*0108*/ 	.word	0x000000ff
        /*010c*/ 	.word	0x00000078
        /*0110*/ 	.short	0x0100
        /*0112*/ 	.byte	0x08
	.zero		1


	//   ....[8]....
        /*0114*/ 	.word	0x000005e0
        /*0118*/ 	.word	0x000000ff
        /*011c*/ 	.word	0x00000020
        /*0120*/ 	.short	0x0100
        /*0122*/ 	.byte	0x08
	.zero		1


	//   ....[9]....
        /*0124*/ 	.word	0x000005f0
        /*0128*/ 	.word	0x000000ff
        /*012c*/ 	.word	0x00000080
        /*0130*/ 	.short	0x0100
        /*0132*/ 	.byte	0x08
	.zero		1


	//   ....[10]....
        /*0134*/ 	.word	0x00000600
        /*0138*/ 	.word	0x000000ff
        /*013c*/ 	.word	0x00000028
        /*0140*/ 	.short	0x0100
        /*0142*/ 	.byte	0x08
	.zero		1


	//   ....[11]....
        /*0144*/ 	.word	0x00000610
        /*0148*/ 	.word	0x000000ff
        /*014c*/ 	.word	0x00000088
        /*0150*/ 	.short	0x0100
        /*0152*/ 	.byte	0x08
	.zero		1


	//   ....[12]....
        /*0154*/ 	.word	0x00000620
        /*0158*/ 	.word	0x000000ff
        /*015c*/ 	.word	0x00000030
        /*0160*/ 	.short	0x0100
        /*0162*/ 	.byte	0x08
	.zero		1


	//   ....[13]....
        /*0164*/ 	.word	0x00000630
        /*0168*/ 	.word	0x000000ff
        /*016c*/ 	.word	0x00000090
        /*0170*/ 	.short	0x0100
        /*0172*/ 	.byte	0x08
	.zero		1


	//   ....[14]....
        /*0174*/ 	.word	0x00000640
        /*0178*/ 	.word	0x000000ff
        /*017c*/ 	.word	0x00000038
        /*0180*/ 	.short	0x0100
        /*0182*/ 	.byte	0x08
	.zero		1


	//   ....[15]....
        /*0184*/ 	.word	0x00000650
        /*0188*/ 	.word	0x000000ff
        /*018c*/ 	.word	0x00000098
        /*0190*/ 	.short	0x0100
        /*0192*/ 	.byte	0x08
	.zero		1


	//   ....[16]....
        /*0194*/ 	.word	0x00000660
        /*0198*/ 	.word	0x000000ff
        /*019c*/ 	.word	0x00000040
        /*01a0*/ 	.short	0x0100
        /*01a2*/ 	.byte	0x08
	.zero		1


	//   ....[17]....
        /*01a4*/ 	.word	0x00000670
        /*01a8*/ 	.word	0x000000ff
        /*01ac*/ 	.word	0x000000a0
        /*01b0*/ 	.short	0x0100
        /*01b2*/ 	.byte	0x08
	.zero		1


	//   ....[18]....
        /*01b4*/ 	.word	0x00000680
        /*01b8*/ 	.word	0x000000ff
        /*01bc*/ 	.word	0x00000048
        /*01c0*/ 	.short	0x0100
        /*01c2*/ 	.byte	0x08
	.zero		1


	//   ....[19]....
        /*01c4*/ 	.word	0x00000690
        /*01c8*/ 	.word	0x000000ff
        /*01cc*/ 	.word	0x000000a8
        /*01d0*/ 	.short	0x0100
        /*01d2*/ 	.byte	0x08
	.zero		1


	//   ....[20]....
        /*01d4*/ 	.word	0x000006a0
        /*01d8*/ 	.word	0x000000ff
        /*01dc*/ 	.word	0x00000050
        /*01e0*/ 	.short	0x0100
        /*01e2*/ 	.byte	0x08
	.zero		1


	//   ....[21]....
        /*01e4*/ 	.word	0x000006b0
        /*01e8*/ 	.word	0x000000ff
        /*01ec*/ 	.word	0x000000b0
        /*01f0*/ 	.short	0x0100
        /*01f2*/ 	.byte	0x08
	.zero		1


	//   ....[22]....
        /*01f4*/ 	.word	0x000006c0
        /*01f8*/ 	.word	0x000000ff
        /*01fc*/ 	.word	0x00000058
        /*0200*/ 	.short	0x0100
        /*0202*/ 	.byte	0x08
	.zero		1


	//   ....[23]....
        /*0204*/ 	.word	0x000006d0
        /*0208*/ 	.word	0x000000ff
        /*020c*/ 	.word	0x000000b8
        /*0210*/ 	.short	0x0100
        /*0212*/ 	.byte	0x08
	.zero		1


	//   ....[24]....
        /*0214*/ 	.word	0x00000900
        /*0218*/ 	.word	0x000000ff
        /*021c*/ 	.word	0x000000c0
        /*0220*/ 	.short	0x0100
        /*0222*/ 	.byte	0x08
	.zero		1


	//   ....[25]....
        /*0224*/ 	.word	0x00000910
        /*0228*/ 	.word	0x000000ff
        /*022c*/ 	.word	0x000000e0
        /*0230*/ 	.short	0x0100
        /*0232*/ 	.byte	0x08
	.zero		1


	//   ....[26]....
        /*0234*/ 	.word	0x00000920
        /*0238*/ 	.word	0x000000ff
        /*023c*/ 	.word	0x000000c8
        /*0240*/ 	.short	0x0100
        /*0242*/ 	.byte	0x08
	.zero		1


	//   ....[27]....
        /*0244*/ 	.word	0x00000930
        /*0248*/ 	.word	0x000000ff
        /*024c*/ 	.word	0x000000e8
        /*0250*/ 	.short	0x0100
        /*0252*/ 	.byte	0x08
	.zero		1


	//   ....[28]....
        /*0254*/ 	.word	0x00000940
        /*0258*/ 	.word	0x000000ff
        /*025c*/ 	.word	0x000000d0
        /*0260*/ 	.short	0x0100
        /*0262*/ 	.byte	0x08
	.zero		1


	//   ....[29]....
        /*0264*/ 	.word	0x00000950
        /*0268*/ 	.word	0x000000ff
        /*026c*/ 	.word	0x000000f0
        /*0270*/ 	.short	0x0100
        /*0272*/ 	.byte	0x08
	.zero		1


	//   ....[30]....
        /*0274*/ 	.word	0x00000960
        /*0278*/ 	.word	0x000000ff
        /*027c*/ 	.word	0x000000d8
        /*0280*/ 	.short	0x0100
        /*0282*/ 	.byte	0x08
	.zero		1


	//   ....[31]....
        /*0284*/ 	.word	0x00000970
        /*0288*/ 	.word	0x000000ff
        /*028c*/ 	.word	0x000000f8
        /*0290*/ 	.short	0x0100
        /*0292*/ 	.byte	0x08
	.zero		1


	//   ....[32]....
        /*0294*/ 	.word	0x00000cf0
        /*0298*/ 	.word	0x000000ff
        /*029c*/ 	.word	0x00000100
        /*02a0*/ 	.short	0x0100
        /*02a2*/ 	.byte	0x06
	.zero		1


	//   ....[33]....
        /*02a4*/ 	.word	0x00000d60
        /*02a8*/ 	.word	0x000000ff
        /*02ac*/ 	.word	0x00000108
        /*02b0*/ 	.short	0x0100
        /*02b2*/ 	.byte	0x06
	.zero		1


	//   ....[34]....
        /*02b4*/ 	.word	0x00001d80
        /*02b8*/ 	.word	0x000000ff
        /*02bc*/ 	.word	0x00000000
        /*02c0*/ 	.short	0x010a
        /*02c2*/ 	.byte	0x05
	.zero		1


	//   ....[35]....
        /*02c4*/ 	.word	0x00001dc0
        /*02c8*/ 	.word	0x000000ff
        /*02cc*/ 	.word	0x00000000
        /*02d0*/ 	.short	0x010a
        /*02d2*/ 	.byte	0x05
	.zero		1


	//   ....[36]....
        /*02d4*/ 	.word	0x000026f0
        /*02d8*/ 	.word	0x000000ff
        /*02dc*/ 	.word	0x00000000
        /*02e0*/ 	.short	0x010a
        /*02e2*/ 	.byte	0x08
	.zero		1


	//   ....[37]....
        /*02e4*/ 	.word	0x00002730
        /*02e8*/ 	.word	0x000000ff
        /*02ec*/ 	.word	0x00000000
        /*02f0*/ 	.short	0x010a
        /*02f2*/ 	.byte	0x08
	.zero		1


	//   ....[38]....
        /*02f4*/ 	.word	0x00002d70
        /*02f8*/ 	.word	0x00000006
        /*02fc*/ 	.word	0x00000000
        /*0300*/ 	.short	0x0101
        /*0302*/ 	.byte	0x3f
	.zero		1


	//   ....[39]....
        /*0304*/ 	.word	0x000033f0
        /*0308*/ 	.word	0x00000000
        /*030c*/ 	.word	0x00000000
        /*0310*/ 	.short	0x0101
        /*0312*/ 	.byte	0x3f
	.zero		1


	//   ....[40]....
        /*0314*/ 	.word	0x00003bf0
        /*0318*/ 	.word	0x0000000d
        /*031c*/ 	.word	0x000000c0
        /*0320*/ 	.short	0x010a
        /*0322*/ 	.byte	0x3f
	.zero		1


	//   ....[41]....
        /*0324*/ 	.word	0x00003f10
        /*0328*/ 	.word	0x00000000
        /*032c*/ 	.word	0x00000000
        /*0330*/ 	.short	0x0101
        /*0332*/ 	.byte	0x3f
	.zero		1


	//   ....[42]....
        /*0334*/ 	.word	0x00005ea0
        /*0338*/ 	.word	0x0000000e
        /*033c*/ 	.word	0x000000c0
        /*0340*/ 	.short	0x010a
        /*0342*/ 	.byte	0x3f
	.zero		1


	//   ....[43]....
        /*0344*/ 	.word	0x000060e0
        /*0348*/ 	.word	0x00000000
        /*034c*/ 	.word	0x00000000
        /*0350*/ 	.short	0x0101
        /*0352*/ 	.byte	0x3f
	.zero		1


	//   ....[44]....
        /*0354*/ 	.word	0x00007f80
        /*0358*/ 	.word	0x0000000d
        /*035c*/ 	.word	0x000000c0
        /*0360*/ 	.short	0x010a
        /*0362*/ 	.byte	0x3f
	.zero		1


	//   ....[45]....
        /*0364*/ 	.word	0x000081c0
        /*0368*/ 	.word	0x00000000
        /*036c*/ 	.word	0x00000000
        /*0370*/ 	.short	0x0101
        /*0372*/ 	.byte	0x3f
	.zero		1


	//   ....[46]....
        /*0374*/ 	.word	0x0000a060
        /*0378*/ 	.word	0x00000003
        /*037c*/ 	.word	0x000000c0
        /*0380*/ 	.short	0x010a
        /*0382*/ 	.byte	0x3f
	.zero		1


	//   ....[47]....
        /*0384*/ 	.word	0x0000a2b0
        /*0388*/ 	.word	0x00000000
        /*038c*/ 	.word	0x00000000
        /*0390*/ 	.short	0x0101
        /*0392*/ 	.byte	0x3f
	.zero		1


	//   ....[48]....
        /*0394*/ 	.word	0x0000cd70
        /*0398*/ 	.word	0x000000ff
        /*039c*/ 	.word	0x00000108
        /*03a0*/ 	.short	0x010a
        /*03a2*/ 	.byte	0x04
	.zero		1


	//   ....[49]....
        /*03a4*/ 	.word	0x0000d180
        /*03a8*/ 	.word	0x000000ff
        /*03ac*/ 	.word	0x000000e0
        /*03b0*/ 	.short	0x010a
        /*03b2*/ 	.byte	0x05
	.zero		1


	//   ....[50]....
        /*03b4*/ 	.word	0x0000d270
        /*03b8*/ 	.word	0x000000ff
        /*03bc*/ 	.word	0x000000c0
        /*03c0*/ 	.short	0x010b
        /*03c2*/ 	.byte	0x05
	.zero		1


	//   ....[51]....
        /*03c4*/ 	.word	0x0000d2d0
        /*03c8*/ 	.word	0x000000ff
        /*03cc*/ 	.word	0x00000000
        /*03d0*/ 	.short	0x0101
        /*03d2*/ 	.byte	0x04
	.zero		1


	//   ....[52]....
        /*03d4*/ 	.word	0x0000d300
        /*03d8*/ 	.word	0x000000ff
        /*03dc*/ 	.word	0x000000e8
        /*03e0*/ 	.short	0x010a
        /*03e2*/ 	.byte	0x05
	.zero		1


	//   ....[53]....
        /*03e4*/ 	.word	0x0000d410
        /*03e8*/ 	.word	0x000000ff
        /*03ec*/ 	.word	0x000000c8
        /*03f0*/ 	.short	0x010b
        /*03f2*/ 	.byte	0x05
	.zero		1


	//   ....[54]....
        /*03f4*/ 	.word	0x0000d470
        /*03f8*/ 	.word	0x000000ff
        /*03fc*/ 	.word	0x00000000
        /*0400*/ 	.short	0x0101
        /*0402*/ 	.byte	0x04
	.zero		1


	//   ....[55]....
        /*0404*/ 	.word	0x0000d4a0
        /*0408*/ 	.word	0x000000ff
        /*040c*/ 	.word	0x000000f0
        /*0410*/ 	.short	0x010a
        /*0412*/ 	.byte	0x05
	.zero		1


	//   ....[56]....
        /*0414*/ 	.word	0x0000d5b0
        /*0418*/ 	.word	0x000000ff
        /*041c*/ 	.word	0x000000d0
        /*0420*/ 	.short	0x010b
        /*0422*/ 	.byte	0x05
	.zero		1


	//   ....[57]....
        /*0424*/ 	.word	0x0000d610
        /*0428*/ 	.word	0x000000ff
        /*042c*/ 	.word	0x00000000
        /*0430*/ 	.short	0x0101
        /*0432*/ 	.byte	0x04
	.zero		1


	//   ....[58]....
        /*0434*/ 	.word	0x0000d640
        /*0438*/ 	.word	0x000000ff
        /*043c*/ 	.word	0x000000f8
        /*0440*/ 	.short	0x010a
        /*0442*/ 	.byte	0x05
	.zero		1


	//   ....[59]....
        /*0444*/ 	.word	0x0000d750
        /*0448*/ 	.word	0x000000ff
        /*044c*/ 	.word	0x000000d8
        /*0450*/ 	.short	0x010b
        /*0452*/ 	.byte	0x05
	.zero		1


	//   ....[60]....
        /*0454*/ 	.word	0x0000d830
        /*0458*/ 	.word	0x000000ff
        /*045c*/ 	.word	0x00000000
        /*0460*/ 	.short	0x0101
        /*0462*/ 	.byte	0x04
	.zero		1


	//   ....[61]....
        /*0464*/ 	.word	0x0000de90
        /*0468*/ 	.word	0x00000003
        /*046c*/ 	.word	0x000000e0
        /*0470*/ 	.short	0x010a
        /*0472*/ 	.byte	0x3f
	.zero		1


	//   ....[62]....
        /*0474*/ 	.word	0x0000ded0
        /*0478*/ 	.word	0x00000003
        /*047c*/ 	.word	0x000000e8
        /*0480*/ 	.short	0x010a
        /*0482*/ 	.byte	0x3f
	.zero		1


	//   ....[63]....
        /*0484*/ 	.word	0x0000df10
        /*0488*/ 	.word	0x00000003
        /*048c*/ 	.word	0x000000f0
        /*0490*/ 	.short	0x010a
        /*0492*/ 	.byte	0x3f
	.zero		1


	//   ....[64]....
        /*0494*/ 	.word	0x0000df60
        /*0498*/ 	.word	0x00000003
        /*049c*/ 	.word	0x000000f8
        /*04a0*/ 	.short	0x010a
        /*04a2*/ 	.byte	0x3f
	.zero		1


	//   ....[65]....
        /*04a4*/ 	.word	0x0000e2b0
        /*04a8*/ 	.word	0x0000000e
        /*04ac*/ 	.word	0x00000060
        /*04b0*/ 	.short	0x010a
        /*04b2*/ 	.byte	0x3f
	.zero		1


	//   ....[66]....
        /*04b4*/ 	.word	0x0000e600
        /*04b8*/ 	.word	0x00000006
        /*04bc*/ 	.word	0x00000108
        /*04c0*/ 	.short	0x0101
        /*04c2*/ 	.byte	0x3f
	.zero		1


	//   ....[67]....
        /*04c4*/ 	.word	0x0000ed60
        /*04c8*/ 	.word	0x00000007
        /*04cc*/ 	.word	0x00000000
        /*04d0*/ 	.short	0x010a
        /*04d2*/ 	.byte	0x3f
	.zero		1


	//   ....[68]....
        /*04d4*/ 	.word	0x0000ede0
        /*04d8*/ 	.word	0x00000009
        /*04dc*/ 	.word	0x00000000
        /*04e0*/ 	.short	0x010a
        /*04e2*/ 	.byte	0x3f
	.zero		1


	//   ....[69]....
        /*04e4*/ 	.word	0x0000ee70
        /*04e8*/ 	.word	0x00000006
        /*04ec*/ 	.word	0x00000000
        /*04f0*/ 	.short	0x010a
        /*04f2*/ 	.byte	0x3f
	.zero		1


	//   ....[70]....
        /*04f4*/ 	.word	0x0000ef00
        /*04f8*/ 	.word	0x00000009
        /*04fc*/ 	.word	0x00000000
        /*0500*/ 	.short	0x010a
        /*0502*/ 	.byte	0x3f
	.zero		1


	//   ....[71]....
        /*0504*/ 	.word	0x0000ef90
        /*0508*/ 	.word	0x00000006
        /*050c*/ 	.word	0x00000000
        /*0510*/ 	.short	0x010a
        /*0512*/ 	.byte	0x3f
	.zero		1


	//   ....[72]....
        /*0514*/ 	.word	0x0000f020
        /*0518*/ 	.word	0x00000009
        /*051c*/ 	.word	0x00000000
        /*0520*/ 	.short	0x010a
        /*0522*/ 	.byte	0x3f
	.zero		1


	//   ....[73]....
        /*0524*/ 	.word	0x0000f0b0
        /*0528*/ 	.word	0x00000006
        /*052c*/ 	.word	0x00000000
        /*0530*/ 	.short	0x010a
        /*0532*/ 	.byte	0x3f
	.zero		1


	//   ....[74]....
        /*0534*/ 	.word	0x0000f140
        /*0538*/ 	.word	0x00000009
        /*053c*/ 	.word	0x00000000
        /*0540*/ 	.short	0x010a
        /*0542*/ 	.byte	0x3f
	.zero		1


	//   ....[75]....
        /*0544*/ 	.word	0x0000f1d0
        /*0548*/ 	.word	0x00000006
        /*054c*/ 	.word	0x00000000
        /*0550*/ 	.short	0x010a
        /*0552*/ 	.byte	0x3f
	.zero		1


	//   ....[76]....
        /*0554*/ 	.word	0x0000f260
        /*0558*/ 	.word	0x00000009
        /*055c*/ 	.word	0x00000000
        /*0560*/ 	.short	0x010a
        /*0562*/ 	.byte	0x3f
	.zero		1


	//   ....[77]....
        /*0564*/ 	.word	0x0000f2f0
        /*0568*/ 	.word	0x00000006
        /*056c*/ 	.word	0x00000000
        /*0570*/ 	.short	0x010a
        /*0572*/ 	.byte	0x3f
	.zero		1


	//   ....[78]....
        /*0574*/ 	.word	0x0000f380
        /*0578*/ 	.word	0x00000003
        /*057c*/ 	.word	0x00000000
        /*0580*/ 	.short	0x010a
        /*0582*/ 	.byte	0x3f
	.zero		1


	//   ....[79]....
        /*0584*/ 	.word	0x0000f3f0
        /*0588*/ 	.word	0x00000005
        /*058c*/ 	.word	0x00000000
        /*0590*/ 	.short	0x010a
        /*0592*/ 	.byte	0x3f
	.zero		1


	//   ....[80]....
        /*0594*/ 	.word	0x0000f450
        /*0598*/ 	.word	0x00000006
        /*059c*/ 	.word	0x00000000
        /*05a0*/ 	.short	0x010a
        /*05a2*/ 	.byte	0x3f
	.zero		1


	//   ....[81]....
        /*05a4*/ 	.word	0x0000f4a0
        /*05a8*/ 	.word	0x0000000d
        /*05ac*/ 	.word	0x000000c0
        /*05b0*/ 	.short	0x010a
        /*05b2*/ 	.byte	0x3f
	.zero		1


	//   ....[82]....
        /*05b4*/ 	.word	0x0000f4f0
        /*05b8*/ 	.word	0x0000000e
        /*05bc*/ 	.word	0x000000c0
        /*05c0*/ 	.short	0x010a
        /*05c2*/ 	.byte	0x3f
	.zero		1


	//   ....[83]....
        /*05c4*/ 	.word	0x0000f540
        /*05c8*/ 	.word	0x0000000d
        /*05cc*/ 	.word	0x000000c0
        /*05d0*/ 	.short	0x010a
        /*05d2*/ 	.byte	0x3f
	.zero		1


	//   ....[84]....
        /*05d4*/ 	.word	0x0000f590
        /*05d8*/ 	.word	0x00000003
        /*05dc*/ 	.word	0x000000c0
        /*05e0*/ 	.short	0x010a
        /*05e2*/ 	.byte	0x3f
	.zero		1


	//   ....[85]....
        /*05e4*/ 	.word	0x0000f5f0
        /*05e8*/ 	.word	0x00000004
        /*05ec*/ 	.word	0x00000108
        /*05f0*/ 	.short	0x010a
        /*05f2*/ 	.byte	0x3f
	.zero		1


	//   ....[86]....
        /*05f4*/ 	.word	0x0000f650
        /*05f8*/ 	.word	0x00000005
        /*05fc*/ 	.word	0x000000e0
        /*0600*/ 	.short	0x010a
        /*0602*/ 	.byte	0x3f
	.zero		1


	//   ....[87]....
        /*0604*/ 	.word	0x0000f6b0
        /*0608*/ 	.word	0x00000005
        /*060c*/ 	.word	0x000000e8
        /*0610*/ 	.short	0x010a
        /*0612*/ 	.byte	0x3f
	.zero		1


	//   ....[88]....
        /*0614*/ 	.word	0x0000f710
        /*0618*/ 	.word	0x00000005
        /*061c*/ 	.word	0x000000f0
        /*0620*/ 	.short	0x010a
        /*0622*/ 	.byte	0x3f
	.zero		1


	//   ....[89]....
        /*0624*/ 	.word	0x0000f770
        /*0628*/ 	.word	0x00000005
        /*062c*/ 	.word	0x000000f8
        /*0630*/ 	.short	0x010a
        /*0632*/ 	.byte	0x3f
	.zero		1


	//   ....[90]....
        /*0634*/ 	.word	0x0000f7c0
        /*0638*/ 	.word	0x00000003
        /*063c*/ 	.word	0x000000e0
        /*0640*/ 	.short	0x010a
        /*0642*/ 	.byte	0x3f
	.zero		1


	//   ....[91]....
        /*0644*/ 	.word	0x0000f810
        /*0648*/ 	.word	0x00000003
        /*064c*/ 	.word	0x000000e8
        /*0650*/ 	.short	0x010a
        /*0652*/ 	.byte	0x3f
	.zero		1


	//   ....[92]....
        /*0654*/ 	.word	0x0000f860
        /*0658*/ 	.word	0x00000003
        /*065c*/ 	.word	0x000000f0
        /*0660*/ 	.short	0x010a
        /*0662*/ 	.byte	0x3f
	.zero		1


	//   ....[93]....
        /*0664*/ 	.word	0x0000f930
        /*0668*/ 	.word	0x0000000e
        /*066c*/ 	.word	0x00000060
        /*0670*/ 	.short	0x010a
        /*0672*/ 	.byte	0x3f
	.zero		1


	//   ....[94]....
        /*0674*/ 	.word	0x0000fa00
        /*0678*/ 	.word	0x00000007
        /*067c*/ 	.word	0x00000000
        /*0680*/ 	.short	0x010a
        /*0682*/ 	.byte	0x3f
	.zero		1


	//   ....[95]....
        /*0684*/ 	.word	0x0000fa50
        /*0688*/ 	.word	0x00000009
        /*068c*/ 	.word	0x00000000
        /*0690*/ 	.short	0x010a
        /*0692*/ 	.byte	0x3f
	.zero		1


	//   ....[96]....
        /*0694*/ 	.word	0x0000faa0
        /*0698*/ 	.word	0x00000006
        /*069c*/ 	.word	0x00000000
        /*06a0*/ 	.short	0x010a
        /*06a2*/ 	.byte	0x3f
	.zero		1


	//   ....[97]....
        /*06a4*/ 	.word	0x0000faf0
        /*06a8*/ 	.word	0x00000009
        /*06ac*/ 	.word	0x00000000
        /*06b0*/ 	.short	0x010a
        /*06b2*/ 	.byte	0x3f
	.zero		1


	//   ....[98]....
        /*06b4*/ 	.word	0x0000fb40
        /*06b8*/ 	.word	0x00000006
        /*06bc*/ 	.word	0x00000000
        /*06c0*/ 	.short	0x010a
        /*06c2*/ 	.byte	0x3f
	.zero		1


	//   ....[99]....
        /*06c4*/ 	.word	0x0000fb90
        /*06c8*/ 	.word	0x00000009
        /*06cc*/ 	.word	0x00000000
        /*06d0*/ 	.short	0x010a
        /*06d2*/ 	.byte	0x3f
	.zero		1


	//   ....[100]....
        /*06d4*/ 	.word	0x0000fbe0
        /*06d8*/ 	.word	0x00000006
        /*06dc*/ 	.word	0x00000000
        /*06e0*/ 	.short	0x010a
        /*06e2*/ 	.byte	0x3f
	.zero		1


	//   ....[101]....
        /*06e4*/ 	.word	0x0000fc30
        /*06e8*/ 	.word	0x00000009
        /*06ec*/ 	.word	0x00000000
        /*06f0*/ 	.short	0x010a
        /*06f2*/ 	.byte	0x3f
	.zero		1


	//   ....[102]....
        /*06f4*/ 	.word	0x0000fc80
        /*06f8*/ 	.word	0x00000006
        /*06fc*/ 	.word	0x00000000
        /*0700*/ 	.short	0x010a
        /*0702*/ 	.byte	0x3f
	.zero		1


	//   ....[103]....
        /*0704*/ 	.word	0x0000fcd0
        /*0708*/ 	.word	0x00000009
        /*070c*/ 	.word	0x00000000
        /*0710*/ 	.short	0x010a
        /*0712*/ 	.byte	0x3f
	.zero		1


	//   ....[104]....
        /*0714*/ 	.word	0x0000fd20
        /*0718*/ 	.word	0x00000006
        /*071c*/ 	.word	0x00000000
        /*0720*/ 	.short	0x010a
        /*0722*/ 	.byte	0x3f
	.zero		1


	//----- nvinfo : EIATTR_NUM_MBARRIERS
	.align		4
.L_38:
        /*0724*/ 	.byte	0x03, 0x38
        /*0726*/ 	.short	0x0022


	//----- nvinfo : EIATTR_EXIT_INSTR_OFFSETS
	.align		4
        /*0728*/ 	.byte	0x04, 0x1c
        /*072a*/ 	.short	(.L_40 - .L_39)


	//   ....[0]....
.L_39:
        /*072c*/ 	.word	0x00000f90


	//   ....[1]....
        /*0730*/ 	.word	0x000016e0


	//   ....[2]....
        /*0734*/ 	.word	0x0000c770


	//   ....[3]....
        /*0738*/ 	.word	0x0000ccd0


	//   ....[4]....
        /*073c*/ 	.word	0x0000cd00


	//   ....[5]....
        /*0740*/ 	.word	0x0000dfb0


	//   ....[6]....
        /*0744*/ 	.word	0x0000f3d0


	//----- nvinfo : EIATTR_MAX_THREADS
	.align		4
.L_40:
        /*0748*/ 	.byte	0x04, 0x05
        /*074a*/ 	.short	(.L_42 - .L_41)
.L_41:
        /*074c*/ 	.word	0x00000180
        /*0750*/ 	.word	0x00000001
        /*0754*/ 	.word	0x00000001


	//----- nvinfo : EIATTR_CRS_STACK_SIZE
	.align		4
.L_42:
        /*0758*/ 	.byte	0x04, 0x1e
        /*075a*/ 	.short	(.L_44 - .L_43)
.L_43:
        /*075c*/ 	.word	0x00000000


	//----- nvinfo : EIATTR_CBANK_PARAM_SIZE
	.align		4
.L_44:
        /*0760*/ 	.byte	0x03, 0x19
        /*0762*/ 	.short	0x0770


	//----- nvinfo : EIATTR_PARAM_CBANK
	.align		4
        /*0764*/ 	.byte	0x04, 0x0a
        /*0766*/ 	.short	(.L_46 - .L_45)
	.align		4
.L_45:
        /*0768*/ 	.word	index@(.nv.constant0._ZN7cutlass13device_kernelINS_4gemm6kernel13GemmUniversalIN4cute5tupleIJiiiiEEENS1_10collective13CollectiveMmaINS1_37MainloopSm90TmaGmmaWarpSpecializedFP8ILi12ENS5_IJNS4_1CILi2EEENSA_ILi1EEESC_EEENS1_35KernelTmaWarpSpecializedCooperativeEEENS5_IJNSA_ILi128EEESG_NSA_ILi64EEEEEENS_12float_e4m3_tENS5_IJlSC_lEEESJ_SK_NS4_8TiledMMAINS4_8MMA_AtomIJNS4_4SM904GMMA31MMA_64x128x32_F32E4M3E4M3_SS_TNILNSO_7ScaleInE1ELSQ_1EEEEEENS4_6LayoutISD_NS5_IJSC_NSA_ILi0EEESU_EEEEENS5_IJNS4_10UnderscoreESX_SX_EEEEENS4_13SM90_TMA_LOADENS4_14ComposedLayoutINS4_7SwizzleILi2ELi4ELi3EEENS4_18smem_ptr_flag_bitsILi8EEENST_INS5_IJNSA_ILi8EEESH_EEENS5_IJSH_SC_EEEEEEEvNS4_8identityENS4_23SM90_TMA_LOAD_MULTICASTES1A_vS1B_EENS_8epilogue10collective18CollectiveEpilogueINS1E_22Sm90TmaWarpSpecializedILi4ELi2ELi16ELb0ELb0EEEJSI_NS5_IJSG_NSA_ILi32EEEEEESJ_SK_SJ_SK_NS1E_6fusion15FusionCallbacksIS1I_NS1L_13LinCombEltActINS1E_6thread4SiLuESJ_fSJ_fLNS_15FloatRoundStyleE2EEESI_S1K_JEEES10_NS11_INS12_ILi1ELi4ELi3EEES15_NST_INS5_IJS16_S1J_EEENS5_IJS1J_SC_EEEEEEENS4_39AutoVectorizingCopyWithAssumedAlignmentILi128EEENS4_14SM90_TMA_STOREES1X_S1Z_NS4_9Copy_AtomIJNS4_17SM90_U32x4_STSM_NENS_6half_tEEEEvEEEvvEEEEvNT_6ParamsE)
        /*076c*/ 	.short	0x0210
        /*076e*/ 	.short	0x0770


	//----- nvinfo : EIATTR_SW_WAR
	.align		4
.L_46:
        /*0770*/ 	.byte	0x04, 0x36
        /*0772*/ 	.short	(.L_48 - .L_47)
.L_47:
        /*0774*/ 	.word	0x00000008
.L_48:


//--------------------- .nv.callgraph             --------------------------
	.section	.nv.callgraph,"",@"SHT_CUDA_CALLGRAPH"
	.align	4
	.sectionentsize	8
	.align		4
        /*0000*/ 	.word	0x00000000
	.align		4
        /*0004*/ 	.word	0xffffffff
	.align		4
        /*0008*/ 	.word	index@(_ZN7cutlass13device_kernelINS_4gemm6kernel13GemmUniversalIN4cute5tupleIJiiiiEEENS1_10collective13CollectiveMmaINS1_37MainloopSm90TmaGmmaWarpSpecializedFP8ILi12ENS5_IJNS4_1CILi2EEENSA_ILi1EEESC_EEENS1_35KernelTmaWarpSpecializedCooperativeEEENS5_IJNSA_ILi128EEESG_NSA_ILi64EEEEEENS_12float_e4m3_tENS5_IJlSC_lEEESJ_SK_NS4_8TiledMMAINS4_8MMA_AtomIJNS4_4SM904GMMA31MMA_64x128x32_F32E4M3E4M3_SS_TNILNSO_7ScaleInE1ELSQ_1EEEEEENS4_6LayoutISD_NS5_IJSC_NSA_ILi0EEESU_EEEEENS5_IJNS4_10UnderscoreESX_SX_EEEEENS4_13SM90_TMA_LOADENS4_14ComposedLayoutINS4_7SwizzleILi2ELi4ELi3EEENS4_18smem_ptr_flag_bitsILi8EEENST_INS5_IJNSA_ILi8EEESH_EEENS5_IJSH_SC_EEEEEEEvNS4_8identityENS4_23SM90_TMA_LOAD_MULTICASTES1A_vS1B_EENS_8epilogue10collective18CollectiveEpilogueINS1E_22Sm90TmaWarpSpecializedILi4ELi2ELi16ELb0ELb0EEEJSI_NS5_IJSG_NSA_ILi32EEEEEESJ_SK_SJ_SK_NS1E_6fusion15FusionCallbacksIS1I_NS1L_13LinCombEltActINS1E_6thread4SiLuESJ_fSJ_fLNS_15FloatRoundStyleE2EEESI_S1K_JEEES10_NS11_INS12_ILi1ELi4ELi3EEES15_NST_INS5_IJS16_S1J_EEENS5_IJS1J_SC_EEEEEEENS4_39AutoVectorizingCopyWithAssumedAlignmentILi128EEENS4_14SM90_TMA_STOREES1X_S1Z_NS4_9Copy_AtomIJNS4_17SM90_U32x4_STSM_NENS_6half_tEEEEvEEEvvEEEEvNT_6ParamsE)
	.align		4
        /*000c*/ 	.word	index@(__assertfail)
	.align		4
        /*0010*/ 	.word	0x00000000
	.align		4
        /*0014*/ 	.word	0xfffffffe
	.align		4
        /*0018*/ 	.word	0x00000000
	.align		4
        /*001c*/ 	.word	0xfffffffd
	.align		4
        /*0020*/ 	.word	0x00000000
	.align		4
        /*0024*/ 	.word	0xfffffffc


//--------------------- .nv.constant4             --------------------------
	.section	.nv.constant4,"a",@progbits
	.align	8
	.align		8
.nv.constant4:
        /*0000*/ 	.dword	__assertfail
	.align		8
        /*0008*/ 	.dword	__unnamed_1
	.align		8
        /*0010*/ 	.dword	__unnamed_2
	.align		8
        /*0018*/ 	.dword	_ZN39_INTERNAL_d37f4202_4_k_cu_45563914_37934cuda3std3__45__cpo5beginE
	.align		8
        /*0020*/ 	.dword	_ZN39_INTERNAL_d37f4202_4_k_cu_45563914_37934cuda3std3__45__cpo3endE
	.align		8
        /*0028*/ 	.dword	_ZN39_INTERNAL_d37f4202_4_k_cu_45563914_37934cuda3std3__45__cpo6cbeginE
	.align		8
        /*0030*/ 	.dword	_ZN39_INTERNAL_d37f4202_4_k_cu_45563914_37934cuda3std3__45__cpo4cendE
	.align		8
        /*0038*/ 	.dword	_ZN39_INTERNAL_d37f4202_4_k_cu_45563914_37934cuda3std3__441_GLOBAL__N__d37f4202_4_k_cu_45563914_37936ignoreE
	.align		8
        /*0040*/ 	.dword	_ZN39_INTERNAL_d37f4202_4_k_cu_45563914_37934cuda3std3__419piecewise_constructE
	.align		8
        /*0048*/ 	.dword	_ZN39_INTERNAL_d37f4202_4_k_cu_45563914_37934cuda3std3__48in_placeE
	.align		8
        /*0050*/ 	.dword	_ZN39_INTERNAL_d37f4202_4_k_cu_45563914_37934cuda3std6ranges3__45__cpo4swapE
	.align		8
        /*0058*/ 	.dword	_ZN39_INTERNAL_d37f4202_4_k_cu_45563914_37934cuda3std6ranges3__45__cpo9iter_moveE
	.align		8
        /*0060*/ 	.dword	_ZN39_INTERNAL_d37f4202_4_k_cu_45563914_37934cute7productE
	.align		8
        /*0068*/ 	.dword	_ZN39_INTERNAL_d37f4202_4_k_cu_45563914_37934cute1_E
	.align		8
        /*0070*/ 	.dword	$str$24
	.align		8
        /*0078*/ 	.dword	$str$25


//--------------------- .text._ZN7cutlass13device_kernelINS_4gemm6kernel13GemmUniversalIN4cute5tupleIJiiiiEEENS1_10collective13CollectiveMmaINS1_37MainloopSm90TmaGmmaWarpSpecializedFP8ILi12ENS5_IJNS4_1CILi2EEENSA_ILi1EEESC_EEENS1_35KernelTmaWarpSpecializedCooperativeEEENS5_IJNSA_ILi128EEESG_NSA_ILi64EEEEEENS_12float_e4m3_tENS5_IJlSC_lEEESJ_SK_NS4_8TiledMMAINS4_8MMA_AtomIJNS4_4SM904GMMA31MMA_64x128x32_F32E4M3E4M3_SS_TNILNSO_7ScaleInE1ELSQ_1EEEEEENS4_6LayoutISD_NS5_IJSC_NSA_ILi0EEESU_EEEEENS5_IJNS4_10UnderscoreESX_SX_EEEEENS4_13SM90_TMA_LOADENS4_14ComposedLayoutINS4_7SwizzleILi2ELi4ELi3EEENS4_18smem_ptr_flag_bitsILi8EEENST_INS5_IJNSA_ILi8EEESH_EEENS5_IJSH_SC_EEEEEEEvNS4_8identityENS4_23SM90_TMA_LOAD_MULTICASTES1A_vS1B_EENS_8epilogue10collective18CollectiveEpilogueINS1E_22Sm90TmaWarpSpecializedILi4ELi2ELi16ELb0ELb0EEEJSI_NS5_IJSG_NSA_ILi32EEEEEESJ_SK_SJ_SK_NS1E_6fusion15FusionCallbacksIS1I_NS1L_13LinCombEltActINS1E_6thread4SiLuESJ_fSJ_fLNS_15FloatRoundStyleE2EEESI_S1K_JEEES10_NS11_INS12_ILi1ELi4ELi3EEES15_NST_INS5_IJS16_S1J_EEENS5_IJS1J_SC_EEEEEEENS4_39AutoVectorizingCopyWithAssumedAlignmentILi128EEENS4_14SM90_TMA_STOREES1X_S1Z_NS4_9Copy_AtomIJNS4_17SM90_U32x4_STSM_NENS_6half_tEEEEvEEEvvEEEEvNT_6ParamsE --------------------------
	.section	.text._ZN7cutlass13device_kernelINS_4gemm6kernel13GemmUniversalIN4cute5tupleIJiiiiEEENS1_10collective13CollectiveMmaINS1_37MainloopSm90TmaGmmaWarpSpecializedFP8ILi12ENS5_IJNS4_1CILi2EEENSA_ILi1EEESC_EEENS1_35KernelTmaWarpSpecializedCooperativeEEENS5_IJNSA_ILi128EEESG_NSA_ILi64EEEEEENS_12float_e4m3_tENS5_IJlSC_lEEESJ_SK_NS4_8TiledMMAINS4_8MMA_AtomIJNS4_4SM904GMMA31MMA_64x128x32_F32E4M3E4M3_SS_TNILNSO_7ScaleInE1ELSQ_1EEEEEENS4_6LayoutISD_NS5_IJSC_NSA_ILi0EEESU_EEEEENS5_IJNS4_10UnderscoreESX_SX_EEEEENS4_13SM90_TMA_LOADENS4_14ComposedLayoutINS4_7SwizzleILi2ELi4ELi3EEENS4_18smem_ptr_flag_bitsILi8EEENST_INS5_IJNSA_ILi8EEESH_EEENS5_IJSH_SC_EEEEEEEvNS4_8identityENS4_23SM90_TMA_LOAD_MULTICASTES1A_vS1B_EENS_8epilogue10collective18CollectiveEpilogueINS1E_22Sm90TmaWarpSpecializedILi4ELi2ELi16ELb0ELb0EEEJSI_NS5_IJSG_NSA_ILi32EEEEEESJ_SK_SJ_SK_NS1E_6fusion15FusionCallbacksIS1I_NS1L_13LinCombEltActINS1E_6thread4SiLuESJ_fSJ_fLNS_15FloatRoundStyleE2EEESI_S1K_JEEES10_NS11_INS12_ILi1ELi4ELi3EEES15_NST_INS5_IJS16_S1J_EEENS5_IJS1J_SC_EEEEEEENS4_39AutoVectorizingCopyWithAssumedAlignmentILi128EEENS4_14SM90_TMA_STOREES1X_S1Z_NS4_9Copy_AtomIJNS4_17SM90_U32x4_STSM_NENS_6half_tEEEEvEEEvvEEEEvNT_6ParamsE,"ax",@progbits
	.align	128
.text._ZN7cutlass13device_kernelINS_4gemm6kernel13GemmUniversalIN4cute5tupleIJiiiiEEENS1_10collective13CollectiveMmaINS1_37MainloopSm90TmaGmmaWarpSpecializedFP8ILi12ENS5_IJNS4_1CILi2EEENSA_ILi1EEESC_EEENS1_35KernelTmaWarpSpecializedCooperativeEEENS5_IJNSA_ILi128EEESG_NSA_ILi64EEEEEENS_12float_e4m3_tENS5_IJlSC_lEEESJ_SK_NS4_8TiledMMAINS4_8MMA_AtomIJNS4_4SM904GMMA31MMA_64x128x32_F32E4M3E4M3_SS_TNILNSO_7ScaleInE1ELSQ_1EEEEEENS4_6LayoutISD_NS5_IJSC_NSA_ILi0EEESU_EEEEENS5_IJNS4_10UnderscoreESX_SX_EEEEENS4_13SM90_TMA_LOADENS4_14ComposedLayoutINS4_7SwizzleILi2ELi4ELi3EEENS4_18smem_ptr_flag_bitsILi8EEENST_INS5_IJNSA_ILi8EEESH_EEENS5_IJSH_SC_EEEEEEEvNS4_8identityENS4_23SM90_TMA_LOAD_MULTICASTES1A_vS1B_EENS_8epilogue10collective18CollectiveEpilogueINS1E_22Sm90TmaWarpSpecializedILi4ELi2ELi16ELb0ELb0EEEJSI_NS5_IJSG_NSA_ILi32EEEEEESJ_SK_SJ_SK_NS1E_6fusion15FusionCallbacksIS1I_NS1L_13LinCombEltActINS1E_6thread4SiLuESJ_fSJ_fLNS_15FloatRoundStyleE2EEESI_S1K_JEEES10_NS11_INS12_ILi1ELi4ELi3EEES15_NST_INS5_IJS16_S1J_EEENS5_IJS1J_SC_EEEEEEENS4_39AutoVectorizingCopyWithAssumedAlignmentILi128EEENS4_14SM90_TMA_STOREES1X_S1Z_NS4_9Copy_AtomIJNS4_17SM90_U32x4_STSM_NENS_6half_tEEEEvEEEvvEEEEvNT_6ParamsE:
        .type           _ZN7cutlass13device_kernelINS_4gemm6kernel13GemmUniversalIN4cute5tupleIJiiiiEEENS1_10collective13CollectiveMmaINS1_37MainloopSm90TmaGmmaWarpSpecializedFP8ILi12ENS5_IJNS4_1CILi2EEENSA_ILi1EEESC_EEENS1_35KernelTmaWarpSpecializedCooperativeEEENS5_IJNSA_ILi128EEESG_NSA_ILi64EEEEEENS_12float_e4m3_tENS5_IJlSC_lEEESJ_SK_NS4_8TiledMMAINS4_8MMA_AtomIJNS4_4SM904GMMA31MMA_64x128x32_F32E4M3E4M3_SS_TNILNSO_7ScaleInE1ELSQ_1EEEEEENS4_6LayoutISD_NS5_IJSC_NSA_ILi0EEESU_EEEEENS5_IJNS4_10UnderscoreESX_SX_EEEEENS4_13SM90_TMA_LOADENS4_14ComposedLayoutINS4_7SwizzleILi2ELi4ELi3EEENS4_18smem_ptr_flag_bitsILi8EEENST_INS5_IJNSA_ILi8EEESH_EEENS5_IJSH_SC_EEEEEEEvNS4_8identityENS4_23SM90_TMA_LOAD_MULTICASTES1A_vS1B_EENS_8epilogue10collective18CollectiveEpilogueINS1E_22Sm90TmaWarpSpecializedILi4ELi2ELi16ELb0ELb0EEEJSI_NS5_IJSG_NSA_ILi32EEEEEESJ_SK_SJ_SK_NS1E_6fusion15FusionCallbacksIS1I_NS1L_13LinCombEltActINS1E_6thread4SiLuESJ_fSJ_fLNS_15FloatRoundStyleE2EEESI_S1K_JEEES10_NS11_INS12_ILi1ELi4ELi3EEES15_NST_INS5_IJS16_S1J_EEENS5_IJS1J_SC_EEEEEEENS4_39AutoVectorizingCopyWithAssumedAlignmentILi128EEENS4_14SM90_TMA_STOREES1X_S1Z_NS4_9Copy_AtomIJNS4_17SM90_U32x4_STSM_NENS_6half_tEEEEvEEEvvEEEEvNT_6ParamsE,@function
        .size           _ZN7cutlass13device_kernelINS_4gemm6kernel13GemmUniversalIN4cute5tupleIJiiiiEEENS1_10collective13CollectiveMmaINS1_37MainloopSm90TmaGmmaWarpSpecializedFP8ILi12ENS5_IJNS4_1CILi2EEENSA_ILi1EEESC_EEENS1_35KernelTmaWarpSpecializedCooperativeEEENS5_IJNSA_ILi128EEESG_NSA_ILi64EEEEEENS_12float_e4m3_tENS5_IJlSC_lEEESJ_SK_NS4_8TiledMMAINS4_8MMA_AtomIJNS4_4SM904GMMA31MMA_64x128x32_F32E4M3E4M3_SS_TNILNSO_7ScaleInE1ELSQ_1EEEEEENS4_6LayoutISD_NS5_IJSC_NSA_ILi0EEESU_EEEEENS5_IJNS4_10UnderscoreESX_SX_EEEEENS4_13SM90_TMA_LOADENS4_14ComposedLayoutINS4_7SwizzleILi2ELi4ELi3EEENS4_18smem_ptr_flag_bitsILi8EEENST_INS5_IJNSA_ILi8EEESH_EEENS5_IJSH_SC_EEEEEEEvNS4_8identityENS4_23SM90_TMA_LOAD_MULTICASTES1A_vS1B_EENS_8epilogue10collective18CollectiveEpilogueINS1E_22Sm90TmaWarpSpecializedILi4ELi2ELi16ELb0ELb0EEEJSI_NS5_IJSG_NSA_ILi32EEEEEESJ_SK_SJ_SK_NS1E_6fusion15FusionCallbacksIS1I_NS1L_13LinCombEltActINS1E_6thread4SiLuESJ_fSJ_fLNS_15FloatRoundStyleE2EEESI_S1K_JEEES10_NS11_INS12_ILi1ELi4ELi3EEES15_NST_INS5_IJS16_S1J_EEENS5_IJS1J_SC_EEEEEEENS4_39AutoVectorizingCopyWithAssumedAlignmentILi128EEENS4_14SM90_TMA_STOREES1X_S1Z_NS4_9Copy_AtomIJNS4_17SM90_U32x4_STSM_NENS_6half_tEEEEvEEEvvEEEEvNT_6ParamsE,(.L_x_406 - _ZN7cutlass13device_kernelINS_4gemm6kernel13GemmUniversalIN4cute5tupleIJiiiiEEENS1_10collective13CollectiveMmaINS1_37MainloopSm90TmaGmmaWarpSpecializedFP8ILi12ENS5_IJNS4_1CILi2EEENSA_ILi1EEESC_EEENS1_35KernelTmaWarpSpecializedCooperativeEEENS5_IJNSA_ILi128EEESG_NSA_ILi64EEEEEENS_12float_e4m3_tENS5_IJlSC_lEEESJ_SK_NS4_8TiledMMAINS4_8MMA_AtomIJNS4_4SM904GMMA31MMA_64x128x32_F32E4M3E4M3_SS_TNILNSO_7ScaleInE1ELSQ_1EEEEEENS4_6LayoutISD_NS5_IJSC_NSA_ILi0EEESU_EEEEENS5_IJNS4_10UnderscoreESX_SX_EEEEENS4_13SM90_TMA_LOADENS4_14ComposedLayoutINS4_7SwizzleILi2ELi4ELi3EEENS4_18smem_ptr_flag_bitsILi8EEENST_INS5_IJNSA_ILi8EEESH_EEENS5_IJSH_SC_EEEEEEEvNS4_8identityENS4_23SM90_TMA_LOAD_MULTICASTES1A_vS1B_EENS_8epilogue10collective18CollectiveEpilogueINS1E_22Sm90TmaWarpSpecializedILi4ELi2ELi16ELb0ELb0EEEJSI_NS5_IJSG_NSA_ILi32EEEEEESJ_SK_SJ_SK_NS1E_6fusion15FusionCallbacksIS1I_NS1L_13LinCombEltActINS1E_6thread4SiLuESJ_fSJ_fLNS_15FloatRoundStyleE2EEESI_S1K_JEEES10_NS11_INS12_ILi1ELi4ELi3EEES15_NST_INS5_IJS16_S1J_EEENS5_IJS1J_SC_EEEEEEENS4_39AutoVectorizingCopyWithAssumedAlignmentILi128EEENS4_14SM90_TMA_STOREES1X_S1Z_NS4_9Copy_AtomIJNS4_17SM90_U32x4_STSM_NENS_6half_tEEEEvEEEvvEEEEvNT_6ParamsE)
        .other          _ZN7cutlass13device_kernelINS_4gemm6kernel13GemmUniversalIN4cute5tupleIJiiiiEEENS1_10collective13CollectiveMmaINS1_37MainloopSm90TmaGmmaWarpSpecializedFP8ILi12ENS5_IJNS4_1CILi2EEENSA_ILi1EEESC_EEENS1_35KernelTmaWarpSpecializedCooperativeEEENS5_IJNSA_ILi128EEESG_NSA_ILi64EEEEEENS_12float_e4m3_tENS5_IJlSC_lEEESJ_SK_NS4_8TiledMMAINS4_8MMA_AtomIJNS4_4SM904GMMA31MMA_64x128x32_F32E4M3E4M3_SS_TNILNSO_7ScaleInE1ELSQ_1EEEEEENS4_6LayoutISD_NS5_IJSC_NSA_ILi0EEESU_EEEEENS5_IJNS4_10UnderscoreESX_SX_EEEEENS4_13SM90_TMA_LOADENS4_14ComposedLayoutINS4_7SwizzleILi2ELi4ELi3EEENS4_18smem_ptr_flag_bitsILi8EEENST_INS5_IJNSA_ILi8EEESH_EEENS5_IJSH_SC_EEEEEEEvNS4_8identityENS4_23SM90_TMA_LOAD_MULTICASTES1A_vS1B_EENS_8epilogue10collective18CollectiveEpilogueINS1E_22Sm90TmaWarpSpecializedILi4ELi2ELi16ELb0ELb0EEEJSI_NS5_IJSG_NSA_ILi32EEEEEESJ_SK_SJ_SK_NS1E_6fusion15FusionCallbacksIS1I_NS1L_13LinCombEltActINS1E_6thread4SiLuESJ_fSJ_fLNS_15FloatRoundStyleE2EEESI_S1K_JEEES10_NS11_INS12_ILi1ELi4ELi3EEES15_NST_INS5_IJS16_S1J_EEENS5_IJS1J_SC_EEEEEEENS4_39AutoVectorizingCopyWithAssumedAlignmentILi128EEENS4_14SM90_TMA_STOREES1X_S1Z_NS4_9Copy_AtomIJNS4_17SM90_U32x4_STSM_NENS_6half_tEEEEvEEEvvEEEEvNT_6ParamsE,@"STO_CUDA_ENTRY STV_DEFAULT"
_ZN7cutlass13device_kernelINS_4gemm6kernel13GemmUniversalIN4cute5tupleIJiiiiEEENS1_10collective13CollectiveMmaINS1_37MainloopSm90TmaGmmaWarpSpecializedFP8ILi12ENS5_IJNS4_1CILi2EEENSA_ILi1EEESC_EEENS1_35KernelTmaWarpSpecializedCooperativeEEENS5_IJNSA_ILi128EEESG_NSA_ILi64EEEEEENS_12float_e4m3_tENS5_IJlSC_lEEESJ_SK_NS4_8TiledMMAINS4_8MMA_AtomIJNS4_4SM904GMMA31MMA_64x128x32_F32E4M3E4M3_SS_TNILNSO_7ScaleInE1ELSQ_1EEEEEENS4_6LayoutISD_NS5_IJSC_NSA_ILi0EEESU_EEEEENS5_IJNS4_10UnderscoreESX_SX_EEEEENS4_13SM90_TMA_LOADENS4_14ComposedLayoutINS4_7SwizzleILi2ELi4ELi3EEENS4_18smem_ptr_flag_bitsILi8EEENST_INS5_IJNSA_ILi8EEESH_EEENS5_IJSH_SC_EEEEEEEvNS4_8identityENS4_23SM90_TMA_LOAD_MULTICASTES1A_vS1B_EENS_8epilogue10collective18CollectiveEpilogueINS1E_22Sm90TmaWarpSpecializedILi4ELi2ELi16ELb0ELb0EEEJSI_NS5_IJSG_NSA_ILi32EEEEEESJ_SK_SJ_SK_NS1E_6fusion15FusionCallbacksIS1I_NS1L_13LinCombEltActINS1E_6thread4SiLuESJ_fSJ_fLNS_15FloatRoundStyleE2EEESI_S1K_JEEES10_NS11_INS12_ILi1ELi4ELi3EEES15_NST_INS5_IJS16_S1J_EEENS5_IJS1J_SC_EEEEEEENS4_39AutoVectorizingCopyWithAssumedAlignmentILi128EEENS4_14SM90_TMA_STOREES1X_S1Z_NS4_9Copy_AtomIJNS4_17SM90_U32x4_STSM_NENS_6half_tEEEEvEEEvvEEEEvNT_6ParamsE:
[----:B------:R-:W1:Y:S01]  /*0000*/  LDC R1, c[0x0][0x28] ;  /* 0x00000a00ff017b82 */ /* 0x000e620000000800 */
[----:B------:R-:W2:Y:S07]  /*0010*/  S2R R18, SR_TID.X ;  /* 0x0000000000127919 */ /* 0x000eae0000002100 */
[----:B------:R-:W3:Y:S01]  /*0020*/  LDC.64 R8, c[0x0][0x588] ;  /* 0x00016200ff087b82 */ /* 0x000ee20000000a00 */
[----:B------:R-:W-:Y:S01]  /*0030*/  ELECT P0, URZ, PT ;  /* 0x00000000003f782f */ /* 0x000fe20003800000 */
[----:B------:R-:W-:Y:S01]  /*0040*/  BSSY B0, `(.L_x_0) ;  /* 0x0000016000007945 */ /* 0x000fe20003800000 */
[----:B--2---:R-:W-:-:S02]  /*0050*/  SHF.R.U32.HI R0, RZ, 0x5, R18 ;  /* 0x00000005ff007819 */ /* 0x004fc40000011612 */
[----:B------:R-:W-:-:S03]  /*0060*/  SHF.R.U32.HI R4, RZ, 0x7, R18 ;  /* 0x00000007ff047819 */ /* 0x000fc60000011612 */
[----:B------:R-:W2:Y:S04]  /*0070*/  SHFL.IDX PT, R3, R0, RZ, 0x1f ;  /* 0x00001fff00037589 */ /* 0x000ea800000e0000 */
[----:B------:R4:W1:Y:S01]  /*0080*/  SHFL.IDX PT, R6, R4, RZ, 0x1f ;  /* 0x00001fff04067589 */ /* 0x00086200000e0000 */
[----:B--2---:R-:W-:Y:S02]  /*0090*/  ISETP.NE.OR P0, PT, R3, RZ, !P0 ;  /* 0x000000ff0300720c */ /* 0x004fe40004705670 */
[----:B------:R-:W-:-:S11]  /*00a0*/  SHF.R.S32.HI R2, RZ, 0x1f, R3 ;  /* 0x0000001fff027819 */ /* 0x000fd60000011403 */
[----:B-1-34-:R-:W-:Y:S05]  /*00b0*/  @P0 BRA `(.L_x_1) ;  /* 0x0000000000380947 */ /* 0x01afea0003800000 */
[----:B------:R-:W-:Y:S02]  /*00c0*/  ULDC.64 UR4, c[0x0][0x198] ;  /* 0x0000660000047ab9 */ /* 0x000fe40000000a00 */
[----:B------:R-:W-:Y:S02]  /*00d0*/  UIADD3 UR6, UP0, UR4, 0xf0, URZ ;  /* 0x000000f004067890 */ /* 0x000fe4000ff1e03f */
[----:B------:R-:W-:Y:S02]  /*00e0*/  UIADD3 UR8, UP1, UR4, 0x1f0, URZ ;  /* 0x000001f004087890 */ /* 0x000fe4000ff3e03f */
[----:B------:R-:W-:Y:S02]  /*00f0*/  UIADD3 UR10, UP2, UR4, 0x3f0, URZ ;  /* 0x000003f0040a7890 */ /* 0x000fe4000ff5e03f */
[----:B------:R-:W-:Y:S02]  /*0100*/  UIADD3 UR4, UP3, UR4, 0x4f0, URZ ;  /* 0x000004f004047890 */ /* 0x000fe4000ff7e03f */
[----:B------:R-:W-:-:S02]  /*0110*/  UIADD3.X UR7, URZ, UR5, URZ, UP0, !UPT ;  /* 0x000000053f077290 */ /* 0x000fc400087fe43f */
[----:B------:R-:W-:Y:S02]  /*0120*/  UIADD3.X UR9, URZ, UR5, URZ, UP1, !UPT ;  /* 0x000000053f097290 */ /* 0x000fe40008ffe43f */
[----:B------:R-:W-:Y:S02]  /*0130*/  UIADD3.X UR11, URZ, UR5, URZ, UP2, !UPT ;  /* 0x000000053f0b7290 */ /* 0x000fe400097fe43f */
[----:B------:R-:W-:-:S03]  /*0140*/  UIADD3.X UR5, URZ, UR5, URZ, UP3, !UPT ;  /* 0x000000053f057290 */ /* 0x000fc60009ffe43f */
[----:B------:R1:W-:Y:S02]  /*0150*/  UTMACCTL.PF [UR6] ;  /* 0x00000000060079b9 */ /* 0x0003e40008040000 */
[----:B------:R1:W-:Y:S02]  /*0160*/  UTMACCTL.PF [UR8] ;  /* 0x00000000080079b9 */ /* 0x0003e40008040000 */
[----:B------:R1:W-:Y:S02]  /*0170*/  UTMACCTL.PF [UR10] ;  /* 0x000000000a0079b9 */ /* 0x0003e40008040000 */
[----:B------:R1:W-:Y:S02]  /*0180*/  UTMACCTL.PF [UR4] ;  /* 0x00000000040079b9 */ /* 0x0003e40008040000 */
[----:B-1----:R-:W-:Y:S01]  /*0190*/  NOP ;  /* 0x0000000000007918 */ /* 0x002fe20000000000 */
.L_x_1:
[----:B------:R-:W-:Y:S05]  /*01a0*/  BSYNC B0 ;  /* 0x0000000000007941 */ /* 0x000fea0003800000 */
.L_x_0:
[----:B------:R-:W-:Y:S01]  /*01b0*/  ULDC.64 UR4, c[0x0][0x590] ;  /* 0x0001640000047ab9 */ /* 0x000fe20000000a00 */
[----:B------:R-:W-:Y:S01]  /*01c0*/  LEA.HI R2, R2, R3, RZ, 0x2 ;  /* 0x0000000302027211 */ /* 0x000fe200078f10ff */
[----:B------:R-:W-:Y:S01]  /*01d0*/  ULDC.64 UR40, c[0x0][0x208] ;  /* 0x0000820000287ab9 */ /* 0x000fe20000000a00 */
[----:B------:R-:W-:Y:S01]  /*01e0*/  ISETP.NE.U32.AND P2, PT, RZ, UR4, PT ;  /* 0x00000004ff007c0c */ /* 0x000fe2000bf45070 */
[----:B------:R-:W-:Y:S01]  /*01f0*/  IMAD.MOV.U32 R5, RZ, RZ, R9 ;  /* 0x000000ffff057224 */ /* 0x000fe200078e0009 */
[----:B------:R-:W-:Y:S02]  /*0200*/  LOP3.LUT R2, R2, 0xfffffffc, RZ, 0xc0, !PT ;  /* 0xfffffffc02027812 */ /* 0x000fe400078ec0ff */
[----:B------:R-:W-:Y:S02]  /*0210*/  ISETP.NE.AND.EX P3, PT, RZ, UR5, PT, P2 ;  /* 0x00000005ff007c0c */ /* 0x000fe4000bf65320 */
[----:B------:R-:W-:Y:S02]  /*0220*/  IADD3 R3, R3, -R2, RZ ;  /* 0x8000000203037210 */ /* 0x000fe40007ffe0ff */
[----:B------:R-:W-:-:S02]  /*0230*/  PRMT R2, RZ, 0x7610, R2 ;  /* 0x00007610ff027816 */ /* 0x000fc40000000002 */
[----:B------:R-:W-:-:S07]  /*0240*/  MOV R4, R8 ;  /* 0x0000000800047202 */ /* 0x000fce0000000f00 */
[----:B------:R-:W-:Y:S05]  /*0250*/  @P3 BRA `(.L_x_2) ;  /* 0x0000000000303947 */ /* 0x000fea0003800000 */
[----:B------:R-:W-:Y:S02]  /*0260*/  ULDC.64 UR6, c[0x0][0x588] ;  /* 0x0001620000067ab9 */ /* 0x000fe40000000a00 */
[----:B------:R-:W-:-:S04]  /*0270*/  ISETP.NE.U32.AND P0, PT, RZ, UR6, PT ;  /* 0x00000006ff007c0c */ /* 0x000fc8000bf05070 */
[----:B------:R-:W-:-:S13]  /*0280*/  ISETP.NE.AND.EX P0, PT, RZ, UR7, PT, P0 ;  /* 0x00000007ff007c0c */ /* 0x000fda000bf05300 */
[----:B------:R-:W-:Y:S05]  /*0290*/  @!P0 BRA `(.L_x_3) ;  /* 0x0000000000108947 */ /* 0x000fea0003800000 */
[----:B------:R-:W2:Y:S02]  /*02a0*/  LDG.E R2, desc[UR40][R4.64] ;  /* 0x0000002804027981 */ /* 0x000ea4000c1e1900 */
[----:B--2---:R-:W-:Y:S02]  /*02b0*/  FSETP.NEU.AND P1, PT, R2, RZ, PT ;  /* 0x000000ff0200720b */ /* 0x004fe40003f2d000 */
[----:B------:R-:W-:Y:S01]  /*02c0*/  MOV R2, 0x1 ;  /* 0x0000000100027802 */ /* 0x000fe20000000f00 */
[----:B------:R-:W-:Y:S10]  /*02d0*/  BRA `(.L_x_2) ;  /* 0x0000000000107947 */ /* 0x000ff40003800000 */
.L_x_3:
[----:B------:R-:W-:Y:S01]  /*02e0*/  ULDC UR6, c[0x0][0x580] ;  /* 0x0001600000067ab9 */ /* 0x000fe20000000800 */
[----:B------:R-:W-:Y:S02]  /*02f0*/  MOV R2, 0x1 ;  /* 0x0000000100027802 */ /* 0x000fe40000000f00 */
[----:B------:R-:W-:Y:S02]  /*0300*/  CS2R R4, SRZ ;  /* 0x0000000000047805 */ /* 0x000fe4000001ff00 */
[----:B------:R-:W-:-:S13]  /*0310*/  FSETP.NEU.AND P1, PT, RZ, UR6, PT ;  /* 0x00000006ff007c0b */ /* 0x000fda000bf2d000 */
.L_x_2:
[----:B------:R-:W-:Y:S02]  /*0320*/  ISETP.NE.U32.AND P4, PT, R4, RZ, PT ;  /* 0x000000ff0400720c */ /* 0x000fe40003f85070 */
[----:B------:R-:W-:Y:S02]  /*0330*/  ISETP.NE.AND.EX P5, PT, RZ, UR5, PT, P2 ;  /* 0x00000005ff007c0c */ /* 0x000fe4000bfa5320 */
[----:B------:R-:W-:Y:S02]  /*0340*/  ISETP.NE.AND.EX P2, PT, R5, RZ, PT, P4 ;  /* 0x000000ff0500720c */ /* 0x000fe40003f45340 */
[----:B------:R-:W-:-:S11]  /*0350*/  PLOP3.LUT P0, PT, PT, PT, PT, 0x8, 0x0 ;  /* 0x000000000000781c */ /* 0x000fd60003f0e170 */
[----:B------:R-:W-:Y:S05]  /*0360*/  @P2 BRA P5, `(.L_x_4) ;  /* 0x0000000000342947 */ /* 0x000fea0002800000 */
[----:B------:R-:W-:-:S04]  /*0370*/  ISETP.NE.U32.AND P0, PT, RZ, UR4, PT ;  /* 0x00000004ff007c0c */ /* 0x000fc8000bf05070 */
[----:B------:R-:W-:-:S13]  /*0380*/  ISETP.NE.AND.EX P0, PT, RZ, UR5, PT, P0 ;  /* 0x00000005ff007c0c */ /* 0x000fda000bf05300 */
[----:B------:R-:W-:Y:S05]  /*0390*/  @!P0 BRA `(.L_x_5) ;  /* 0x0000000000248947 */ /* 0x000fea0003800000 */
[----:B------:R-:W-:Y:S02]  /*03a0*/  PRMT R2, R2, 0x9910, RZ ;  /* 0x0000991002027816 */ /* 0x000fe400000000ff */
[----:B------:R-:W-:Y:S02]  /*03b0*/  ISETP.NE.U32.AND P0, PT, R4, RZ, PT ;  /* 0x000000ff0400720c */ /* 0x000fe40003f05070 */
[----:B------:R-:W-:Y:S02]  /*03c0*/  ISETP.NE.AND P2, PT, R2, RZ, PT ;  /* 0x000000ff0200720c */ /* 0x000fe40003f45270 */
[----:B------:R-:W-:Y:S02]  /*03d0*/  ISETP.NE.AND.EX P0, PT, R5, RZ, PT, P0 ;  /* 0x000000ff0500720c */ /* 0x000fe40003f05300 */
[----:B------:R-:W-:-:S09]  /*03e0*/  SEL R2, RZ, 0xffffffff, P1 ;  /* 0xffffffffff027807 */ /* 0x000fd20000800000 */
[----:B------:R-:W-:-:S04]  /*03f0*/  @!P2 SEL R2, RZ, 0xffffffff, P0 ;  /* 0xffffffffff02a807 */ /* 0x000fc80000000000 */
[----:B------:R-:W-:-:S04]  /*0400*/  LOP3.LUT R2, R2, 0x1, RZ, 0xc0, !PT ;  /* 0x0000000102027812 */ /* 0x000fc800078ec0ff */
[----:B------:R-:W-:Y:S01]  /*0410*/  ISETP.EQ.U32.AND P0, PT, R2, 0x1, PT ;  /* 0x000000010200780c */ /* 0x000fe20003f02070 */
[----:B------:R-:W-:-:S12]  /*0420*/  BRA `(.L_x_4) ;  /* 0x0000000000047947 */ /* 0x000fd80003800000 */
.L_x_5:
[----:B------:R-:W-:-:S13]  /*0430*/  PLOP3.LUT P0, PT, P1, PT, PT, 0x8, 0x0 ;  /* 0x000000000000781c */ /* 0x000fda0000f0e170 */
.L_x_4:
[----:B------:R-:W1:Y:S02]  /*0440*/  SHFL.IDX PT, R2, R0, RZ, 0x1f ;  /* 0x00001fff00027589 */ /* 0x000e6400000e0000 */
[----:B-1----:R-:W-:-:S13]  /*0450*/  ISETP.NE.AND P1, PT, R2, RZ, PT ;  /* 0x000000ff0200720c */ /* 0x002fda0003f25270 */
[----:B------:R-:W-:Y:S05]  /*0460*/  @P1 BRA `(.L_x_6) ;  /* 0x0000000000a41947 */ /* 0x000fea0003800000 */
[----:B------:R-:W-:Y:S01]  /*0470*/  ELECT P1, URZ, PT ;  /* 0x00000000003f782f */ /* 0x000fe20003820000 */
[----:B------:R-:W-:-:S12]  /*0480*/  BSSY B0, `(.L_x_6) ;  /* 0x0000027000007945 */ /* 0x000fd80003800000 */
[----:B------:R-:W-:Y:S05]  /*0490*/  @!P1 BRA `(.L_x_7) ;  /* 0x0000000000949947 */ /* 0x000fea0003800000 */
[----:B------:R-:W1:Y:S01]  /*04a0*/  S2UR UR8, SR_CgaCtaId ;  /* 0x00000000000879c3 */ /* 0x000e620000008800 */
[----:B------:R-:W-:Y:S01]  /*04b0*/  UMOV UR4, 0x400 ;  /* 0x0000040000047882 */ /* 0x000fe20000000000 */
[----:B------:R-:W-:Y:S01]  /*04c0*/  UMOV UR5, 0x1 ;  /* 0x0000000100057882 */ /* 0x000fe20000000000 */
[----:B------:R-:W-:Y:S02]  /*04d0*/  UMOV UR6, 0x4 ;  /* 0x0000000400067882 */ /* 0x000fe40000000000 */
[----:B------:R-:W-:-:S04]  /*04e0*/  UIADD3 UR6, -UR6, 0x100000, URZ ;  /* 0x0010000006067890 */ /* 0x000fc8000fffe13f */
[----:B------:R-:W-:Y:S02]  /*04f0*/  USHF.L.U32 UR7, UR6, 0xb, URZ ;  /* 0x0000000b06077899 */ /* 0x000fe4000800063f */
[----:B------:R-:W-:Y:S02]  /*0500*/  USHF.L.U32 UR6, UR6, 0x1, URZ ;  /* 0x0000000106067899 */ /* 0x000fe4000800063f */
[----:B-1----:R-:W-:Y:S02]  /*0510*/  ULEA UR8, UR8, UR4, 0x18 ;  /* 0x0000000408087291 */ /* 0x002fe4000f8ec03f */
[----:B------:R-:W-:-:S04]  /*0520*/  UIADD3 UR4, -UR5, 0x100000, URZ ;  /* 0x0010000005047890 */ /* 0x000fc8000fffe13f */
[----:B------:R-:W-:Y:S02]  /*0530*/  USHF.L.U32 UR5, UR4, 0xb, URZ ;  /* 0x0000000b04057899 */ /* 0x000fe4000800063f */
[----:B------:R-:W-:Y:S01]  /*0540*/  USHF.L.U32 UR4, UR4, 0x1, URZ ;  /* 0x0000000104047899 */ /* 0x000fe2000800063f */
[----:B------:R-:W1:Y:S11]  /*0550*/  FENCE.VIEW.ASYNC.S ;  /* 0x00000000000073c6 */ /* 0x000e760000000000 */
[----:B-1----:R1:W2:Y:S01]  /*0560*/  SYNCS.EXCH.64 URZ, [UR8], UR4 ;  /* 0x00000004083f75b2 */ /* 0x0022a20008000100 */
[----:B------:R1:W3:Y:S01]  /*0570*/  SYNCS.EXCH.64 URZ, [UR8+0x60], UR6 ;  /* 0x00006006083f75b2 */ /* 0x0002e20008000100 */
[----:B------:R1:W4:Y:S01]  /*0580*/  SYNCS.EXCH.64 URZ, [UR8+0x8], UR4 ;  /* 0x00000804083f75b2 */ /* 0x0003220008000100 */
[----:B------:R1:W1:Y:S01]  /*0590*/  SYNCS.EXCH.64 URZ, [UR8+0x68], UR6 ;  /* 0x00006806083f75b2 */ /* 0x0002620008000100 */
        /* <DEDUP_REMOVED lines=20> */
[----:B--2---:R-:W-:Y:S01]  /*06e0*/  NOP ;  /* 0x0000000000007918 */ /* 0x004fe20000000000 */
.L_x_7:
[----:B-1----:R-:W-:Y:S05]  /*06f0*/  BSYNC B0 ;  /* 0x0000000000007941 */ /* 0x002fea0003800000 */
.L_x_6:
[----:B------:R-:W1:Y:S01]  /*0700*/  S2UR UR9, SR_CTAID.X ;  /* 0x00000000000979c3 */ /* 0x000e620000002500 */
[----:B------:R-:W2:Y:S01]  /*0710*/  S2R R4, SR_CTAID.Y ;  /* 0x0000000000047919 */ /* 0x000ea20000002600 */
[----:B------:R-:W-:Y:S01]  /*0720*/  ULDC UR4, c[0x0][0x150] ;  /* 0x0000540000047ab9 */ /* 0x000fe20000000800 */
[----:B------:R-:W-:Y:S01]  /*0730*/  NOP ;  /* 0x0000000000007918 */ /* 0x000fe20000000000 */
[----:B------:R-:W5:Y:S04]  /*0740*/  SHFL.IDX PT, R12, R0, RZ, 0x1f ;  /* 0x00001fff000c7589 */ /* 0x000f6800000e0000 */
[----:B------:R-:W3:Y:S01]  /*0750*/  LDC R10, c[0x0][0x144] ;  /* 0x00005100ff0a7b82 */ /* 0x000ee20000000800 */
[----:B-1----:R-:W-:-:S05]  /*0760*/  I2FP.F32.U32 R7, UR9 ;  /* 0x0000000900077c45 */ /* 0x002fca0008201000 */
[----:B------:R-:W-:Y:S01]  /*0770*/  FMUL R11, R7, UR4 ;  /* 0x00000004070b7c20 */ /* 0x000fe20008400000 */
[----:B-----5:R-:W-:Y:S01]  /*0780*/  ISETP.NE.AND P1, PT, R12, RZ, PT ;  /* 0x000000ff0c00720c */ /* 0x020fe20003f25270 */
[----:B------:R-:W-:Y:S01]  /*0790*/  ULDC UR4, c[0x0][0x154] ;  /* 0x0000550000047ab9 */ /* 0x000fe20000000800 */
[----:B------:R-:W-:Y:S02]  /*07a0*/  SHF.R.S32.HI R7, RZ, 0x1f, R18 ;  /* 0x0000001fff077819 */ /* 0x000fe40000011412 */
[----:B--2---:R-:W-:Y:S01]  /*07b0*/  I2FP.F32.U32 R12, R4 ;  /* 0x00000004000c7245 */ /* 0x004fe20000201000 */
[----:B------:R-:W1:Y:S01]  /*07c0*/  F2I.U32.TRUNC.NTZ R11, R11 ;  /* 0x0000000b000b7305 */ /* 0x000e62000020f000 */
[----:B------:R-:W-:-:S03]  /*07d0*/  LEA.HI R7, R7, R18, RZ, 0x7 ;  /* 0x0000001207077211 */ /* 0x000fc600078f38ff */
[----:B------:R-:W-:Y:S01]  /*07e0*/  FMUL R14, R12, UR4 ;  /* 0x000000040c0e7c20 */ /* 0x000fe20008400000 */
[----:B------:R-:W-:Y:S01]  /*07f0*/  LOP3.LUT R7, R7, 0xffffff80, RZ, 0xc0, !PT ;  /* 0xffffff8007077812 */ /* 0x000fe200078ec0ff */
[----:B-1----:R-:W-:-:S04]  /*0800*/  IMAD.MOV R13, RZ, RZ, -R11 ;  /* 0x000000ffff0d7224 */ /* 0x002fc800078e0a0b */
[----:B---3--:R-:W-:Y:S01]  /*0810*/  IMAD R10, R10, R13, UR9 ;  /* 0x000000090a0a7e24 */ /* 0x008fe2000f8e020d */
[----:B------:R-:W-:Y:S06]  /*0820*/  @P1 BRA `(.L_x_8) ;  /* 0x0000000000581947 */ /* 0x000fec0003800000 */
[----:B------:R-:W1:Y:S01]  /*0830*/  S2UR UR5, SR_CgaCtaId ;  /* 0x00000000000579c3 */ /* 0x000e620000008800 */
[----:B------:R-:W-:Y:S01]  /*0840*/  UMOV UR4, 0x400 ;  /* 0x0000040000047882 */ /* 0x000fe20000000000 */
[----:B------:R-:W-:Y:S01]  /*0850*/  UMOV UR6, 0x20 ;  /* 0x0000002000067882 */ /* 0x000fe20000000000 */
[----:B------:R-:W-:Y:S01]  /*0860*/  UMOV UR7, 0x100 ;  /* 0x0000010000077882 */ /* 0x000fe20000000000 */
[----:B------:R-:W-:Y:S01]  /*0870*/  ELECT P1, URZ, PT ;  /* 0x00000000003f782f */ /* 0x000fe20003820000 */
[----:B-1----:R-:W-:Y:S02]  /*0880*/  ULEA UR8, UR5, UR4, 0x18 ;  /* 0x0000000405087291 */ /* 0x002fe4000f8ec03f */
[----:B------:R-:W-:-:S04]  /*0890*/  UIADD3 UR4, -UR6, 0x100000, URZ ;  /* 0x0010000006047890 */ /* 0x000fc8000fffe13f */
[----:B------:R-:W-:Y:S02]  /*08a0*/  USHF.L.U32 UR5, UR4, 0xb, URZ ;  /* 0x0000000b04057899 */ /* 0x000fe4000800063f */
[----:B------:R-:W-:Y:S02]  /*08b0*/  USHF.L.U32 UR4, UR4, 0x1, URZ ;  /* 0x0000000104047899 */ /* 0x000fe4000800063f */
[----:B------:R-:W-:-:S04]  /*08c0*/  UIADD3 UR6, -UR7, 0x100000, URZ ;  /* 0x0010000007067890 */ /* 0x000fc8000fffe13f */
[----:B------:R-:W-:Y:S02]  /*08d0*/  USHF.L.U32 UR7, UR6, 0xb, URZ ;  /* 0x0000000b06077899 */ /* 0x000fe4000800063f */
[----:B------:R-:W-:Y:S01]  /*08e0*/  USHF.L.U32 UR6, UR6, 0x1, URZ ;  /* 0x0000000106067899 */ /* 0x000fe2000800063f */
[----:B------:R-:W1:Y:S03]  /*08f0*/  FENCE.VIEW.ASYNC.S ;  /* 0x00000000000073c6 */ /* 0x000e660000000000 */
[----:B-1----:R1:W2:Y:S08]  /*0900*/  SYNCS.EXCH.64 URZ, [UR8+0xc0], UR4 ;  /* 0x0000c004083f75b2 */ /* 0x0022b00008000100 */
[----:B------:R1:W3:Y:S01]  /*0910*/  SYNCS.EXCH.64 URZ, [UR8+0xe0], UR6 ;  /* 0x0000e006083f75b2 */ /* 0x0002e20008000100 */
[----:B------:R1:W1:Y:S01]  /*0920*/  SYNCS.EXCH.64 URZ, [UR8+0xc8], UR4 ;  /* 0x0000c804083f75b2 */ /* 0x0002620008000100 */
[----:B------:R1:W1:Y:S01]  /*0930*/  SYNCS.EXCH.64 URZ, [UR8+0xe8], UR6 ;  /* 0x0000e806083f75b2 */ /* 0x0002620008000100 */
[----:B------:R1:W1:Y:S01]  /*0940*/  SYNCS.EXCH.64 URZ, [UR8+0xd0], UR4 ;  /* 0x0000d004083f75b2 */ /* 0x0002620008000100 */
[----:B------:R1:W1:Y:S01]  /*0950*/  SYNCS.EXCH.64 URZ, [UR8+0xf0], UR6 ;  /* 0x0000f006083f75b2 */ /* 0x0002620008000100 */
[----:B------:R1:W1:Y:S01]  /*0960*/  SYNCS.EXCH.64 URZ, [UR8+0xd8], UR4 ;  /* 0x0000d804083f75b2 */ /* 0x0002620008000100 */
[----:B------:R1:W1:Y:S01]  /*0970*/  SYNCS.EXCH.64 URZ, [UR8+0xf8], UR6 ;  /* 0x0000f806083f75b2 */ /* 0x0002620008000100 */
[----:B------:R-:W-:Y:S01]  /*0980*/  NOP ;  /* 0x0000000000007918 */ /* 0x000fe20000000000 */
.L_x_8:
[----:B------:R-:W-:Y:S01]  /*0990*/  IADD3 R7, -R7, R18, RZ ;  /* 0x0000001207077210 */ /* 0x000fe20007ffe1ff */
[----:B------:R-:W5:Y:S01]  /*09a0*/  SHFL.IDX PT, R0, R0, RZ, 0x1f ;  /* 0x00001fff00007589 */ /* 0x000f6200000e0000 */
[----:B------:R-:W-:Y:S02]  /*09b0*/  SHF.R.S32.HI R13, RZ, 0x1f, R2 ;  /* 0x0000001fff0d7819 */ /* 0x000fe40000011402 */
[----:B------:R-:W-:Y:S02]  /*09c0*/  ELECT P1, URZ, PT ;  /* 0x00000000003f782f */ /* 0x000fe40003820000 */
[----:B------:R-:W-:Y:S01]  /*09d0*/  SHF.R.S32.HI R12, RZ, 0x1f, R7 ;  /* 0x0000001fff0c7819 */ /* 0x000fe20000011407 */
[----:B------:R-:W4:Y:S01]  /*09e0*/  F2I.U32.TRUNC.NTZ R14, R14 ;  /* 0x0000000e000e7305 */ /* 0x000f22000020f000 */
[----:B------:R-:W-:Y:S01]  /*09f0*/  LEA.HI R13, R13, R2, RZ, 0x2 ;  /* 0x000000020d0d7211 */ /* 0x000fe200078f10ff */
[----:B-1----:R-:W-:Y:S01]  /*0a00*/  UMOV UR4, 0x20 ;  /* 0x0000002000047882 */ /* 0x002fe20000000000 */
[----:B------:R-:W-:Y:S01]  /*0a10*/  LEA.HI R12, R12, R7, RZ, 0x3 ;  /* 0x000000070c0c7211 */ /* 0x000fe200078f18ff */
[----:B------:R-:W-:Y:S01]  /*0a20*/  NOP ;  /* 0x0000000000007918 */ /* 0x000fe20000000000 */
[----:B------:R-:W-:-:S02]  /*0a30*/  LOP3.LUT R13, R13, 0x3ffffffc, RZ, 0xc0, !PT ;  /* 0x3ffffffc0d0d7812 */ /* 0x000fc400078ec0ff */
[--C-:B------:R-:W-:Y:S02]  /*0a40*/  SHF.R.S32.HI R11, RZ, 0x3, R12.reuse ;  /* 0x00000003ff0b7819 */ /* 0x100fe4000001140c */
[----:B------:R-:W-:Y:S02]  /*0a50*/  SHF.R.S32.HI R12, RZ, 0x1f, R12 ;  /* 0x0000001fff0c7819 */ /* 0x000fe4000001140c */
[----:B------:R-:W-:Y:S02]  /*0a60*/  IADD3 R13, R2, -R13, RZ ;  /* 0x8000000d020d7210 */ /* 0x000fe40007ffe0ff */
[----:B------:R-:W-:Y:S01]  /*0a70*/  LEA.HI R12, R12, R11, RZ, 0x2 ;  /* 0x0000000b0c0c7211 */ /* 0x000fe200078f10ff */
[----:B------:R-:W1:Y:S01]  /*0a80*/  LDC R2, c[0x0][0x140] ;  /* 0x00005000ff027b82 */ /* 0x000e620000000800 */
[----:B------:R-:W-:Y:S02]  /*0a90*/  ISETP.NE.AND P4, PT, R3, RZ, PT ;  /* 0x000000ff0300720c */ /* 0x000fe40003f85270 */
[----:B------:R-:W-:-:S02]  /*0aa0*/  LOP3.LUT R12, R12, 0xfffffffc, RZ, 0xc0, !PT ;  /* 0xfffffffc0c0c7812 */ /* 0x000fc400078ec0ff */
[----:B----4-:R-:W-:Y:S02]  /*0ab0*/  IADD3 R24, -R14, RZ, RZ ;  /* 0x000000ff0e187210 */ /* 0x010fe40007ffe1ff */
[----:B-----5:R-:W-:Y:S01]  /*0ac0*/  ISETP.NE.OR P1, PT, R0, RZ, !P1 ;  /* 0x000000ff0000720c */ /* 0x020fe20004f25670 */
[----:B------:R-:W-:Y:S01]  /*0ad0*/  IMAD.IADD R12, R11, 0x1, -R12 ;  /* 0x000000010b0c7824 */ /* 0x000fe200078e0a0c */
[----:B------:R-:W-:Y:S01]  /*0ae0*/  ISETP.EQ.OR P2, PT, R3, 0x3, !P4 ;  /* 0x000000030300780c */ /* 0x000fe20006742670 */
[----:B------:R-:W4:Y:S01]  /*0af0*/  LDC R11, c[0x0][0x148] ;  /* 0x00005200ff0b7b82 */ /* 0x000f220000000800 */
[----:B------:R-:W-:Y:S02]  /*0b00*/  MOV R22, 0x1 ;  /* 0x0000000100167802 */ /* 0x000fe40000000f00 */
[----:B------:R-:W-:Y:S02]  /*0b10*/  LEA R12, R13, R12, 0x2 ;  /* 0x0000000c0d0c7211 */ /* 0x000fe400078e10ff */
[----:B------:R-:W-:-:S02]  /*0b20*/  ISETP.EQ.AND P2, PT, R6, RZ, P2 ;  /* 0x000000ff0600720c */ /* 0x000fc40001742270 */
[C---:B------:R-:W-:Y:S01]  /*0b30*/  LEA.HI R0, R12.reuse, R12, RZ, 0x1 ;  /* 0x0000000c0c007211 */ /* 0x040fe200078f08ff */
[----:B------:R-:W-:Y:S01]  /*0b40*/  IMAD.SHL.U32 R23, R12, 0x4, RZ ;  /* 0x000000040c177824 */ /* 0x000fe200078e00ff */
[----:B------:R-:W-:Y:S01]  /*0b50*/  SEL R19, RZ, 0x1, !P2 ;  /* 0x00000001ff137807 */ /* 0x000fe20005000000 */
[----:B------:R-:W-:Y:S01]  /*0b60*/  VOTEU.ALL UP0, P1 ;  /* 0x00000000003f7886 */ /* 0x000fe20000800000 */
[----:B------:R-:W-:Y:S01]  /*0b70*/  LOP3.LUT R13, R0, 0xfffffffe, RZ, 0xc0, !PT ;  /* 0xfffffffe000d7812 */ /* 0x000fe200078ec0ff */
[----:B------:R-:W-:Y:S01]  /*0b80*/  VOTEU.ALL UP1, P1 ;  /* 0x00000000003f7886 */ /* 0x000fe20000820000 */
[C---:B------:R-:W-:Y:S02]  /*0b90*/  LOP3.LUT R23, R12.reuse, 0xc, R23, 0x78, !PT ;  /* 0x0000000c0c177812 */ /* 0x040fe400078e7817 */
[----:B------:R-:W-:Y:S01]  /*0ba0*/  IADD3 R13, R12, -R13, RZ ;  /* 0x8000000d0c0d7210 */ /* 0x000fe20007ffe0ff */
[----:B------:R-:W5:Y:S01]  /*0bb0*/  @!UP0 S2UR UR7, SR_CgaCtaId ;  /* 0x00000000000789c3 */ /* 0x000f620000008800 */
[----:B------:R-:W-:Y:S01]  /*0bc0*/  @!UP0 UMOV UR6, 0x400 ;  /* 0x0000040000068882 */ /* 0x000fe20000000000 */
[----:B------:R-:W-:-:S04]  /*0bd0*/  @!UP0 UIADD3 UR4, -UR4, 0x100000, URZ ;  /* 0x0010000004048890 */ /* 0x000fc8000fffe13f */
[----:B------:R-:W-:Y:S02]  /*0be0*/  @!UP0 USHF.L.U32 UR5, UR4, 0xb, URZ ;  /* 0x0000000b04058899 */ /* 0x000fe4000800063f */
[----:B------:R-:W-:Y:S01]  /*0bf0*/  @!UP0 USHF.L.U32 UR4, UR4, 0x1, URZ ;  /* 0x0000000104048899 */ /* 0x000fe2000800063f */
[----:B------:R-:W-:Y:S01]  /*0c00*/  ISETP.NE.AND P5, PT, R13, R10, PT ;  /* 0x0000000a0d00720c */ /* 0x000fe20003fa5270 */
[----:B------:R-:W-:Y:S01]  /*0c10*/  VIADD R12, R6, 0xffffffff ;  /* 0xffffffff060c7836 */ /* 0x000fe20000000000 */
[----:B-1----:R-:W-:Y:S01]  /*0c20*/  ISETP.EQ.U32.AND P2, PT, R2, 0x1, PT ;  /* 0x000000010200780c */ /* 0x002fe20003f42070 */
[----:B----4-:R-:W-:-:S10]  /*0c30*/  IMAD R13, R11, R24, R4 ;  /* 0x000000180b0d7224 */ /* 0x010fd400078e0204 */
[----:B------:R-:W-:-:S04]  /*0c40*/  @P5 LEA.HI R0, R23, R23, RZ, 0x1 ;  /* 0x0000001717005211 */ /* 0x000fc800078f08ff */
[----:B------:R-:W-:-:S04]  /*0c50*/  @P5 SHF.R.S32.HI R0, RZ, 0x1, R0 ;  /* 0x00000001ff005819 */ /* 0x000fc80000011400 */
[----:B------:R-:W-:Y:S01]  /*0c60*/  @P5 ISETP.NE.AND P6, PT, R0, R13, PT ;  /* 0x0000000d0000520c */ /* 0x000fe20003fc5270 */
[----:B-----5:R-:W-:Y:S01]  /*0c70*/  @!UP0 ULEA UR6, UR7, UR6, 0x18 ;  /* 0x0000000607068291 */ /* 0x020fe2000f8ec03f */
[----:B------:R-:W-:Y:S01]  /*0c80*/  VOTEU.ALL UP0, P1 ;  /* 0x00000000003f7886 */ /* 0x000fe20000800000 */
[----:B------:R-:W-:Y:S02]  /*0c90*/  LOP3.LUT P1, RZ, R7, 0x7, RZ, 0xc0, !PT ;  /* 0x0000000707ff7812 */ /* 0x000fe4000782c0ff */
[----:B------:R-:W-:Y:S02]  /*0ca0*/  @P5 SEL R22, RZ, 0x1, P6 ;  /* 0x00000001ff165807 */ /* 0x000fe40003000000 */
[----:B------:R-:W-:Y:S02]  /*0cb0*/  ISETP.NE.AND P5, PT, R6, RZ, PT ;  /* 0x000000ff0600720c */ /* 0x000fe40003fa5270 */
[----:B------:R-:W-:Y:S02]  /*0cc0*/  ISETP.LT.U32.AND P1, PT, R23, 0x2, !P1 ;  /* 0x000000021700780c */ /* 0x000fe40004f21070 */
[----:B------:R-:W-:Y:S01]  /*0cd0*/  ISETP.EQ.AND P6, PT, R3, 0x2, !P5 ;  /* 0x000000020300780c */ /* 0x000fe20006fc2270 */
[----:B------:R-:W1:Y:S02]  /*0ce0*/  FENCE.VIEW.ASYNC.S ;  /* 0x00000000000073c6 */ /* 0x000e640000000000 */
[----:B-1----:R1:W4:Y:S01]  /*0cf0*/  @!UP0 SYNCS.EXCH.64 URZ, [UR6+0x100], UR4 ;  /* 0x00010004063f85b2 */ /* 0x0023220008000100 */
[----:B------:R-:W-:-:S02]  /*0d00*/  SEL R7, RZ, 0x1, !P1 ;  /* 0x00000001ff077807 */ /* 0x000fc40004800000 */
[----:B------:R-:W-:Y:S02]  /*0d10*/  ISETP.GE.U32.AND P1, PT, R12, 0x2, PT ;  /* 0x000000020c00780c */ /* 0x000fe40003f26070 */
[----:B------:R-:W-:Y:S02]  /*0d20*/  SEL R0, RZ, 0x1, !P6 ;  /* 0x00000001ff007807 */ /* 0x000fe40007000000 */
[----:B------:R-:W-:Y:S02]  /*0d30*/  LOP3.LUT R22, R22, R7, RZ, 0xc0, !PT ;  /* 0x0000000716167212 */ /* 0x000fe400078ec0ff */
[----:B------:R-:W-:Y:S02]  /*0d40*/  SEL R0, R0, 0x2, P1 ;  /* 0x0000000200007807 */ /* 0x000fe40000800000 */
[----:B------:R-:W-:Y:S01]  /*0d50*/  SEL R19, R19, 0x2, P1 ;  /* 0x0000000213137807 */ /* 0x000fe20000800000 */
[----:B------:R1:W1:Y:S01]  /*0d60*/  @!UP1 SYNCS.EXCH.64 URZ, [UR6+0x108], UR4 ;  /* 0x00010804063f95b2 */ /* 0x0002620008000100 */
[----:B------:R-:W-:Y:S01]  /*0d70*/  NOP ;  /* 0x0000000000007918 */ /* 0x000fe20000000000 */
[----:B------:R-:W-:Y:S05]  /*0d80*/  @!P2 BRA `(.L_x_9) ;  /* 0x000000000008a947 */ /* 0x000fea0003800000 */
[----:B-1234-:R-:W-:Y:S01]  /*0d90*/  UCGABAR_ARV ;  /* 0x00000000000079c7 */ /* 0x01efe20008000000 */
[----:B------:R-:W-:Y:S05]  /*0da0*/  BRA `(.L_x_10) ;  /* 0x0000000000047947 */ /* 0x000fea0003800000 */
.L_x_9:
[----:B-1234-:R-:W-:Y:S01]  /*0db0*/  NOP ;  /* 0x0000000000007918 */ /* 0x01efe20000000000 */
.L_x_10:
[----:B------:R-:W1:Y:S01]  /*0dc0*/  LDC R2, c[0x0][0x904] ;  /* 0x00024100ff027b82 */ /* 0x000e620000000800 */
[----:B------:R-:W-:Y:S01]  /*0dd0*/  MOV R6, UR9 ;  /* 0x0000000900067c02 */ /* 0x000fe20008000f00 */
[----:B------:R-:W-:Y:S01]  /*0de0*/  IMAD.MOV.U32 R7, RZ, RZ, RZ ;  /* 0x000000ffff077224 */ /* 0x000fe200078e00ff */
[----:B-1----:R-:W-:-:S04]  /*0df0*/  ISETP.NE.AND P1, PT, R2, 0x1, PT ;  /* 0x000000010200780c */ /* 0x002fc80003f25270 */
[----:B------:R-:W-:-:S09]  /*0e00*/  P2R R5, PR, RZ, 0x2 ;  /* 0x00000002ff057803 */ /* 0x000fd20000000000 */
[----:B------:R-:W1:Y:S01]  /*0e10*/  @P1 LDC R17, c[0x0][0x10] ;  /* 0x00000400ff111b82 */ /* 0x000e620000000800 */
[----:B------:R-:W-:Y:S02]  /*0e20*/  @P1 MOV R5, RZ ;  /* 0x000000ff00051202 */ /* 0x000fe40000000f00 */
[----:B------:R-:W-:-:S05]  /*0e30*/  @P1 MOV R15, RZ ;  /* 0x000000ff000f1202 */ /* 0x000fca0000000f00 */
[----:B------:R-:W2:Y:S01]  /*0e40*/  @!P1 LDC R13, c[0x0][0xc] ;  /* 0x00000300ff0d9b82 */ /* 0x000ea20000000800 */
[----:B------:R-:W-:Y:S01]  /*0e50*/  ULDC UR4, c[0x0][0xc] ;  /* 0x0000030000047ab9 */ /* 0x000fe20000000800 */
[----:B------:R-:W-:Y:S01]  /*0e60*/  ULDC UR5, c[0x0][0x10] ;  /* 0x0000040000057ab9 */ /* 0x000fe20000000800 */
[----:B------:R-:W-:Y:S01]  /*0e70*/  ULDC UR6, c[0x0][0x14] ;  /* 0x0000050000067ab9 */ /* 0x000fe20000000800 */
[----:B------:R-:W-:-:S04]  /*0e80*/  UIMAD.WIDE.U32 UR4, UR4, UR5, URZ ;  /* 0x00000005040472a5 */ /* 0x000fc8000f8e003f */
[----:B------:R-:W-:Y:S02]  /*0e90*/  UIMAD.WIDE.U32 UR38, UR4, UR6, URZ ;  /* 0x00000006042672a5 */ /* 0x000fe4000f8e003f */
[----:B------:R-:W-:-:S04]  /*0ea0*/  UIMAD UR37, UR5, UR6, URZ ;  /* 0x00000006052572a4 */ /* 0x000fc8000f8e023f */
[----:B------:R-:W-:Y:S01]  /*0eb0*/  UIADD3 UR37, UR39, UR37, URZ ;  /* 0x0000002527257290 */ /* 0x000fe2000fffe03f */
[----:B-1----:R-:W-:-:S05]  /*0ec0*/  @P1 IMAD.WIDE.U32 R16, R17, UR9, R4 ;  /* 0x0000000911101c25 */ /* 0x002fca000f8e0004 */
[----:B------:R-:W-:Y:S01]  /*0ed0*/  @P1 IADD3 R17, R17, R15, RZ ;  /* 0x0000000f11111210 */ /* 0x000fe20007ffe0ff */
[----:B--2---:R-:W-:-:S04]  /*0ee0*/  @!P1 IMAD.WIDE.U32 R6, R4, R13, R6 ;  /* 0x0000000d04069225 */ /* 0x004fc800078e0006 */
[----:B------:R-:W-:Y:S01]  /*0ef0*/  @!P1 IMAD.MOV.U32 R16, RZ, RZ, R6 ;  /* 0x000000ffff109224 */ /* 0x000fe200078e0006 */
[----:B------:R-:W-:Y:S01]  /*0f00*/  @!P1 MOV R17, R7 ;  /* 0x0000000700119202 */ /* 0x000fe20000000f00 */
[----:B------:R-:W-:Y:S06]  /*0f10*/  @!P2 BRA `(.L_x_11) ;  /* 0x00000000000ca947 */ /* 0x000fec0003800000 */
[----:B------:R-:W-:Y:S01]  /*0f20*/  UCGABAR_WAIT ;  /* 0x0000000000007dc7 */ /* 0x000fe20008000000 */
[----:B------:R-:W-:Y:S01]  /*0f30*/  CCTL.IVALL ;  /* 0x00000000ff00798f */ /* 0x000fe20002000000 */
[----:B------:R-:W-:Y:S05]  /*0f40*/  BRA `(.L_x_12) ;  /* 0x0000000000047947 */ /* 0x000fea0003800000 */
.L_x_11:
[----:B------:R-:W-:Y:S06]  /*0f50*/  BAR.SYNC.DEFER_BLOCKING 0x0 ;  /* 0x0000000000007b1d */ /* 0x000fec0000010000 */
.L_x_12:
[----:B------:R-:W1:Y:S01]  /*0f60*/  S2UR UR36, SR_CgaCtaId ;  /* 0x00000000002479c3 */ /* 0x000e620000008800 */
[----:B------:R-:W-:Y:S05]  /*0f70*/  @!P5 BRA `(.L_x_13) ;  /* 0x000000b80000d947 */ /* 0x000fea0003800000 */
[----:B------:R-:W-:-:S13]  /*0f80*/  ISETP.GT.U32.AND P0, PT, R12, 0x1, PT ;  /* 0x000000010c00780c */ /* 0x000fda0003f04070 */
[----:B-1----:R-:W-:Y:S05]  /*0f90*/  @P0 EXIT ;  /* 0x000000000000094d */ /* 0x002fea0003800000 */
[----:B------:R-:W-:Y:S01]  /*0fa0*/  ULDC.64 UR4, c[0x0][0x8f8] ;  /* 0x00023e0000047ab9 */ /* 0x000fe20000000a00 */
[----:B------:R-:W-:Y:S01]  /*0fb0*/  UMOV UR47, 0xffffffff ;  /* 0xffffffff002f7882 */ /* 0x000fe20000000000 */
[----:B------:R-:W-:Y:S01]  /*0fc0*/  ISETP.GE.U32.AND P0, PT, R16, UR4, PT ;  /* 0x0000000410007c0c */ /* 0x000fe2000bf06070 */
[----:B------:R-:W-:Y:S01]  /*0fd0*/  IMAD.MOV.U32 R7, RZ, RZ, -0x1 ;  /* 0xffffffffff077424 */ /* 0x000fe200078e00ff */
[----:B------:R-:W-:Y:S02]  /*0fe0*/  PRMT R88, RZ, 0x7610, R88 ;  /* 0x00007610ff587816 */ /* 0x000fe40000000058 */
[----:B------:R-:W-:Y:S02]  /*0ff0*/  ISETP.GE.U32.AND.EX P0, PT, R17, UR5, PT, P0 ;  /* 0x0000000511007c0c */ /* 0x000fe4000bf06100 */
[----:B------:R-:W-:Y:S02]  /*1000*/  MOV R3, 0xffffffff ;  /* 0xffffffff00037802 */ /* 0x000fe40000000f00 */
[----:B------:R-:W-:-:S09]  /*1010*/  PRMT R6, RZ, 0x7610, R6 ;  /* 0x00007610ff067816 */ /* 0x000fd20000000006 */
[----:B------:R-:W-:Y:S05]  /*1020*/  @P0 BRA `(.L_x_14) ;  /* 0x0000000400280947 */ /* 0x000fea0003800000 */
[----:B------:R-:W1:Y:S01]  /*1030*/  LDC.64 R20, c[0x0][0x8d0] ;  /* 0x00023400ff147b82 */ /* 0x000e620000000a00 */
[----:B------:R-:W-:Y:S02]  /*1040*/  MOV R6, R16 ;  /* 0x0000001000067202 */ /* 0x000fe40000000f00 */
[----:B------:R-:W-:-:S05]  /*1050*/  MOV R7, R17 ;  /* 0x0000001100077202 */ /* 0x000fca0000000f00 */
[----:B------:R-:W2:Y:S08]  /*1060*/  LDC R14, c[0x0][0x8d8] ;  /* 0x00023600ff0e7b82 */ /* 0x000eb00000000800 */
[----:B------:R-:W3:Y:S01]  /*1070*/  LDC.64 R26, c[0x0][0x8c8] ;  /* 0x00023200ff1a7b82 */ /* 0x000ee20000000a00 */
[----:B-1----:R-:W-:-:S04]  /*1080*/  ISETP.NE.U32.AND P0, PT, R20, RZ, PT ;  /* 0x000000ff1400720c */ /* 0x002fc80003f05070 */
[----:B------:R-:W-:-:S13]  /*1090*/  ISETP.NE.AND.EX P0, PT, R21, RZ, PT, P0 ;  /* 0x000000ff1500720c */ /* 0x000fda0003f05300 */
[----:B--23--:R-:W-:Y:S05]  /*10a0*/  @!P0 BRA `(.L_x_15) ;  /* 0x0000000000288947 */ /* 0x00cfea0003800000 */
[----:B------:R-:W1:Y:S02]  /*10b0*/  LDC R3, c[0x0][0x8dc] ;  /* 0x00023700ff037b82 */ /* 0x000e640000000800 */
[----:B-1----:R-:W-:-:S05]  /*10c0*/  IADD3 R3, P0, R16, R3, RZ ;  /* 0x0000000310037210 */ /* 0x002fca0007f1e0ff */
[----:B------:R-:W-:-:S04]  /*10d0*/  IMAD.X R15, RZ, RZ, R17, P0 ;  /* 0x000000ffff0f7224 */ /* 0x000fc800000e0611 */
[----:B------:R-:W-:-:S04]  /*10e0*/  IMAD.WIDE.U32 R6, R15, R20, RZ ;  /* 0x000000140f067225 */ /* 0x000fc800078e00ff */
[----:B------:R-:W-:-:S04]  /*10f0*/  IMAD.WIDE.U32 R8, P0, R3, R21, R6 ;  /* 0x0000001503087225 */ /* 0x000fc80007800006 */
[----:B------:R-:W-:Y:S01]  /*1100*/  IMAD.WIDE.U32 R6, R3, R20, RZ ;  /* 0x0000001403067225 */ /* 0x000fe200078e00ff */
[----:B------:R-:W-:Y:S02]  /*1110*/  IADD3.X R13, RZ, RZ, RZ, P0, !PT ;  /* 0x000000ffff0d7210 */ /* 0x000fe400007fe4ff */
[----:B------:R-:W-:Y:S02]  /*1120*/  MOV R12, R9 ;  /* 0x00000009000c7202 */ /* 0x000fe40000000f00 */
[----:B------:R-:W-:-:S05]  /*1130*/  IADD3 RZ, P0, R7, R8, RZ ;  /* 0x0000000807ff7210 */ /* 0x000fca0007f1e0ff */
[----:B------:R-:W-:-:S08]  /*1140*/  IMAD.WIDE.U32.X R6, R15, R21, R12, P0 ;  /* 0x000000150f067225 */ /* 0x000fd000000e040c */
.L_x_15:
[----:B------:R-:W1:Y:S01]  /*1150*/  LDC.64 R28, c[0x0][0x8e8] ;  /* 0x00023a00ff1c7b82 */ /* 0x000e620000000a00 */
[-CC-:B------:R-:W-:Y:S01]  /*1160*/  SHF.R.U64 R30, R6, R14.reuse, R7.reuse ;  /* 0x0000000e061e7219 */ /* 0x180fe20000001207 */
[----:B------:R-:W-:Y:S01]  /*1170*/  IMAD.MOV.U32 R31, RZ, RZ, 0x1 ;  /* 0x00000001ff1f7424 */ /* 0x000fe200078e00ff */
[----:B------:R-:W-:Y:S02]  /*1180*/  SHF.R.U32.HI R3, RZ, R14, R7 ;  /* 0x0000000eff037219 */ /* 0x000fe40000011607 */
[----:B------:R-:W-:-:S03]  /*1190*/  IADD3 R5, P0, RZ, -R30, RZ ;  /* 0x8000001eff057210 */ /* 0x000fc60007f1e0ff */
[----:B------:R-:W2:Y:S02]  /*11a0*/  LDC R12, c[0x0][0x8c0] ;  /* 0x00023000ff0c7b82 */ /* 0x000ea40000000800 */
[----:B------:R-:W-:Y:S02]  /*11b0*/  IMAD.X R3, RZ, RZ, ~R3, P0 ;  /* 0x000000ffff037224 */ /* 0x000fe400000e0e03 */
[----:B------:R-:W-:-:S04]  /*11c0*/  IMAD.WIDE.U32 R6, R5, R26, R16 ;  /* 0x0000001a05067225 */ /* 0x000fc800078e0010 */
[----:B------:R-:W3:Y:S01]  /*11d0*/  LDC R9, c[0x0][0x8b0] ;  /* 0x00022c00ff097b82 */ /* 0x000ee20000000800 */
[----:B------:R-:W-:-:S04]  /*11e0*/  IMAD R8, R3, R26, RZ ;  /* 0x0000001a03087224 */ /* 0x000fc800078e02ff */
[----:B------:R-:W-:Y:S02]  /*11f0*/  IMAD R3, R5, R27, R8 ;  /* 0x0000001b05037224 */ /* 0x000fe400078e0208 */
[----:B------:R-:W-:Y:S01]  /*1200*/  IMAD R27, R11, R24, R4 ;  /* 0x000000180b1b7224 */ /* 0x000fe200078e0204 */
[----:B------:R-:W4:Y:S01]  /*1210*/  LDC R20, c[0x0][0x900] ;  /* 0x00024000ff147b82 */ /* 0x000f220000000800 */
[----:B-1----:R-:W-:Y:S02]  /*1220*/  ISETP.NE.U32.AND P0, PT, R28, RZ, PT ;  /* 0x000000ff1c00720c */ /* 0x002fe40003f05070 */
[----:B------:R-:W-:Y:S02]  /*1230*/  IADD3 R3, R7, R3, RZ ;  /* 0x0000000307037210 */ /* 0x000fe40007ffe0ff */
[----:B------:R-:W-:-:S03]  /*1240*/  ISETP.NE.AND.EX P0, PT, R29, RZ, PT, P0 ;  /* 0x000000ff1d00720c */ /* 0x000fc60003f05300 */
[----:B------:R-:W1:Y:S01]  /*1250*/  LDC R14, c[0x0][0x8a8] ;  /* 0x00022a00ff0e7b82 */ /* 0x000e620000000800 */
[-CC-:B--2---:R-:W-:Y:S02]  /*1260*/  SHF.R.U64 R15, R6, R12.reuse, R3.reuse ;  /* 0x0000000c060f7219 */ /* 0x184fe40000001203 */
[----:B------:R-:W-:Y:S02]  /*1270*/  SHF.R.U32.HI R6, RZ, R12, R3 ;  /* 0x0000000cff067219 */ /* 0x000fe40000011603 */
[----:B------:R-:W-:-:S03]  /*1280*/  MOV R3, 0xffffffff ;  /* 0xffffffff00037802 */ /* 0x000fc60000000f00 */
[----:B------:R-:W2:Y:S01]  /*1290*/  LDC R21, c[0x0][0x8f0] ;  /* 0x00023c00ff157b82 */ /* 0x000ea20000000800 */
[-CC-:B---3--:R-:W-:Y:S02]  /*12a0*/  SHF.R.U64 R12, R15, R9.reuse, R6.reuse ;  /* 0x000000090f0c7219 */ /* 0x188fe40000001206 */
[----:B------:R-:W-:-:S05]  /*12b0*/  SHF.R.U32.HI R5, RZ, R9, R6 ;  /* 0x00000009ff057219 */ /* 0x000fca0000011606 */
[----:B------:R-:W3:Y:S01]  /*12c0*/  LDC R26, c[0x0][0x8e0] ;  /* 0x00023800ff1a7b82 */ /* 0x000ee20000000800 */
[-C--:B----4-:R-:W-:Y:S02]  /*12d0*/  SHF.L.U32 R3, R3, R20.reuse, RZ ;  /* 0x0000001403037219 */ /* 0x090fe400000006ff */
[-CC-:B------:R-:W-:Y:S02]  /*12e0*/  SHF.R.U64 R24, R12, R20.reuse, R5.reuse ;  /* 0x000000140c187219 */ /* 0x180fe40000001205 */
[----:B------:R-:W-:Y:S02]  /*12f0*/  SHF.R.U32.HI R5, RZ, R20, R5 ;  /* 0x00000014ff057219 */ /* 0x000fe40000011605 */
[----:B------:R-:W-:Y:S01]  /*1300*/  LOP3.LUT R11, RZ, R3, RZ, 0x33, !PT ;  /* 0x00000003ff0b7212 */ /* 0x000fe200078e33ff */
[----:B------:R-:W4:Y:S01]  /*1310*/  LDC R25, c[0x0][0x8b8] ;  /* 0x00022e00ff197b82 */ /* 0x000f220000000800 */
[----:B------:R-:W-:Y:S01]  /*1320*/  MOV R4, R24 ;  /* 0x0000001800047202 */ /* 0x000fe20000000f00 */
[----:B------:R-:W-:Y:S06]  /*1330*/  @!P0 BRA `(.L_x_16) ;  /* 0x0000000000288947 */ /* 0x000fec0003800000 */
[----:B------:R-:W5:Y:S02]  /*1340*/  LDC R3, c[0x0][0x8f4] ;  /* 0x00023d00ff037b82 */ /* 0x000f640000000800 */
[----:B-----5:R-:W-:-:S04]  /*1350*/  IADD3 R3, P0, R24, R3, RZ ;  /* 0x0000000318037210 */ /* 0x020fc80007f1e0ff */
[----:B------:R-:W-:-:S05]  /*1360*/  IADD3.X R13, RZ, R5, RZ, P0, !PT ;  /* 0x00000005ff0d7210 */ /* 0x000fca00007fe4ff */
[----:B------:R-:W-:-:S04]  /*1370*/  IMAD.WIDE.U32 R4, R13, R28, RZ ;  /* 0x0000001c0d047225 */ /* 0x000fc800078e00ff */
[----:B------:R-:W-:-:S04]  /*1380*/  IMAD.WIDE.U32 R6, P0, R3, R29, R4 ;  /* 0x0000001d03067225 */ /* 0x000fc80007800004 */
[----:B------:R-:W-:Y:S01]  /*1390*/  IMAD.WIDE.U32 R4, R3, R28, RZ ;  /* 0x0000001c03047225 */ /* 0x000fe200078e00ff */
[----:B------:R-:W-:-:S03]  /*13a0*/  MOV R8, R7 ;  /* 0x0000000700087202 */ /* 0x000fc60000000f00 */
[----:B------:R-:W-:Y:S01]  /*13b0*/  IMAD.X R9, RZ, RZ, RZ, P0 ;  /* 0x000000ffff097224 */ /* 0x000fe200000e06ff */
[----:B------:R-:W-:-:S05]  /*13c0*/  IADD3 RZ, P0, R5, R6, RZ ;  /* 0x0000000605ff7210 */ /* 0x000fca0007f1e0ff */
[----:B------:R-:W-:-:S08]  /*13d0*/  IMAD.WIDE.U32.X R4, R13, R29, R8, P0 ;  /* 0x0000001d0d047225 */ /* 0x000fd000000e0408 */
.L_x_16:
[----:B--2---:R-:W-:Y:S02]  /*13e0*/  SHF.R.U64 R5, R4, R21, R5 ;  /* 0x0000001504057219 */ /* 0x004fe40000001205 */
[----:B------:R-:W-:Y:S02]  /*13f0*/  SHF.L.U32 R3, R31, R20, RZ ;  /* 0x000000141f037219 */ /* 0x000fe400000006ff */
[----:B------:R-:W-:Y:S01]  /*1400*/  LOP3.LUT R4, R12, R11, RZ, 0xc0, !PT ;  /* 0x0000000b0c047212 */ /* 0x000fe200078ec0ff */
[----:B------:R-:W-:Y:S01]  /*1410*/  IMAD.MOV R7, RZ, RZ, -R5 ;  /* 0x000000ffff077224 */ /* 0x000fe200078e0a05 */
[----:B-1----:R-:W-:Y:S02]  /*1420*/  IADD3 R6, R14, -0x1, RZ ;  /* 0xffffffff0e067810 */ /* 0x002fe40007ffe0ff */
[----:B------:R-:W-:Y:S01]  /*1430*/  SEL R10, R10, R27, !P1 ;  /* 0x0000001b0a0a7207 */ /* 0x000fe20004800000 */
[----:B------:R-:W-:Y:S01]  /*1440*/  IMAD R5, R3, R5, R4 ;  /* 0x0000000503057224 */ /* 0x000fe200078e0204 */
[----:B------:R-:W-:Y:S01]  /*1450*/  LOP3.LUT R6, R15, R6, RZ, 0xc0, !PT ;  /* 0x000000060f067212 */ /* 0x000fe200078ec0ff */
[----:B---3--:R-:W-:Y:S01]  /*1460*/  IMAD R3, R7, R26, R24 ;  /* 0x0000001a07037224 */ /* 0x008fe200078e0218 */
[----:B------:R-:W-:Y:S01]  /*1470*/  R2UR UR47, R30 ;  /* 0x000000001e2f72ca */ /* 0x000fe200000e0000 */
[----:B----4-:R-:W-:-:S02]  /*1480*/  IMAD R10, R5, R25, R10 ;  /* 0x00000019050a7224 */ /* 0x010fc400078e020a */
[----:B------:R-:W-:Y:S01]  /*1490*/  IMAD R3, R3, R14, R6 ;  /* 0x0000000e03037224 */ /* 0x000fe200078e0206 */
[----:B------:R-:W-:-:S04]  /*14a0*/  MOV R6, 0x1 ;  /* 0x0000000100067802 */ /* 0x000fc80000000f00 */
[----:B------:R-:W-:Y:S02]  /*14b0*/  SEL R7, R3, R10, !P1 ;  /* 0x0000000a03077207 */ /* 0x000fe40004800000 */
[----:B------:R-:W-:-:S07]  /*14c0*/  SEL R3, R10, R3, !P1 ;  /* 0x000000030a037207 */ /* 0x000fce0004800000 */
.L_x_14:
[----:B------:R-:W-:-:S08]  /*14d0*/  NOP ;  /* 0x0000000000007918 */ /* 0x000fd00000000000 */
[----:B------:R-:W1:Y:S02]  /*14e0*/  USETMAXREG.TRY_ALLOC.CTAPOOL UP0, 0xe8 ;  /* 0x000000e8000079c8 */ /* 0x000e640008000600 */
[----:B-1----:R-:W-:-:S13]  /*14f0*/  PLOP3.LUT P0, PT, PT, PT, UP0, 0x80, 0x0 ;  /* 0x000000000000781c */ /* 0x002fda0003f0f008 */
[----:B------:R-:W-:Y:S05]  /*1500*/  @!P0 BRA `(.L_x_14) ;  /* 0xfffffffc00f08947 */ /* 0x000fea000383ffff */
[----:B------:R-:W-:Y:S02]  /*1510*/  ULDC.64 UR4, c[0x0][0x590] ;  /* 0x0001640000047ab9 */ /* 0x000fe40000000a00 */
[----:B------:R-:W-:-:S04]  /*1520*/  ISETP.NE.U32.AND P0, PT, RZ, UR4, PT ;  /* 0x00000004ff007c0c */ /* 0x000fc8000bf05070 */
[----:B------:R-:W-:-:S13]  /*1530*/  ISETP.NE.AND.EX P0, PT, RZ, UR5, PT, P0 ;  /* 0x00000005ff007c0c */ /* 0x000fda000bf05300 */
[----:B------:R-:W-:Y:S05]  /*1540*/  @P0 BRA `(.L_x_17) ;  /* 0x00000000002c0947 */ /* 0x000fea0003800000 */
[----:B------:R-:W-:Y:S02]  /*1550*/  ULDC.64 UR4, c[0x0][0x588] ;  /* 0x0001620000047ab9 */ /* 0x000fe40000000a00 */
[----:B------:R-:W-:-:S04]  /*1560*/  ISETP.NE.U32.AND P0, PT, RZ, UR4, PT ;  /* 0x00000004ff007c0c */ /* 0x000fc8000bf05070 */
[----:B------:R-:W-:-:S13]  /*1570*/  ISETP.NE.AND.EX P0, PT, RZ, UR5, PT, P0 ;  /* 0x00000005ff007c0c */ /* 0x000fda000bf05300 */
[----:B------:R-:W-:Y:S05]  /*1580*/  @!P0 BRA `(.L_x_18) ;  /* 0x0000000000108947 */ /* 0x000fea0003800000 */
[----:B------:R-:W1:Y:S02]  /*1590*/  LDC.64 R90, c[0x0][0x588] ;  /* 0x00016200ff5a7b82 */ /* 0x000e640000000a00 */
[----:B-1----:R1:W5:Y:S01]  /*15a0*/  LDG.E R90, desc[UR40][R90.64] ;  /* 0x000000285a5a7981 */ /* 0x002362000c1e1900 */
[----:B------:R-:W-:Y:S01]  /*15b0*/  MOV R88, 0x1 ;  /* 0x0000000100587802 */ /* 0x000fe20000000f00 */
[----:B------:R-:W-:Y:S06]  /*15c0*/  BRA `(.L_x_17) ;  /* 0x00000000000c7947 */ /* 0x000fec0003800000 */
.L_x_18:
[----:B------:R-:W-:Y:S01]  /*15d0*/  ULDC UR4, c[0x0][0x580] ;  /* 0x0001600000047ab9 */ /* 0x000fe20000000800 */
[----:B------:R-:W-:Y:S01]  /*15e0*/  IMAD.MOV.U32 R88, RZ, RZ, 0x1 ;  /* 0x00000001ff587424 */ /* 0x000fe200078e00ff */
[----:B------:R-:W-:-:S07]  /*15f0*/  MOV R90, UR4 ;  /* 0x00000004005a7c02 */ /* 0x000fce0008000f00 */
.L_x_17:
        /* <DEDUP_REMOVED lines=8> */
[----:B------:R-:W2:Y:S02]  /*1680*/  LDC.64 R4, c[0x0][0x5a8] ;  /* 0x00016a00ff047b82 */ /* 0x000ea40000000a00 */
[----:B--2---:R2:W5:Y:S01]  /*1690*/  LDG.E R89, desc[UR40][R4.64] ;  /* 0x0000002804597981 */ /* 0x004562000c1e1900 */
[----:B------:R-:W-:Y:S05]  /*16a0*/  BRA `(.L_x_19) ;  /* 0x0000000000087947 */ /* 0x000fea0003800000 */
.L_x_20:
[----:B------:R-:W-:Y:S02]  /*16b0*/  ULDC UR4, c[0x0][0x5a0] ;  /* 0x0001680000047ab9 */ /* 0x000fe40000000800 */
[----:B------:R-:W-:-:S07]  /*16c0*/  MOV R89, UR4 ;  /* 0x0000000400597c02 */ /* 0x000fce0008000f00 */
.L_x_19:
[----:B------:R-:W-:-:S13]  /*16d0*/  LOP3.LUT P0, RZ, R6, 0xff, RZ, 0xc0, !PT ;  /* 0x000000ff06ff7812 */ /* 0x000fda000780c0ff */
[----:B------:R-:W-:Y:S05]  /*16e0*/  @!P0 EXIT ;  /* 0x000000000000894d */ /* 0x000fea0003800000 */
[----:B------:R-:W-:Y:S01]  /*16f0*/  ULDC UR4, c[0x0][0x28c] ;  /* 0x0000a30000047ab9 */ /* 0x000fe20000000800 */
[----:B------:R-:W-:Y:S01]  /*1700*/  LOP3.LUT R101, R0, 0x1, RZ, 0xfc, !PT ;  /* 0x0000000100657812 */ /* 0x000fe200078efcff */
[----:B------:R-:W-:Y:S01]  /*1710*/  UIADD3 UR4, UR4, 0x3f, URZ ;  /* 0x0000003f04047890 */ /* 0x000fe2000fffe03f */
[----:B------:R-:W-:Y:S02]  /*1720*/  LOP3.LUT R153, R19, 0x1, RZ, 0xfc, !PT ;  /* 0x0000000113997812 */ /* 0x000fe400078efcff */
[----:B------:R-:W-:Y:S01]  /*1730*/  CS2R R108, SRZ ;  /* 0x00000000006c7805 */ /* 0x000fe2000001ff00 */
[----:B------:R-:W-:Y:S01]  /*1740*/  ULDC.64 UR42, c[0x0][0x198] ;  /* 0x00006600002a7ab9 */ /* 0x000fe20000000a00 */
[----:B------:R-:W-:Y:S01]  /*1750*/  USHF.R.S32.HI UR5, URZ, 0x1f, UR4 ;  /* 0x0000001f3f057899 */ /* 0x000fe20008011404 */
[----:B------:R-:W-:-:S03]  /*1760*/  UMOV UR48, URZ ;  /* 0x0000003f00307c82 */ /* 0x000fc60008000000 */
[----:B------:R-:W-:-:S03]  /*1770*/  ULEA.HI UR5, UR5, UR4, URZ, 0x6 ;  /* 0x0000000405057291 */ /* 0x000fc6000f8f303f */
[----:B------:R-:W-:Y:S01]  /*1780*/  UMOV UR4, URZ ;  /* 0x0000003f00047c82 */ /* 0x000fe20008000000 */
[----:B------:R-:W-:-:S12]  /*1790*/  USHF.R.S32.HI UR49, URZ, 0x6, UR5 ;  /* 0x000000063f317899 */ /* 0x000fd80008011405 */
.L_x_292:
[----:B------:R-:W-:Y:S01]  /*17a0*/  LOP3.LUT R0, R18, 0x80, RZ, 0xc0, !PT ;  /* 0x0000008012007812 */ /* 0x000fe200078ec0ff */
[----:B------:R-:W3:Y:S01]  /*17b0*/  S2UR UR9, SR_CgaCtaId ;  /* 0x00000000000979c3 */ /* 0x000ee20000008800 */
[----:B------:R-:W-:Y:S01]  /*17c0*/  UMOV UR50, 0x400 ;  /* 0x0000040000327882 */ /* 0x000fe20000000000 */
[----:B------:R-:W-:Y:S01]  /*17d0*/  UMOV UR5, URZ ;  /* 0x0000003f00057c82 */ /* 0x000fe20008000000 */
[----:B------:R-:W-:Y:S01]  /*17e0*/  SHF.R.U32.HI R0, RZ, 0x7, R0 ;  /* 0x00000007ff007819 */ /* 0x000fe20000011600 */
[----:B------:R-:W-:Y:S01]  /*17f0*/  UMOV UR6, URZ ;  /* 0x0000003f00067c82 */ /* 0x000fe20008000000 */
[----:B------:R-:W-:Y:S01]  /*1800*/  UMOV UR13, UR4 ;  /* 0x00000004000d7c82 */ /* 0x000fe20008000000 */
[----:B------:R-:W-:Y:S01]  /*1810*/  IMAD.MOV.U32 R100, RZ, RZ, RZ ;  /* 0x000000ffff647224 */ /* 0x000fe200078e00ff */
[----:B------:R-:W-:Y:S01]  /*1820*/  CS2R R98, SRZ ;  /* 0x0000000000627805 */ /* 0x000fe2000001ff00 */
[----:B--2---:R-:W2:Y:S01]  /*1830*/  LDC R4, c[0x0][0x28c] ;  /* 0x0000a300ff047b82 */ /* 0x004ea20000000800 */
[----:B------:R-:W4:Y:S01]  /*1840*/  SHFL.IDX PT, R0, R0, RZ, 0x1f ;  /* 0x00001fff00007589 */ /* 0x000f2200000e0000 */
[----:B------:R-:W-:-:S02]  /*1850*/  CS2R R96, SRZ ;  /* 0x0000000000607805 */ /* 0x000fc4000001ff00 */
[----:B------:R-:W-:Y:S02]  /*1860*/  CS2R R94, SRZ ;  /* 0x00000000005e7805 */ /* 0x000fe4000001ff00 */
[----:B------:R-:W-:Y:S02]  /*1870*/  CS2R R92, SRZ ;  /* 0x00000000005c7805 */ /* 0x000fe4000001ff00 */
[----:B-1----:R-:W-:Y:S02]  /*1880*/  MOV R91, RZ ;  /* 0x000000ff005b7202 */ /* 0x002fe40000000f00 */
[----:B------:R-:W-:Y:S02]  /*1890*/  CS2R R104, SRZ ;  /* 0x0000000000687805 */ /* 0x000fe4000001ff00 */
[----:B------:R-:W-:Y:S02]  /*18a0*/  CS2R R102, SRZ ;  /* 0x0000000000667805 */ /* 0x000fe4000001ff00 */
[----:B------:R-:W-:-:S02]  /*18b0*/  CS2R R106, SRZ ;  /* 0x00000000006a7805 */ /* 0x000fc4000001ff00 */
[----:B------:R-:W-:Y:S02]  /*18c0*/  CS2R R110, SRZ ;  /* 0x00000000006e7805 */ /* 0x000fe4000001ff00 */
[----:B------:R-:W-:Y:S02]  /*18d0*/  CS2R R112, SRZ ;  /* 0x0000000000707805 */ /* 0x000fe4000001ff00 */
[----:B------:R-:W-:Y:S02]  /*18e0*/  CS2R R114, SRZ ;  /* 0x0000000000727805 */ /* 0x000fe4000001ff00 */
[----:B------:R-:W-:Y:S02]  /*18f0*/  CS2R R116, SRZ ;  /* 0x0000000000747805 */ /* 0x000fe4000001ff00 */
[----:B------:R-:W-:Y:S02]  /*1900*/  CS2R R118, SRZ ;  /* 0x0000000000767805 */ /* 0x000fe4000001ff00 */
[----:B------:R-:W-:-:S02]  /*1910*/  CS2R R122, SRZ ;  /* 0x00000000007a7805 */ /* 0x000fc4000001ff00 */
[----:B------:R-:W-:Y:S01]  /*1920*/  CS2R R120, SRZ ;  /* 0x0000000000787805 */ /* 0x000fe2000001ff00 */
[----:B---3--:R-:W-:Y:S01]  /*1930*/  ULEA UR50, UR9, UR50, 0x18 ;  /* 0x0000003209327291 */ /* 0x008fe2000f8ec03f */
[----:B------:R-:W-:Y:S02]  /*1940*/  CS2R R124, SRZ ;  /* 0x00000000007c7805 */ /* 0x000fe4000001ff00 */
[----:B------:R-:W-:Y:S02]  /*1950*/  CS2R R126, SRZ ;  /* 0x00000000007e7805 */ /* 0x000fe4000001ff00 */
[----:B------:R-:W-:Y:S02]  /*1960*/  CS2R R128, SRZ ;  /* 0x0000000000807805 */ /* 0x000fe4000001ff00 */
[----:B------:R-:W-:Y:S02]  /*1970*/  CS2R R130, SRZ ;  /* 0x0000000000827805 */ /* 0x000fe4000001ff00 */
[----:B------:R-:W-:-:S02]  /*1980*/  CS2R R132, SRZ ;  /* 0x0000000000847805 */ /* 0x000fc4000001ff00 */
[----:B------:R-:W-:Y:S02]  /*1990*/  CS2R R134, SRZ ;  /* 0x0000000000867805 */ /* 0x000fe4000001ff00 */
[----:B------:R-:W-:Y:S02]  /*19a0*/  CS2R R136, SRZ ;  /* 0x0000000000887805 */ /* 0x000fe4000001ff00 */
[----:B--2---:R-:W-:Y:S02]  /*19b0*/  ISETP.GE.AND P0, PT, R4, 0x1, PT ;  /* 0x000000010400780c */ /* 0x004fe40003f06270 */
[----:B------:R-:W-:Y:S02]  /*19c0*/  CS2R R138, SRZ ;  /* 0x00000000008a7805 */ /* 0x000fe4000001ff00 */
[----:B----4-:R-:W-:Y:S02]  /*19d0*/  R2UR UR7, R0 ;  /* 0x00000000000772ca */ /* 0x010fe400000e0000 */
[----:B------:R-:W-:-:S02]  /*19e0*/  CS2R R140, SRZ ;  /* 0x00000000008c7805 */ /* 0x000fc4000001ff00 */
[----:B------:R-:W-:Y:S02]  /*19f0*/  CS2R R142, SRZ ;  /* 0x00000000008e7805 */ /* 0x000fe4000001ff00 */
[----:B------:R-:W-:Y:S02]  /*1a00*/  CS2R R144, SRZ ;  /* 0x0000000000907805 */ /* 0x000fe4000001ff00 */
[----:B------:R-:W-:Y:S02]  /*1a10*/  CS2R R146, SRZ ;  /* 0x0000000000927805 */ /* 0x000fe4000001ff00 */
[----:B------:R-:W-:Y:S02]  /*1a20*/  CS2R R148, SRZ ;  /* 0x0000000000947805 */ /* 0x000fe4000001ff00 */
[----:B------:R-:W-:Y:S02]  /*1a30*/  CS2R R150, SRZ ;  /* 0x0000000000967805 */ /* 0x000fe4000001ff00 */
[----:B------:R-:W-:-:S02]  /*1a40*/  MOV R152, RZ ;  /* 0x000000ff00987202 */ /* 0x000fc40000000f00 */
[----:B------:R-:W-:Y:S02]  /*1a50*/  CS2R R154, SRZ ;  /* 0x00000000009a7805 */ /* 0x000fe4000001ff00 */
[----:B------:R-:W-:Y:S01]  /*1a60*/  CS2R R156, SRZ ;  /* 0x00000000009c7805 */ /* 0x000fe2000001ff00 */
[----:B------:R-:W-:Y:S01]  /*1a70*/  IMAD.MOV.U32 R159, RZ, RZ, RZ ;  /* 0x000000ffff9f7224 */ /* 0x000fe200078e00ff */
[----:B------:R-:W-:Y:S02]  /*1a80*/  MOV R8, UR48 ;  /* 0x0000003000087c02 */ /* 0x000fe40008000f00 */
[----:B------:R-:W-:Y:S01]  /*1a90*/  CS2R R24, SRZ ;  /* 0x0000000000187805 */ /* 0x000fe2000001ff00 */
[----:B------:R-:W-:Y:S01]  /*1aa0*/  ULEA.HI UR8, UR7, UR7, URZ, 0x1 ;  /* 0x0000000707087291 */ /* 0x000fe2000f8f083f */
[----:B------:R-:W-:Y:S02]  /*1ab0*/  CS2R R26, SRZ ;  /* 0x00000000001a7805 */ /* 0x000fe4000001ff00 */
[----:B------:R-:W-:-:S02]  /*1ac0*/  CS2R R28, SRZ ;  /* 0x00000000001c7805 */ /* 0x000fc4000001ff00 */
[----:B------:R-:W-:Y:S01]  /*1ad0*/  CS2R R30, SRZ ;  /* 0x00000000001e7805 */ /* 0x000fe2000001ff00 */
[----:B------:R-:W-:Y:S01]  /*1ae0*/  ULOP3.LUT UR8, UR8, 0xffffe, URZ, 0xc0, !UPT ;  /* 0x000ffffe08087892 */ /* 0x000fe2000f8ec03f */
[----:B------:R-:W-:Y:S02]  /*1af0*/  CS2R R32, SRZ ;  /* 0x0000000000207805 */ /* 0x000fe4000001ff00 */
[----:B------:R-:W-:Y:S02]  /*1b00*/  CS2R R34, SRZ ;  /* 0x0000000000227805 */ /* 0x000fe4000001ff00 */
[----:B------:R-:W-:Y:S01]  /*1b10*/  CS2R R36, SRZ ;  /* 0x0000000000247805 */ /* 0x000fe2000001ff00 */
[----:B------:R-:W-:Y:S01]  /*1b20*/  UIADD3 UR8, UR7, -UR8, URZ ;  /* 0x8000000807087290 */ /* 0x000fe2000fffe03f */
[----:B------:R-:W-:Y:S02]  /*1b30*/  CS2R R38, SRZ ;  /* 0x0000000000267805 */ /* 0x000fe4000001ff00 */
[----:B------:R-:W-:Y:S01]  /*1b40*/  CS2R R40, SRZ ;  /* 0x0000000000287805 */ /* 0x000fe2000001ff00 */
[----:B------:R-:W-:Y:S01]  /*1b50*/  UMOV UR7, URZ ;  /* 0x0000003f00077c82 */ /* 0x000fe20008000000 */
[----:B------:R-:W-:Y:S01]  /*1b60*/  ULEA UR8, UR8, UR50, 0xc ;  /* 0x0000003208087291 */ /* 0x000fe2000f8e603f */
[----:B------:R-:W-:-:S02]  /*1b70*/  CS2R R42, SRZ ;  /* 0x00000000002a7805 */ /* 0x000fc4000001ff00 */
[----:B------:R-:W-:Y:S02]  /*1b80*/  CS2R R44, SRZ ;  /* 0x00000000002c7805 */ /* 0x000fe4000001ff00 */
[----:B------:R-:W-:Y:S01]  /*1b90*/  CS2R R46, SRZ ;  /* 0x00000000002e7805 */ /* 0x000fe2000001ff00 */
[----:B------:R-:W-:Y:S01]  /*1ba0*/  UIADD3 UR8, UR8, 0x6300, URZ ;  /* 0x0000630008087890 */ /* 0x000fe2000fffe03f */
[----:B------:R-:W-:Y:S02]  /*1bb0*/  CS2R R48, SRZ ;  /* 0x0000000000307805 */ /* 0x000fe4000001ff00 */
[----:B------:R-:W-:Y:S02]  /*1bc0*/  CS2R R50, SRZ ;  /* 0x0000000000327805 */ /* 0x000fe4000001ff00 */
[----:B------:R-:W-:Y:S01]  /*1bd0*/  CS2R R52, SRZ ;  /* 0x0000000000347805 */ /* 0x000fe2000001ff00 */
[----:B------:R-:W-:Y:S01]  /*1be0*/  USHF.R.U32.HI UR8, URZ, 0x4, UR8 ;  /* 0x000000043f087899 */ /* 0x000fe20008011608 */
[----:B------:R-:W-:-:S02]  /*1bf0*/  CS2R R54, SRZ ;  /* 0x0000000000367805 */ /* 0x000fc4000001ff00 */
[----:B------:R-:W-:Y:S02]  /*1c00*/  CS2R R56, SRZ ;  /* 0x0000000000387805 */ /* 0x000fe4000001ff00 */
[----:B------:R-:W-:Y:S01]  /*1c10*/  CS2R R58, SRZ ;  /* 0x00000000003a7805 */ /* 0x000fe2000001ff00 */
[----:B------:R-:W-:Y:S01]  /*1c20*/  ULOP3.LUT UR12, UR8, 0x3fff, URZ, 0xc0, !UPT ;  /* 0x00003fff080c7892 */ /* 0x000fe2000f8ec03f */
[----:B------:R-:W-:Y:S02]  /*1c30*/  CS2R R60, SRZ ;  /* 0x00000000003c7805 */ /* 0x000fe4000001ff00 */
        /* <DEDUP_REMOVED lines=9> */
[----:B------:R-:W-:Y:S02]  /*1cd0*/  CS2R R80, SRZ ;  /* 0x0000000000507805 */ /* 0x000fe4000001ff00 */
[----:B------:R-:W-:Y:S02]  /*1ce0*/  CS2R R82, SRZ ;  /* 0x0000000000527805 */ /* 0x000fe4000001ff00 */
[----:B------:R-:W-:Y:S02]  /*1cf0*/  CS2R R84, SRZ ;  /* 0x0000000000547805 */ /* 0x000fe4000001ff00 */
[----:B------:R-:W-:Y:S01]  /*1d00*/  CS2R R86, SRZ ;  /* 0x0000000000567805 */ /* 0x000fe2000001ff00 */
[----:B------:R-:W-:Y:S06]  /*1d10*/  @!P0 BRA `(.L_x_21) ;  /* 0x00000008003c8947 */ /* 0x000fec0003800000 */
[----:B------:R-:W-:-:S13]  /*1d20*/  ISETP.NE.AND P1, PT, R153, 0x3, PT ;  /* 0x000000039900780c */ /* 0x000fda0003f25270 */
[----:B------:R-:W-:Y:S05]  /*1d30*/  @!P1 BRA `(.L_x_22) ;  /* 0x0000000000049947 */ /* 0x000fea0003800000 */
[----:B------:R-:W-:Y:S01]  /*1d40*/  BPT.TRAP 0x1 ;  /* 0x000000040000795c */ /* 0x000fe20000300000 */
.L_x_22:
[----:B------:R-:W-:Y:S01]  /*1d50*/  ULEA UR5, UR4, UR50, 0x3 ;  /* 0x0000003204057291 */ /* 0x000fe2000f8e183f */
[----:B------:R-:W-:-:S04]  /*1d60*/  MOV R0, UR48 ;  /* 0x0000003000007c02 */ /* 0x000fc80008000f00 */
[----:B------:R-:W-:-:S04]  /*1d70*/  SHF.L.U32 R0, R0, 0x1f, RZ ;  /* 0x0000001f00007819 */ /* 0x000fc800000006ff */
[----:B------:R1:W2:Y:S01]  /*1d80*/  SYNCS.PHASECHK.TRANS64.TRYWAIT P0, [UR5], R0 ;  /* 0x00000000ff0075a7 */ /* 0x0002a20008000145 */
[----:B------:R-:W-:Y:S05]  /*1d90*/  @!P1 BRA `(.L_x_23) ;  /* 0x0000000000049947 */ /* 0x000fea0003800000 */
[----:B------:R-:W-:Y:S01]  /*1da0*/  BPT.TRAP 0x1 ;  /* 0x000000040000795c */ /* 0x000fe20000300000 */
.L_x_23:
[----:B--2---:R-:W-:Y:S05]  /*1db0*/  @P0 BRA `(.L_x_24) ;  /* 0x0000000000080947 */ /* 0x004fea0003800000 */
[----:B------:R-:W2:Y:S02]  /*1dc0*/  SYNCS.PHASECHK.TRANS64.TRYWAIT P0, [UR5], R0 ;  /* 0x00000000ff0075a7 */ /* 0x000ea40008000145 */
[----:B--2---:R-:W-:Y:S05]  /*1dd0*/  @!P0 BRA `(.L_x_25) ;  /* 0x000000d400808947 */ /* 0x004fea0003800000 */
.L_x_24:
[----:B------:R-:W-:Y:S01]  /*1de0*/  UIADD3 UR5, UR50, 0x1e300, URZ ;  /* 0x0001e30032057890 */ /* 0x000fe2000fffe03f */
[----:B------:R-:W-:Y:S01]  /*1df0*/  WARPGROUP.ARRIVE ;  /* 0x00000000000079c5 */ /* 0x000fe20000000000 */
[----:B------:R-:W-:Y:S01]  /*1e00*/  ULOP3.LUT UR8, UR12, 0x10000, URZ, 0xfc, !UPT ;  /* 0x000100000c087892 */ /* 0x000fe2000f8efc3f */
[----:B------:R-:W-:Y:S01]  /*1e10*/  IMAD.MOV.U32 R100, RZ, RZ, RZ ;  /* 0x000000ffff647224 */ /* 0x000fe200078e00ff */
[----:B------:R-:W-:Y:S01]  /*1e20*/  USHF.R.U32.HI UR5, URZ, 0x4, UR5 ;  /* 0x000000043f057899 */ /* 0x000fe20008011605 */
[----:B------:R-:W-:Y:S01]  /*1e30*/  CS2R R98, SRZ ;  /* 0x0000000000627805 */ /* 0x000fe2000001ff00 */
[----:B------:R-:W-:Y:S01]  /*1e40*/  ULEA UR8, UR4, UR8, 0x9 ;  /* 0x0000000804087291 */ /* 0x000fe2000f8e483f */
[----:B------:R-:W-:Y:S01]  /*1e50*/  CS2R R96, SRZ ;  /* 0x0000000000607805 */ /* 0x000fe2000001ff00 */
[----:B------:R-:W-:Y:S01]  /*1e60*/  ULOP3.LUT UR5, UR5, 0x3fff, URZ, 0xc0, !UPT ;  /* 0x00003fff05057892 */ /* 0x000fe2000f8ec03f */
[----:B------:R-:W-:Y:S01]  /*1e70*/  CS2R R94, SRZ ;  /* 0x00000000005e7805 */ /* 0x000fe2000001ff00 */
[----:B------:R-:W-:Y:S01]  /*1e80*/  UMOV UR9, 0x80000020 ;  /* 0x8000002000097882 */ /* 0x000fe20000000000 */
[----:B------:R-:W-:Y:S01]  /*1e90*/  UMOV UR11, 0x80000020 ;  /* 0x80000020000b7882 */ /* 0x000fe20000000000 */
[----:B------:R-:W-:Y:S01]  /*1ea0*/  ULOP3.LUT UR5, UR5, 0x10000, URZ, 0xfc, !UPT ;  /* 0x0001000005057892 */ /* 0x000fe2000f8efc3f */
[----:B------:R-:W-:Y:S01]  /*1eb0*/  CS2R R92, SRZ ;  /* 0x00000000005c7805 */ /* 0x000fe2000001ff00 */
[----:B------:R-:W-:Y:S01]  /*1ec0*/  UMOV UR6, 0x2 ;  /* 0x0000000200067882 */ /* 0x000fe20000000000 */
[----:B------:R-:W-:Y:S01]  /*1ed0*/  MOV R91, RZ ;  /* 0x000000ff005b7202 */ /* 0x000fe20000000f00 */
[----:B------:R-:W-:Y:S01]  /*1ee0*/  ULEA UR10, UR4, UR5, 0x9 ;  /* 0x00000005040a7291 */ /* 0x000fe2000f8e483f */
[----:B------:R-:W-:-:S02]  /*1ef0*/  CS2R R104, SRZ ;  /* 0x0000000000687805 */ /* 0x000fc4000001ff00 */
[----:B------:R-:W-:Y:S01]  /*1f00*/  CS2R R102, SRZ ;  /* 0x0000000000667805 */ /* 0x000fe2000001ff00 */
[----:B------:R-:W-:Y:S01]  /*1f10*/  ULDC UR5, c[0x0][0x50c] ;  /* 0x0001430000057ab9 */ /* 0x000fe20000000800 */
[----:B------:R-:W-:Y:S01]  /*1f20*/  CS2R R106, SRZ ;  /* 0x00000000006a7805 */ /* 0x000fe2000001ff00 */
[----:B------:R-:W-:Y:S01]  /*1f30*/  UISETP.NE.AND UP0, UPT, UR5, 0x2, UPT ;  /* 0x000000020500788c */ /* 0x000fe2000bf05270 */
[----:B------:R-:W-:Y:S02]  /*1f40*/  CS2R R110, SRZ ;  /* 0x00000000006e7805 */ /* 0x000fe4000001ff00 */
[----:B------:R-:W-:Y:S02]  /*1f50*/  CS2R R112, SRZ ;  /* 0x0000000000707805 */ /* 0x000fe4000001ff00 */
[----:B------:R-:W-:Y:S01]  /*1f60*/  CS2R R114, SRZ ;  /* 0x0000000000727805 */ /* 0x000fe2000001ff00 */
[----:B------:R-:W-:Y:S01]  /*1f70*/  QGMMA.64x128x32.F32.E4M3.E4M3 R24, gdesc[UR8], RZ, !UPT, gsb0 ;  /* 0x01e00000081879f3 */ /* 0x000fe2000c0008ff */
[----:B------:R-:W-:Y:S01]  /*1f80*/  UIADD3 UR8, UR8, 0x2, URZ ;  /* 0x0000000208087890 */ /* 0x000fe2000fffe03f */
[----:B------:R-:W-:Y:S01]  /*1f90*/  CS2R R116, SRZ ;  /* 0x0000000000747805 */ /* 0x000fe2000001ff00 */
[----:B------:R-:W-:Y:S01]  /*1fa0*/  UIADD3 UR10, UR10, 0x2, URZ ;  /* 0x000000020a0a7890 */ /* 0x000fe2000fffe03f */
[----:B------:R-:W-:Y:S01]  /*1fb0*/  CS2R R118, SRZ ;  /* 0x0000000000767805 */ /* 0x000fe2000001ff00 */
[----:B------:R-:W-:Y:S01]  /*1fc0*/  UMOV UR9, 0x80000020 ;  /* 0x8000002000097882 */ /* 0x000fe20000000000 */
[----:B------:R-:W-:Y:S01]  /*1fd0*/  UMOV UR11, 0x80000020 ;  /* 0x80000020000b7882 */ /* 0x000fe20000000000 */
[----:B------:R-:W-:Y:S01]  /*1fe0*/  USEL UR5, URZ, 0x1, UP0 ;  /* 0x000000013f057887 */ /* 0x000fe20008000000 */
[----:B------:R-:W-:-:S02]  /*1ff0*/  CS2R R122, SRZ ;  /* 0x00000000007a7805 */ /* 0x000fc4000001ff00 */
[----:B------:R-:W-:Y:S02]  /*2000*/  CS2R R120, SRZ ;  /* 0x0000000000787805 */ /* 0x000fe4000001ff00 */
[----:B------:R-:W-:Y:S02]  /*2010*/  CS2R R124, SRZ ;  /* 0x00000000007c7805 */ /* 0x000fe4000001ff00 */
[----:B------:R-:W-:Y:S02]  /*2020*/  CS2R R126, SRZ ;  /* 0x00000000007e7805 */ /* 0x000fe4000001ff00 */
[----:B------:R-:W-:Y:S02]  /*2030*/  CS2R R128, SRZ ;  /* 0x0000000000807805 */ /* 0x000fe4000001ff00 */
[----:B------:R-:W-:Y:S02]  /*2040*/  ISETP.NE.AND P0, PT, RZ, UR5, PT ;  /* 0x00000005ff007c0c */ /* 0x000fe4000bf05270 */
        /* <DEDUP_REMOVED lines=11> */
[----:B------:R-:W-:Y:S02]  /*2100*/  MOV R152, RZ ;  /* 0x000000ff00987202 */ /* 0x000fe40000000f00 */
[----:B------:R-:W-:-:S02]  /*2110*/  CS2R R154, SRZ ;  /* 0x00000000009a7805 */ /* 0x000fc4000001ff00 */
[----:B------:R-:W-:Y:S01]  /*2120*/  CS2R R156, SRZ ;  /* 0x00000000009c7805 */ /* 0x000fe2000001ff00 */
[----:B------:R-:W-:Y:S01]  /*2130*/  IMAD.MOV.U32 R159, RZ, RZ, RZ ;  /* 0x000000ffff9f7224 */ /* 0x000fe200078e00ff */
[----:B------:R-:W-:Y:S02]  /*2140*/  WARPGROUP.DEPBAR.LE gsb0, 0x0 ;  /* 0x00008000000079c5 */ /* 0x000fe40000010000 */
[----:B------:R-:W-:-:S06]  /*2150*/  WARPGROUP.ARRIVE ;  /* 0x00000000000079c5 */ /* 0x000fcc0000000000 */
[----:B------:R-:W-:Y:S03]  /*2160*/  QGMMA.64x128x32.F32.E4M3.E4M3 R24, gdesc[UR8], R24, gsb0 ;  /* 0x01e00000081879f3 */ /* 0x000fe60008000818 */
[----:B------:R-:W-:Y:S02]  /*2170*/  WARPGROUP.DEPBAR.LE gsb0, 0x0 ;  /* 0x00008000000079c5 */ /* 0x000fe40000010000 */
[----:B------:R-:W-:Y:S05]  /*2180*/  @!P0 BRA `(.L_x_26) ;  /* 0x0000000400048947 */ /* 0x000fea0003800000 */
[----:B------:R-:W-:Y:S01]  /*2190*/  FADD R159, RZ, R24 ;  /* 0x00000018ff9f7221 */ /* 0x000fe20000000000 */
[----:B------:R-:W-:-:S01]  /*21a0*/  FADD R156, RZ, R25 ;  /* 0x00000019ff9c7221 */ /* 0x000fc20000000000 */
        /* <DEDUP_REMOVED lines=62> */
[----:B------:R-:W-:-:S06]  /*2590*/  UMOV UR6, URZ ;  /* 0x0000003f00067c82 */ /* 0x000fcc0008000000 */
.L_x_26:
[----:B------:R-:W-:-:S04]  /*25a0*/  UIADD3 UR13, UR4, 0x1, URZ ;  /* 0x00000001040d7890 */ /* 0x000fc8000fffe03f */
[----:B------:R-:W-:-:S04]  /*25b0*/  UISETP.NE.AND UP0, UPT, UR13, 0xc, UPT ;  /* 0x0000000c0d00788c */ /* 0x000fc8000bf05270 */
[----:B------:R-:W-:Y:S02]  /*25c0*/  USEL UR7, URZ, 0x1, UP0 ;  /* 0x000000013f077887 */ /* 0x000fe40008000000 */
[----:B------:R-:W-:Y:S02]  /*25d0*/  USEL UR13, UR13, URZ, UP0 ;  /* 0x0000003f0d0d7287 */ /* 0x000fe40008000000 */
[----:B------:R-:W-:-:S06]  /*25e0*/  ULOP3.LUT UR7, UR48, UR7, URZ, 0x3c, !UPT ;  /* 0x0000000730077292 */ /* 0x000fcc000f8e3c3f */
[----:B------:R-:W-:Y:S01]  /*25f0*/  MOV R8, UR7 ;  /* 0x0000000700087c02 */ /* 0x000fe20008000f00 */
[----:B------:R-:W-:-:S06]  /*2600*/  UMOV UR7, 0x1 ;  /* 0x0000000100077882 */ /* 0x000fcc0000000000 */
.L_x_21:
[----:B------:R-:W-:-:S04]  /*2610*/  UISETP.LT.AND UP0, UPT, UR49, 0x1, UPT ;  /* 0x000000013100788c */ /* 0x000fc8000bf01270 */
[----:B------:R-:W-:-:S04]  /*2620*/  USEL UR8, UR49, 0x1, UP0 ;  /* 0x0000000131087887 */ /* 0x000fc80008000000 */
[----:B------:R-:W-:-:S04]  /*2630*/  UIADD3 UR8, UR49, -UR8, URZ ;  /* 0x8000000831087290 */ /* 0x000fc8000fffe03f */
[----:B------:R-:W-:-:S06]  /*2640*/  UISETP.GE.AND UP0, UPT, UR8, 0x1, UPT ;  /* 0x000000010800788c */ /* 0x000fcc000bf06270 */
[----:B------:R-:W-:-:S13]  /*2650*/  PLOP3.LUT P0, PT, PT, PT, UP0, 0x80, 0x0 ;  /* 0x000000000000781c */ /* 0x000fda0003f0f008 */
[----:B------:R-:W-:Y:S05]  /*2660*/  @!P0 BRA `(.L_x_27) ;  /* 0x0000000800008947 */ /* 0x000fea0003800000 */
[----:B-12---:R-:W-:Y:S01]  /*2670*/  MOV R0, UR8 ;  /* 0x0000000800007c02 */ /* 0x006fe20008000f00 */
[----:B------:R-:W-:Y:S01]  /*2680*/  IMAD.U32 R4, RZ, RZ, UR4 ;  /* 0x00000004ff047e24 */ /* 0x000fe2000f8e00ff */
[----:B------:R-:W-:-:S06]  /*2690*/  ULDC UR14, c[0x0][0x50c] ;  /* 0x00014300000e7ab9 */ /* 0x000fcc0000000800 */
.L_x_35:
[----:B------:R-:W-:-:S13]  /*26a0*/  ISETP.NE.AND P1, PT, R153, 0x3, PT ;  /* 0x000000039900780c */ /* 0x000fda0003f25270 */
[----:B------:R-:W-:Y:S05]  /*26b0*/  @!P1 BRA `(.L_x_28) ;  /* 0x0000000000049947 */ /* 0x000fea0003800000 */
[----:B------:R-:W-:Y:S01]  /*26c0*/  BPT.TRAP 0x1 ;  /* 0x000000040000795c */ /* 0x000fe20000300000 */
.L_x_28:
[----:B------:R-:W-:Y:S01]  /*26d0*/  ULEA UR8, UR13, UR50, 0x3 ;  /* 0x000000320d087291 */ /* 0x000fe2000f8e183f */
[----:B------:R-:W-:-:S08]  /*26e0*/  SHF.L.U32 R5, R8, 0x1f, RZ ;  /* 0x0000001f08057819 */ /* 0x000fd000000006ff */
[----:B------:R1:W2:Y:S01]  /*26f0*/  SYNCS.PHASECHK.TRANS64.TRYWAIT P0, [UR8], R5 ;  /* 0x00000005ff0075a7 */ /* 0x0002a20008000148 */
[----:B------:R-:W-:Y:S05]  /*2700*/  @!P1 BRA `(.L_x_29) ;  /* 0x0000000000049947 */ /* 0x000fea0003800000 */
[----:B------:R-:W-:Y:S01]  /*2710*/  BPT.TRAP 0x1 ;  /* 0x000000040000795c */ /* 0x000fe20000300000 */
.L_x_29:
[----:B--2---:R-:W-:Y:S05]  /*2720*/  @P0 BRA `(.L_x_30) ;  /* 0x0000000000080947 */ /* 0x004fea0003800000 */
[----:B------:R-:W2:Y:S02]  /*2730*/  SYNCS.PHASECHK.TRANS64.TRYWAIT P0, [UR8], R5 ;  /* 0x00000005ff0075a7 */ /* 0x000ea40008000148 */
[----:B--2---:R-:W-:Y:S05]  /*2740*/  @!P0 BRA `(.L_x_31) ;  /* 0x000000cc003c8947 */ /* 0x004fea0003800000 */
.L_x_30:
[----:B------:R-:W-:Y:S01]  /*2750*/  UIADD3 UR8, UR50, 0x1e300, URZ ;  /* 0x0001e30032087890 */ /* 0x000fe2000fffe03f */
[----:B------:R-:W-:Y:S01]  /*2760*/  WARPGROUP.ARRIVE ;  /* 0x00000000000079c5 */ /* 0x000fe20000000000 */
[----:B------:R-:W-:Y:S02]  /*2770*/  UISETP.NE.AND UP0, UPT, UR5, URZ, UPT ;  /* 0x0000003f0500728c */ /* 0x000fe4000bf05270 */
[----:B------:R-:W-:Y:S02]  /*2780*/  USHF.R.U32.HI UR8, URZ, 0x4, UR8 ;  /* 0x000000043f087899 */ /* 0x000fe40008011608 */
[----:B------:R-:W-:Y:S02]  /*2790*/  USEL UR7, UR7, URZ, !UP0 ;  /* 0x0000003f07077287 */ /* 0x000fe4000c000000 */
[----:B------:R-:W-:Y:S02]  /*27a0*/  ULOP3.LUT UR5, UR8, 0x3fff, URZ, 0xc0, !UPT ;  /* 0x00003fff08057892 */ /* 0x000fe4000f8ec03f */
[----:B------:R-:W-:-:S02]  /*27b0*/  ULOP3.LUT UR8, UR12, 0x10000, URZ, 0xfc, !UPT ;  /* 0x000100000c087892 */ /* 0x000fc4000f8efc3f */
[----:B------:R-:W-:Y:S02]  /*27c0*/  ULOP3.LUT UR5, UR5, 0x10000, URZ, 0xfc, !UPT ;  /* 0x0001000005057892 */ /* 0x000fe4000f8efc3f */
[----:B------:R-:W-:Y:S02]  /*27d0*/  UISETP.NE.U32.AND UP0, UPT, UR7, URZ, UPT ;  /* 0x0000003f0700728c */ /* 0x000fe4000bf05070 */
[----:B------:R-:W-:Y:S02]  /*27e0*/  ULEA UR8, UR13, UR8, 0x9 ;  /* 0x000000080d087291 */ /* 0x000fe4000f8e483f */
[----:B------:R-:W-:Y:S01]  /*27f0*/  ULEA UR10, UR13, UR5, 0x9 ;  /* 0x000000050d0a7291 */ /* 0x000fe2000f8e483f */
[----:B------:R-:W-:Y:S01]  /*2800*/  UMOV UR9, 0x80000020 ;  /* 0x8000002000097882 */ /* 0x000fe20000000000 */
[----:B------:R-:W-:Y:S01]  /*2810*/  UMOV UR11, 0x80000020 ;  /* 0x80000020000b7882 */ /* 0x000fe20000000000 */
[----:B------:R-:W-:-:S06]  /*2820*/  UIADD3 UR6, UR6, 0x2, URZ ;  /* 0x0000000206067890 */ /* 0x000fcc000fffe03f */
[----:B------:R-:W-:Y:S01]  /*2830*/  QGMMA.64x128x32.F32.E4M3.E4M3 R24, gdesc[UR8], R24, UP0, gsb0 ;  /* 0x01e00000081879f3 */ /* 0x000fe2000b800818 */
[----:B------:R-:W-:Y:S02]  /*2840*/  UIADD3 UR8, UR8, 0x2, URZ ;  /* 0x0000000208087890 */ /* 0x000fe4000fffe03f */
[----:B------:R-:W-:Y:S01]  /*2850*/  UIADD3 UR10, UR10, 0x2, URZ ;  /* 0x000000020a0a7890 */ /* 0x000fe2000fffe03f */
[----:B------:R-:W-:Y:S01]  /*2860*/  UMOV UR9, 0x80000020 ;  /* 0x8000002000097882 */ /* 0x000fe20000000000 */
[----:B------:R-:W-:Y:S01]  /*2870*/  UMOV UR11, 0x80000020 ;  /* 0x80000020000b7882 */ /* 0x000fe20000000000 */
[----:B------:R-:W-:-:S04]  /*2880*/  UISETP.NE.AND UP0, UPT, UR6, UR14, UPT ;  /* 0x0000000e0600728c */ /* 0x000fc8000bf05270 */
[----:B------:R-:W-:-:S06]  /*2890*/  USEL UR5, URZ, 0x1, UP0 ;  /* 0x000000013f057887 */ /* 0x000fcc0008000000 */
[----:B------:R-:W-:Y:S01]  /*28a0*/  ISETP.NE.AND P0, PT, RZ, UR5, PT ;  /* 0x00000005ff007c0c */ /* 0x000fe2000bf05270 */
[----:B------:R-:W-:Y:S02]  /*28b0*/  WARPGROUP.DEPBAR.LE gsb0, 0x0 ;  /* 0x00008000000079c5 */ /* 0x000fe40000010000 */
[----:B------:R-:W-:-:S06]  /*28c0*/  WARPGROUP.ARRIVE ;  /* 0x00000000000079c5 */ /* 0x000fcc0000000000 */
[----:B------:R-:W-:Y:S03]  /*28d0*/  QGMMA.64x128x32.F32.E4M3.E4M3 R24, gdesc[UR8], R24, gsb0 ;  /* 0x01e00000081879f3 */ /* 0x000fe60008000818 */
[----:B------:R-:W-:Y:S02]  /*28e0*/  WARPGROUP.DEPBAR.LE gsb0, 0x0 ;  /* 0x00008000000079c5 */ /* 0x000fe40000010000 */
[----:B------:R-:W-:Y:S05]  /*28f0*/  @!P0 BRA `(.L_x_32) ;  /* 0x0000000400048947 */ /* 0x000fea0003800000 */
[----:B------:R-:W-:Y:S01]  /*2900*/  FADD R159, R24, R159 ;  /* 0x0000009f189f7221 */ /* 0x000fe20000000000 */
[----:B------:R-:W-:-:S01]  /*2910*/  FADD R156, R25, R156 ;  /* 0x0000009c199c7221 */ /* 0x000fc20000000000 */
        /* <DEDUP_REMOVED lines=62> */
[----:B------:R-:W-:-:S06]  /*2d00*/  UMOV UR6, URZ ;  /* 0x0000003f00067c82 */ /* 0x000fcc0008000000 */
.L_x_32:
[----:B------:R-:W-:Y:S05]  /*2d10*/  @!P1 BRA `(.L_x_33) ;  /* 0x0000000000049947 */ /* 0x000fea0003800000 */
[----:B------:R-:W-:Y:S01]  /*2d20*/  BPT.TRAP 0x1 ;  /* 0x000000040000795c */ /* 0x000fe20000300000 */
.L_x_33:
[----:B------:R-:W-:-:S13]  /*2d30*/  ISETP.NE.AND P0, PT, R22, RZ, PT ;  /* 0x000000ff1600720c */ /* 0x000fda0003f05270 */
[----:B-12---:R-:W-:-:S04]  /*2d40*/  @P0 LEA R5, R4, UR50, 0x3 ;  /* 0x0000003204050c11 */ /* 0x006fc8000f8e18ff */
[----:B------:R-:W-:-:S04]  /*2d50*/  @P0 IADD3 R6, R5, 0x60, RZ ;  /* 0x0000006005060810 */ /* 0x000fc80007ffe0ff */
[----:B------:R-:W-:-:S04]  /*2d60*/  @P0 PRMT R6, R23, 0x654, R6 ;  /* 0x0000065417060816 */ /* 0x000fc80000000006 */
[----:B------:R1:W-:Y:S01]  /*2d70*/  @P0 SYNCS.ARRIVE.TRANS64.RED.A1T0 RZ, [R6+URZ], RZ ;  /* 0x000000ff06ff09a7 */ /* 0x0003e2000810043f */
[----:B------:R-:W-:-:S13]  /*2d80*/  ISETP.GT.U32.AND P0, PT, R19, 0x1, PT ;  /* 0x000000011300780c */ /* 0x000fda0003f04070 */
[----:B-1----:R-:W-:Y:S05]  /*2d90*/  @P0 BRA `(.L_x_34) ;  /* 0x0000000000040947 */ /* 0x002fea0003800000 */
[----:B------:R-:W-:Y:S01]  /*2da0*/  BPT.TRAP 0x1 ;  /* 0x000000040000795c */ /* 0x000fe20000300000 */
.L_x_34:
[----:B------:R-:W-:Y:S01]  /*2db0*/  UIADD3 UR13, UR13, 0x1, URZ ;  /* 0x000000010d0d7890 */ /* 0x000fe2000fffe03f */
[C---:B------:R-:W-:Y:S01]  /*2dc0*/  ISETP.GT.AND P1, PT, R0.reuse, 0x1, PT ;  /* 0x000000010000780c */ /* 0x040fe20003f24270 */
[----:B------:R-:W-:Y:S01]  /*2dd0*/  VIADD R0, R0, 0xffffffff ;  /* 0xffffffff00007836 */ /* 0x000fe20000000000 */
[----:B------:R-:W-:Y:S01]  /*2de0*/  IADD3 R4, R4, 0x1, RZ ;  /* 0x0000000104047810 */ /* 0x000fe20007ffe0ff */
[----:B------:R-:W-:-:S03]  /*2df0*/  UISETP.NE.AND UP0, UPT, UR13, 0xc, UPT ;  /* 0x0000000c0d00788c */ /* 0x000fc6000bf05270 */
[C---:B------:R-:W-:Y:S01]  /*2e00*/  ISETP.NE.AND P0, PT, R4.reuse, 0xc, PT ;  /* 0x0000000c0400780c */ /* 0x040fe20003f05270 */
[----:B------:R-:W-:Y:S02]  /*2e10*/  USEL UR7, URZ, 0x1, UP0 ;  /* 0x000000013f077887 */ /* 0x000fe40008000000 */
[----:B------:R-:W-:Y:S01]  /*2e20*/  USEL UR13, UR13, URZ, UP0 ;  /* 0x0000003f0d0d7287 */ /* 0x000fe20008000000 */
[----:B------:R-:W-:-:S03]  /*2e30*/  SEL R4, R4, RZ, P0 ;  /* 0x000000ff04047207 */ /* 0x000fc60000000000 */
[----:B------:R-:W-:Y:S01]  /*2e40*/  LOP3.LUT R8, R8, UR7, RZ, 0x3c, !PT ;  /* 0x0000000708087c12 */ /* 0x000fe2000f8e3cff */
[----:B------:R-:W-:Y:S01]  /*2e50*/  UMOV UR7, 0x1 ;  /* 0x0000000100077882 */ /* 0x000fe20000000000 */
[----:B------:R-:W-:Y:S06]  /*2e60*/  @P1 BRA `(.L_x_35) ;  /* 0xfffffff8000c1947 */ /* 0x000fec000383ffff */
.L_x_27:
[----:B------:R-:W-:Y:S01]  /*2e70*/  UISETP.NE.AND UP0, UPT, UR6, URZ, UPT ;  /* 0x0000003f0600728c */ /* 0x000fe2000bf05270 */
[----:B-12---:R-:W1:Y:S03]  /*2e80*/  LDC R0, c[0x0][0x28c] ;  /* 0x0000a300ff007b82 */ /* 0x006e660000000800 */
[----:B------:R-:W-:-:S06]  /*2e90*/  USEL UR5, URZ, 0x1, !UP0 ;  /* 0x000000013f057887 */ /* 0x000fcc000c000000 */
[----:B------:R-:W-:Y:S02]  /*2ea0*/  ISETP.NE.AND P0, PT, RZ, UR5, PT ;  /* 0x00000005ff007c0c */ /* 0x000fe4000bf05270 */
[----:B-1----:R-:W-:-:S11]  /*2eb0*/  ISETP.GE.AND P1, PT, R0, 0x1, PT ;  /* 0x000000010000780c */ /* 0x002fd60003f26270 */
[----:B------:R-:W-:Y:S05]  /*2ec0*/  @!P0 BRA `(.L_x_36) ;  /* 0x0000000400008947 */ /* 0x000fea0003800000 */
[----:B------:R-:W-:Y:S01]  /*2ed0*/  FADD R159, R24, R159 ;  /* 0x0000009f189f7221 */ /* 0x000fe20000000000 */
        /* <DEDUP_REMOVED lines=62> */
[----:B------:R-:W-:-:S07]  /*32c0*/  FADD R100, R100, R87 ;  /* 0x0000005764647221 */ /* 0x000fce0000000000 */
.L_x_36:
[----:B------:R-:W-:Y:S05]  /*32d0*/  @!P1 BRA `(.L_x_37) ;  /* 0x0000000000549947 */ /* 0x000fea0003800000 */
[----:B------:R-:W-:-:S13]  /*32e0*/  ISETP.NE.AND P0, PT, R153, 0x3, PT ;  /* 0x000000039900780c */ /* 0x000fda0003f05270 */
[----:B------:R-:W-:Y:S05]  /*32f0*/  @!P0 BRA `(.L_x_38) ;  /* 0x0000000000048947 */ /* 0x000fea0003800000 */
[----:B------:R-:W-:Y:S01]  /*3300*/  BPT.TRAP 0x1 ;  /* 0x000000040000795c */ /* 0x000fe20000300000 */
.L_x_38:
[----:B------:R-:W-:Y:S01]  /*3310*/  ISETP.NE.AND P0, PT, R22, RZ, PT ;  /* 0x000000ff1600720c */ /* 0x000fe20003f05270 */
[----:B------:R-:W-:Y:S01]  /*3320*/  BSSY B0, `(.L_x_39) ;  /* 0x000000e000007945 */ /* 0x000fe20003800000 */
[----:B------:R-:W-:-:S11]  /*3330*/  ISETP.GT.U32.AND P1, PT, R19, 0x1, PT ;  /* 0x000000011300780c */ /* 0x000fd60003f24070 */
[----:B------:R-:W-:Y:S05]  /*3340*/  @!P0 BRA `(.L_x_40) ;  /* 0x00000000002c8947 */ /* 0x000fea0003800000 */
[----:B------:R-:W-:-:S04]  /*3350*/  UISETP.LT.AND UP0, UPT, UR49, 0x1, UPT ;  /* 0x000000013100788c */ /* 0x000fc8000bf01270 */
[----:B------:R-:W-:-:S04]  /*3360*/  USEL UR5, UR49, 0x1, UP0 ;  /* 0x0000000131057887 */ /* 0x000fc80008000000 */
[----:B------:R-:W-:-:S04]  /*3370*/  UIADD3 UR5, UR4, UR49, -UR5 ;  /* 0x0000003104057290 */ /* 0x000fc8000fffe805 */
[----:B------:R-:W-:-:S04]  /*3380*/  UIMAD.WIDE.U32 UR6, UR5, -0x55555555, URZ ;  /* 0xaaaaaaab050678a5 */ /* 0x000fc8000f8e003f */
[----:B------:R-:W-:-:S04]  /*3390*/  USHF.R.U32.HI UR6, URZ, 0x3, UR7 ;  /* 0x000000033f067899 */ /* 0x000fc80008011607 */
[----:B------:R-:W-:-:S04]  /*33a0*/  UIMAD UR5, UR6, -0xc, UR5 ;  /* 0xfffffff4060578a4 */ /* 0x000fc8000f8e0205 */
[----:B------:R-:W-:-:S04]  /*33b0*/  ULEA UR5, UR5, UR50, 0x3 ;  /* 0x0000003205057291 */ /* 0x000fc8000f8e183f */
[----:B------:R-:W-:-:S06]  /*33c0*/  UIADD3 UR5, UR5, 0x60, URZ ;  /* 0x0000006005057890 */ /* 0x000fcc000fffe03f */
[----:B------:R-:W-:-:S04]  /*33d0*/  MOV R0, UR5 ;  /* 0x0000000500007c02 */ /* 0x000fc80008000f00 */
[----:B------:R-:W-:-:S04]  /*33e0*/  PRMT R0, R23, 0x654, R0 ;  /* 0x0000065417007816 */ /* 0x000fc80000000000 */
[----:B------:R1:W-:Y:S03]  /*33f0*/  SYNCS.ARRIVE.TRANS64.RED.A1T0 RZ, [R0+URZ], RZ ;  /* 0x000000ff00ff79a7 */ /* 0x0003e6000810043f */
.L_x_40:
[----:B------:R-:W-:Y:S05]  /*3400*/  BSYNC B0 ;  /* 0x0000000000007941 */ /* 0x000fea0003800000 */
.L_x_39:
[----:B------:R-:W-:Y:S05]  /*3410*/  @P1 BRA `(.L_x_37) ;  /* 0x0000000000041947 */ /* 0x000fea0003800000 */
[----:B------:R-:W-:Y:S01]  /*3420*/  BPT.TRAP 0x1 ;  /* 0x000000040000795c */ /* 0x000fe20000300000 */
.L_x_37:
[----:B------:R-:W-:Y:S01]  /*3430*/  UIADD3 UR6, UR50, 0x200, URZ ;  /* 0x0000020032067890 */ /* 0x000fe2000fffe03f */
[----:B------:R-:W-:Y:S01]  /*3440*/  R2UR UR46, R3 ;  /* 0x00000000032e72ca */ /* 0x000fe200000e0000 */
[----:B------:R-:W-:Y:S01]  /*3450*/  UIADD3 UR51, UR49, UR4, URZ ;  /* 0x0000000431337290 */ /* 0x000fe2000fffe03f */
[----:B------:R-:W-:Y:S01]  /*3460*/  R2UR UR45, R7 ;  /* 0x00000000072d72ca */ /* 0x000fe200000e0000 */
[----:B------:R-:W-:Y:S02]  /*3470*/  UISETP.GE.U32.AND UP1, UPT, UR49, 0xc, UPT ;  /* 0x0000000c3100788c */ /* 0x000fe4000bf26070 */
[----:B------:R-:W-:Y:S02]  /*3480*/  ULOP3.LUT UP2, URZ, UR6, 0x9f, URZ, 0xc0, !UPT ;  /* 0x0000009f063f7892 */ /* 0x000fe4000f84c03f */
[----:B------:R-:W-:-:S04]  /*3490*/  UISETP.GT.U32.AND UP0, UPT, UR51, 0xb, UPT ;  /* 0x0000000b3300788c */ /* 0x000fc8000bf04070 */
[----:B------:R-:W-:Y:S01]  /*34a0*/  UISETP.LT.U32.AND UP0, UPT, UR49, 0xc, UP0 ;  /* 0x0000000c3100788c */ /* 0x000fe20008701070 */
[----:B------:R-:W-:Y:S01]  /*34b0*/  PLOP3.LUT P0, PT, PT, PT, UP2, 0x80, 0x0 ;  /* 0x000000000000781c */ /* 0x000fe20003f0f028 */
[----:B------:R-:W-:Y:S02]  /*34c0*/  USHF.L.U32 UR46, UR46, 0x7, URZ ;  /* 0x000000072e2e7899 */ /* 0x000fe4000800063f */
[----:B------:R-:W-:Y:S02]  /*34d0*/  @UP1 UIMAD.WIDE.U32 UR4, UR51, -0x55555555, URZ ;  /* 0xaaaaaaab330418a5 */ /* 0x000fe4000f8e003f */
[----:B------:R-:W-:Y:S02]  /*34e0*/  USEL UR6, URZ, 0x1, !UP0 ;  /* 0x000000013f067887 */ /* 0x000fe4000c000000 */
[----:B------:R-:W-:Y:S02]  /*34f0*/  @UP1 USHF.R.U32.HI UR4, URZ, 0x3, UR5 ;  /* 0x000000033f041899 */ /* 0x000fe40008011605 */
[----:B------:R-:W-:-:S02]  /*3500*/  ULOP3.LUT UR48, UR48, UR6, URZ, 0x3c, !UPT ;  /* 0x0000000630307292 */ /* 0x000fc4000f8e3c3f */
[----:B------:R-:W-:Y:S02]  /*3510*/  USHF.L.U32 UR45, UR45, 0x7, URZ ;  /* 0x000000072d2d7899 */ /* 0x000fe4000800063f */
[----:B------:R-:W-:Y:S01]  /*3520*/  @UP1 ULOP3.LUT UR48, UR48, 0x1, UR4, 0x78, !UPT ;  /* 0x0000000130301892 */ /* 0x000fe2000f8e7804 */
[----:B------:R-:W-:Y:S11]  /*3530*/  @!P0 BRA `(.L_x_41) ;  /* 0x0000000000408947 */ /* 0x000ff60003800000 */
[----:B-1----:R-:W-:Y:S01]  /*3540*/  MOV R0, 0x0 ;  /* 0x0000000000007802 */ /* 0x002fe20000000f00 */
[----:B------:R-:W-:Y:S01]  /*3550*/  ULDC.64 UR4, c[0x4][0x70] ;  /* 0x01001c0000047ab9 */ /* 0x000fe20000000a00 */
[----:B------:R-:W-:Y:S01]  /*3560*/  ULDC.64 UR6, c[0x4][0x8] ;  /* 0x0100020000067ab9 */ /* 0x000fe20000000a00 */
[----:B------:R-:W-:Y:S01]  /*3570*/  MOV R4, UR4 ;  /* 0x0000000400047c02 */ /* 0x000fe20008000f00 */
[----:B------:R1:W2:Y:S01]  /*3580*/  LDC.64 R14, c[0x4][R0] ;  /* 0x01000000000e7b82 */ /* 0x0002a20000000a00 */
[----:B------:R-:W-:Y:S01]  /*3590*/  IMAD.U32 R5, RZ, RZ, UR5 ;  /* 0x00000005ff057e24 */ /* 0x000fe2000f8e00ff */
[----:B------:R-:W-:Y:S01]  /*35a0*/  ULDC.64 UR4, c[0x4][0x78] ;  /* 0x01001e0000047ab9 */ /* 0x000fe20000000a00 */
[----:B------:R-:W-:Y:S01]  /*35b0*/  IMAD.U32 R10, RZ, RZ, UR6 ;  /* 0x00000006ff0a7e24 */ /* 0x000fe2000f8e00ff */
[----:B------:R-:W-:Y:S01]  /*35c0*/  MOV R6, UR4 ;  /* 0x0000000400067c02 */ /* 0x000fe20008000f00 */
[----:B------:R-:W-:Y:S01]  /*35d0*/  IMAD.MOV.U32 R12, RZ, RZ, 0x1 ;  /* 0x00000001ff0c7424 */ /* 0x000fe200078e00ff */
[----:B------:R-:W-:-:S02]  /*35e0*/  MOV R7, UR5 ;  /* 0x0000000500077c02 */ /* 0x000fc40008000f00 */
[----:B------:R-:W-:Y:S02]  /*35f0*/  MOV R11, UR7 ;  /* 0x00000007000b7c02 */ /* 0x000fe40008000f00 */
[----:B------:R-:W-:Y:S02]  /*3600*/  MOV R8, 0x70 ;  /* 0x0000007000087802 */ /* 0x000fe40000000f00 */
[----:B-1----:R-:W-:-:S07]  /*3610*/  MOV R13, RZ ;  /* 0x000000ff000d7202 */ /* 0x002fce0000000f00 */
[----:B------:R-:W-:-:S07]  /*3620*/  LEPC R20, `(.L_x_41) ;  /* 0x000000001014794e */ /* 0x000fce0000000000 */
[----:B--2--5:R-:W-:Y:S05]  /*3630*/  CALL.ABS.NOINC R14 ;  /* 0x000000000e007343 */ /* 0x024fea0003c00000 */
.L_x_41:
[----:B------:R-:W-:-:S04]  /*3640*/  UIADD3 UR4, UR50, 0x4200, URZ ;  /* 0x0000420032047890 */ /* 0x000fc8000fffe03f */
[----:B------:R-:W-:-:S06]  /*3650*/  ULOP3.LUT UP0, URZ, UR4, 0x9f, URZ, 0xc0, !UPT ;  /* 0x0000009f043f7892 */ /* 0x000fcc000f80c03f */
[----:B------:R-:W-:-:S13]  /*3660*/  PLOP3.LUT P0, PT, PT, PT, UP0, 0x80, 0x0 ;  /* 0x000000000000781c */ /* 0x000fda0003f0f008 */
[----:B------:R-:W-:Y:S05]  /*3670*/  @!P0 BRA `(.L_x_42) ;  /* 0x0000000000408947 */ /* 0x000fea0003800000 */
[----:B-1----:R-:W-:Y:S01]  /*3680*/  MOV R0, 0x0 ;  /* 0x0000000000007802 */ /* 0x002fe20000000f00 */
[----:B------:R-:W-:Y:S01]  /*3690*/  ULDC.64 UR4, c[0x4][0x70] ;  /* 0x01001c0000047ab9 */ /* 0x000fe20000000a00 */
[----:B------:R-:W-:Y:S01]  /*36a0*/  ULDC.64 UR6, c[0x4][0x78] ;  /* 0x01001e0000067ab9 */ /* 0x000fe20000000a00 */
[----:B------:R-:W-:Y:S01]  /*36b0*/  MOV R4, UR4 ;  /* 0x0000000400047c02 */ /* 0x000fe20008000f00 */
[----:B------:R1:W2:Y:S01]  /*36c0*/  LDC.64 R14, c[0x4][R0] ;  /* 0x01000000000e7b82 */ /* 0x0002a20000000a00 */
[----:B------:R-:W-:Y:S01]  /*36d0*/  IMAD.U32 R5, RZ, RZ, UR5 ;  /* 0x00000005ff057e24 */ /* 0x000fe2000f8e00ff */
[----:B------:R-:W-:Y:S01]  /*36e0*/  ULDC.64 UR4, c[0x4][0x10] ;  /* 0x0100040000047ab9 */ /* 0x000fe20000000a00 */
[----:B------:R-:W-:Y:S01]  /*36f0*/  MOV R6, UR6 ;  /* 0x0000000600067c02 */ /* 0x000fe20008000f00 */
[----:B------:R-:W-:Y:S01]  /*3700*/  IMAD.U32 R10, RZ, RZ, UR4 ;  /* 0x00000004ff0a7e24 */ /* 0x000fe2000f8e00ff */
[----:B------:R-:W-:Y:S01]  /*3710*/  MOV R7, UR7 ;  /* 0x0000000700077c02 */ /* 0x000fe20008000f00 */
[----:B------:R-:W-:Y:S01]  /*3720*/  IMAD.MOV.U32 R12, RZ, RZ, 0x1 ;  /* 0x00000001ff0c7424 */ /* 0x000fe200078e00ff */
[----:B------:R-:W-:-:S02]  /*3730*/  MOV R11, UR5 ;  /* 0x00000005000b7c02 */ /* 0x000fc40008000f00 */
[----:B------:R-:W-:Y:S02]  /*3740*/  MOV R8, 0x70 ;  /* 0x0000007000087802 */ /* 0x000fe40000000f00 */
[----:B-1----:R-:W-:-:S07]  /*3750*/  MOV R13, RZ ;  /* 0x000000ff000d7202 */ /* 0x002fce0000000f00 */
[----:B------:R-:W-:-:S07]  /*3760*/  LEPC R20, `(.L_x_42) ;  /* 0x000000001014794e */ /* 0x000fce0000000000 */
[----:B--2--5:R-:W-:Y:S05]  /*3770*/  CALL.ABS.NOINC R14 ;  /* 0x000000000e007343 */ /* 0x024fea0003c00000 */
.L_x_42:
[----:B------:R-:W2:Y:S02]  /*3780*/  LDC.64 R8, c[0x0][0x590] ;  /* 0x00016400ff087b82 */ /* 0x000ea40000000a00 */
[----:B--2---:R-:W-:-:S04]  /*3790*/  ISETP.NE.U32.AND P2, PT, R8, RZ, PT ;  /* 0x000000ff0800720c */ /* 0x004fc80003f45070 */
[----:B------:R-:W-:-:S13]  /*37a0*/  ISETP.NE.AND.EX P2, PT, R9, RZ, PT, P2 ;  /* 0x000000ff0900720c */ /* 0x000fda0003f45320 */
[----:B------:R-:W-:Y:S05]  /*37b0*/  @!P2 BRA `(.L_x_43) ;  /* 0x000000000034a947 */ /* 0x000fea0003800000 */
[----:B------:R-:W-:Y:S02]  /*37c0*/  ULDC.64 UR4, c[0x0][0x588] ;  /* 0x0001620000047ab9 */ /* 0x000fe40000000a00 */
[----:B------:R-:W-:-:S04]  /*37d0*/  ISETP.NE.U32.AND P0, PT, RZ, UR4, PT ;  /* 0x00000004ff007c0c */ /* 0x000fc8000bf05070 */
[----:B------:R-:W-:-:S13]  /*37e0*/  ISETP.NE.AND.EX P0, PT, RZ, UR5, PT, P0 ;  /* 0x00000005ff007c0c */ /* 0x000fda000bf05300 */
[----:B------:R-:W-:Y:S05]  /*37f0*/  @!P0 BRA `(.L_x_44) ;  /* 0x0000000000188947 */ /* 0x000fea0003800000 */
[----:B------:R-:W2:Y:S01]  /*3800*/  LDC.64 R4, c[0x0][0x588] ;  /* 0x00016200ff047b82 */ /* 0x000ea20000000a00 */
[----:B------:R-:W-:-:S04]  /*3810*/  IMAD R3, R8, UR47, RZ ;  /* 0x0000002f08037c24 */ /* 0x000fc8000f8e02ff */
[----:B--2---:R-:W-:-:S05]  /*3820*/  IMAD.WIDE R4, R3, 0x4, R4 ;  /* 0x0000000403047825 */ /* 0x004fca00078e0204 */
[----:B-----5:R2:W5:Y:S01]  /*3830*/  LDG.E R90, desc[UR40][R4.64] ;  /* 0x00000028045a7981 */ /* 0x020562000c1e1900 */
[----:B------:R-:W-:Y:S01]  /*3840*/  MOV R88, 0x1 ;  /* 0x0000000100587802 */ /* 0x000fe20000000f00 */
[----:B------:R-:W-:Y:S06]  /*3850*/  BRA `(.L_x_43) ;  /* 0x00000000000c7947 */ /* 0x000fec0003800000 */
.L_x_44:
[----:B------:R-:W-:Y:S01]  /*3860*/  ULDC UR4, c[0x0][0x580] ;  /* 0x0001600000047ab9 */ /* 0x000fe20000000800 */
[----:B------:R-:W-:Y:S01]  /*3870*/  MOV R88, 0x1 ;  /* 0x0000000100587802 */ /* 0x000fe20000000f00 */
[----:B-----5:R-:W-:-:S07]  /*3880*/  IMAD.U32 R90, RZ, RZ, UR4 ;  /* 0x00000004ff5a7e24 */ /* 0x020fce000f8e00ff */
.L_x_43:
[----:B------:R-:W3:Y:S02]  /*3890*/  LDC.64 R6, c[0x0][0x5b0] ;  /* 0x00016c00ff067b82 */ /* 0x000ee40000000a00 */
[----:B---3--:R-:W-:-:S04]  /*38a0*/  ISETP.NE.U32.AND P0, PT, R6, RZ, PT ;  /* 0x000000ff0600720c */ /* 0x008fc80003f05070 */
[----:B------:R-:W-:-:S13]  /*38b0*/  ISETP.NE.AND.EX P0, PT, R7, RZ, PT, P0 ;  /* 0x000000ff0700720c */ /* 0x000fda0003f05300 */
[----:B------:R-:W-:Y:S05]  /*38c0*/  @!P0 BRA `(.L_x_45) ;  /* 0x00000000002c8947 */ /* 0x000fea0003800000 */
[----:B------:R-:W-:Y:S02]  /*38d0*/  ULDC.64 UR4, c[0x0][0x5a8] ;  /* 0x00016a0000047ab9 */ /* 0x000fe40000000a00 */
[----:B------:R-:W-:-:S04]  /*38e0*/  ISETP.NE.U32.AND P0, PT, RZ, UR4, PT ;  /* 0x00000004ff007c0c */ /* 0x000fc8000bf05070 */
[----:B------:R-:W-:-:S13]  /*38f0*/  ISETP.NE.AND.EX P0, PT, RZ, UR5, PT, P0 ;  /* 0x00000005ff007c0c */ /* 0x000fda000bf05300 */
[----:B------:R-:W-:Y:S05]  /*3900*/  @!P0 BRA `(.L_x_46) ;  /* 0x0000000000148947 */ /* 0x000fea0003800000 */
[----:B--2---:R-:W2:Y:S01]  /*3910*/  LDC.64 R4, c[0x0][0x5a8] ;  /* 0x00016a00ff047b82 */ /* 0x004ea20000000a00 */
[----:B------:R-:W-:-:S04]  /*3920*/  IMAD R3, R6, UR47, RZ ;  /* 0x0000002f06037c24 */ /* 0x000fc8000f8e02ff */
[----:B--2---:R-:W-:-:S05]  /*3930*/  IMAD.WIDE R4, R3, 0x4, R4 ;  /* 0x0000000403047825 */ /* 0x004fca00078e0204 */
[----:B-----5:R3:W5:Y:S01]  /*3940*/  LDG.E R89, desc[UR40][R4.64] ;  /* 0x0000002804597981 */ /* 0x020762000c1e1900 */
[----:B------:R-:W-:Y:S05]  /*3950*/  BRA `(.L_x_45) ;  /* 0x0000000000087947 */ /* 0x000fea0003800000 */
.L_x_46:
[----:B------:R-:W-:Y:S02]  /*3960*/  ULDC UR4, c[0x0][0x5a0] ;  /* 0x0001680000047ab9 */ /* 0x000fe40000000800 */
[----:B-----5:R-:W-:-:S07]  /*3970*/  MOV R89, UR4 ;  /* 0x0000000400597c02 */ /* 0x020fce0008000f00 */
.L_x_45:
[----:B------:R-:W-:Y:S01]  /*3980*/  ULDC.64 UR4, c[0x0][0x588] ;  /* 0x0001620000047ab9 */ /* 0x000fe20000000a00 */
[----:B------:R-:W-:Y:S01]  /*3990*/  ISETP.NE.U32.AND P3, PT, R8, RZ, PT ;  /* 0x000000ff0800720c */ /* 0x000fe20003f65070 */
[----:B------:R-:W-:Y:S02]  /*39a0*/  UISETP.NE.U32.AND UP0, UPT, UR4, URZ, UPT ;  /* 0x0000003f0400728c */ /* 0x000fe4000bf05070 */
[----:B------:R-:W-:Y:S02]  /*39b0*/  ISETP.NE.U32.AND P4, PT, RZ, UR4, PT ;  /* 0x00000004ff007c0c */ /* 0x000fe4000bf85070 */
[----:B------:R-:W-:Y:S01]  /*39c0*/  ISETP.NE.AND.EX P3, PT, R9, RZ, PT, P3 ;  /* 0x000000ff0900720c */ /* 0x000fe20003f65330 */
[----:B------:R-:W-:Y:S02]  /*39d0*/  UISETP.NE.AND.EX UP0, UPT, UR5, URZ, UPT, UP0 ;  /* 0x0000003f0500728c */ /* 0x000fe4000bf05300 */
[----:B------:R-:W-:Y:S02]  /*39e0*/  ISETP.NE.AND.EX P4, PT, RZ, UR5, PT, P4 ;  /* 0x00000005ff007c0c */ /* 0x000fe4000bf85340 */
[----:B------:R-:W-:-:S02]  /*39f0*/  PLOP3.LUT P0, PT, PT, PT, PT, 0x8, 0x0 ;  /* 0x000000000000781c */ /* 0x000fc40003f0e170 */
[----:B------:R-:W-:-:S04]  /*3a00*/  PLOP3.LUT P1, PT, PT, PT, UP0, 0x80, 0x0 ;  /* 0x000000000000781c */ /* 0x000fc80003f2f008 */
[----:B------:R-:W-:-:S05]  /*3a10*/  PLOP3.LUT P1, PT, P1, PT, PT, 0x8, 0x0 ;  /* 0x000000000000781c */ /* 0x000fca0000f2e170 */
[----:B------:R-:W-:Y:S08]  /*3a20*/  @P4 BRA P3, `(.L_x_47) ;  /* 0x0000000000244947 */ /* 0x000ff00001800000 */
[----:B------:R-:W-:Y:S04]  /*3a30*/  BSSY B0, `(.L_x_47) ;  /* 0x0000008000007945 */ /* 0x000fe80003800000 */
[----:B------:R-:W-:Y:S05]  /*3a40*/  @!P2 BRA `(.L_x_48) ;  /* 0x000000000014a947 */ /* 0x000fea0003800000 */
[----:B------:R-:W-:Y:S02]  /*3a50*/  LOP3.LUT P3, RZ, R88, 0xff, RZ, 0xc0, !PT ;  /* 0x000000ff58ff7812 */ /* 0x000fe4000786c0ff */
[----:B------:R-:W-:-:S11]  /*3a60*/  PLOP3.LUT P0, PT, P1, PT, PT, 0x80, 0x0 ;  /* 0x000000000000781c */ /* 0x000fd60000f0f070 */
[----:B------:R-:W-:Y:S05]  /*3a70*/  @!P3 BRA `(.L_x_49) ;  /* 0x00000000000cb947 */ /* 0x000fea0003800000 */
[----:B-----5:R-:W-:Y:S01]  /*3a80*/  FSETP.EQ.AND P0, PT, R90, RZ, PT ;  /* 0x000000ff5a00720b */ /* 0x020fe20003f02000 */
[----:B------:R-:W-:-:S12]  /*3a90*/  BRA `(.L_x_49) ;  /* 0x0000000000047947 */ /* 0x000fd80003800000 */
.L_x_48:
[----:B-----5:R-:W-:-:S13]  /*3aa0*/  FSETP.EQ.AND P0, PT, R90, RZ, PT ;  /* 0x000000ff5a00720b */ /* 0x020fda0003f02000 */
.L_x_49:
[----:B------:R-:W-:Y:S05]  /*3ab0*/  BSYNC B0 ;  /* 0x0000000000007941 */ /* 0x000fea0003800000 */
.L_x_47:
[----:B------:R-:W-:Y:S04]  /*3ac0*/  BSSY B0, `(.L_x_50) ;  /* 0x0000007000007945 */ /* 0x000fe80003800000 */
[----:B------:R-:W-:Y:S05]  /*3ad0*/  @!P2 BRA `(.L_x_51) ;  /* 0x000000000010a947 */ /* 0x000fea0003800000 */
[----:B------:R-:W-:-:S13]  /*3ae0*/  LOP3.LUT P2, RZ, R88, 0xff, RZ, 0xc0, !PT ;  /* 0x000000ff58ff7812 */ /* 0x000fda000784c0ff */
[----:B------:R-:W-:Y:S05]  /*3af0*/  @!P2 BRA `(.L_x_52) ;  /* 0x00000000000ca947 */ /* 0x000fea0003800000 */
[----:B-----5:R-:W-:Y:S01]  /*3b00*/  FSETP.EQ.AND P1, PT, R90, RZ, PT ;  /* 0x000000ff5a00720b */ /* 0x020fe20003f22000 */
[----:B------:R-:W-:-:S12]  /*3b10*/  BRA `(.L_x_52) ;  /* 0x0000000000047947 */ /* 0x000fd80003800000 */
.L_x_51:
[----:B-----5:R-:W-:-:S13]  /*3b20*/  FSETP.EQ.AND P1, PT, R90, RZ, PT ;  /* 0x000000ff5a00720b */ /* 0x020fda0003f22000 */
.L_x_52:
[----:B------:R-:W-:Y:S05]  /*3b30*/  BSYNC B0 ;  /* 0x0000000000007941 */ /* 0x000fea0003800000 */
.L_x_50:
[----:B------:R-:W-:Y:S01]  /*3b40*/  BSSY B0, `(.L_x_53) ;  /* 0x000003f000007945 */ /* 0x000fe20003800000 */
[----:B------:R-:W-:Y:S02]  /*3b50*/  CS2R R6, SRZ ;  /* 0x0000000000067805 */ /* 0x000fe4000001ff00 */
[----:B------:R-:W-:Y:S01]  /*3b60*/  CS2R R8, SRZ ;  /* 0x0000000000087805 */ /* 0x000fe2000001ff00 */
[----:B------:R-:W-:Y:S06]  /*3b70*/  @P0 BRA `(.L_x_54) ;  /* 0x0000000000ec0947 */ /* 0x000fec0003800000 */
[----:B------:R-:W-:-:S13]  /*3b80*/  ISETP.NE.AND P3, PT, R101, 0x3, PT ;  /* 0x000000036500780c */ /* 0x000fda0003f65270 */
[----:B------:R-:W-:Y:S05]  /*3b90*/  @!P3 BRA `(.L_x_55) ;  /* 0x000000000004b947 */ /* 0x000fea0003800000 */
[----:B------:R-:W-:Y:S01]  /*3ba0*/  BPT.TRAP 0x1 ;  /* 0x000000040000795c */ /* 0x000fe20000300000 */
.L_x_55:
[----:B------:R-:W-:Y:S01]  /*3bb0*/  LEA R13, R109, UR50, 0x3 ;  /* 0x000000326d0d7c11 */ /* 0x000fe2000f8e18ff */
[----:B------:R-:W-:Y:S01]  /*3bc0*/  BSSY B1, `(.L_x_56) ;  /* 0x0000005000017945 */ /* 0x000fe20003800000 */
[----:B-1----:R-:W-:Y:S02]  /*3bd0*/  SHF.L.U32 R0, R108, 0x1f, RZ ;  /* 0x0000001f6c007819 */ /* 0x002fe400000006ff */
[----:B------:R-:W-:Y:S02]  /*3be0*/  CS2R R6, SRZ ;  /* 0x0000000000067805 */ /* 0x000fe4000001ff00 */
[----:B------:R-:W1:Y:S02]  /*3bf0*/  SYNCS.PHASECHK.TRANS64.TRYWAIT P2, [R13+URZ+0xc0], R0 ;  /* 0x0000c0000d0075a7 */ /* 0x000e64000804017f */
[----:B-1----:R-:W-:Y:S05]  /*3c00*/  @!P2 BRA `(.L_x_57) ;  /* 0x000000b80024a947 */ /* 0x002fea0003800000 */
.L_x_372:
[----:B------:R-:W-:Y:S05]  /*3c10*/  BSYNC B1 ;  /* 0x0000000000017941 */ /* 0x000fea0003800000 */
.L_x_56:
[----:B------:R-:W-:Y:S01]  /*3c20*/  BSSY B1, `(.L_x_58) ;  /* 0x000001f000017945 */ /* 0x000fe20003800000 */
[----:B------:R-:W-:-:S03]  /*3c30*/  CS2R R8, SRZ ;  /* 0x0000000000087805 */ /* 0x000fc6000001ff00 */
[----:B------:R-:W-:Y:S05]  /*3c40*/  @P1 BRA `(.L_x_59) ;  /* 0x0000000000701947 */ /* 0x000fea0003800000 */
[C---:B-1----:R-:W-:Y:S01]  /*3c50*/  SHF.L.U32 R0, R18.reuse, 0x4, RZ ;  /* 0x0000000412007819 */ /* 0x042fe200000006ff */
[C---:B--23--:R-:W-:Y:S01]  /*3c60*/  IMAD.SHL.U32 R5, R18.reuse, 0x8, RZ ;  /* 0x0000000812057824 */ /* 0x04cfe200078e00ff */
[----:B------:R-:W-:Y:S02]  /*3c70*/  SHF.L.U32 R3, R18, 0x1, RZ ;  /* 0x0000000112037819 */ /* 0x000fe400000006ff */
[----:B------:R-:W-:Y:S02]  /*3c80*/  LOP3.LUT R0, R0, 0xe00, RZ, 0xc0, !PT ;  /* 0x00000e0000007812 */ /* 0x000fe400078ec0ff */
[----:B------:R-:W-:Y:S02]  /*3c90*/  LOP3.LUT R7, R5, 0x80, RZ, 0xc0, !PT ;  /* 0x0000008005077812 */ /* 0x000fe400078ec0ff */
[----:B------:R-:W-:Y:S02]  /*3ca0*/  LOP3.LUT R0, R0, 0x6, R3, 0xf8, !PT ;  /* 0x0000000600007812 */ /* 0x000fe400078ef803 */
[----:B------:R-:W-:-:S02]  /*3cb0*/  LOP3.LUT R7, R7, 0x10, R18, 0xf8, !PT ;  /* 0x0000001007077812 */ /* 0x000fc400078ef812 */
[----:B------:R-:W-:Y:S02]  /*3cc0*/  LOP3.LUT R0, R0, 0x60, R5, 0xf8, !PT ;  /* 0x0000006000007812 */ /* 0x000fe400078ef805 */
[----:B------:R-:W-:Y:S02]  /*3cd0*/  SHF.R.U32.HI R3, RZ, 0x4, R18 ;  /* 0x00000004ff037819 */ /* 0x000fe40000011612 */
[----:B------:R-:W-:Y:S02]  /*3ce0*/  LOP3.LUT R0, R0, R7, RZ, 0xfc, !PT ;  /* 0x0000000700007212 */ /* 0x000fe400078efcff */
[----:B------:R-:W-:Y:S02]  /*3cf0*/  LOP3.LUT P2, RZ, R3, 0x1, RZ, 0xc0, !PT ;  /* 0x0000000103ff7812 */ /* 0x000fe4000784c0ff */
[----:B------:R-:W-:-:S04]  /*3d00*/  LEA R0, R109, R0, 0xc ;  /* 0x000000006d007211 */ /* 0x000fc800078e60ff */
[----:B------:R-:W-:Y:S01]  /*3d10*/  IADD3 R3, R0, UR50, RZ ;  /* 0x0000003200037c10 */ /* 0x000fe2000fffe0ff */
[----:B------:R-:W-:Y:S03]  /*3d20*/  LDS.U16 R9, [R0+UR50+0x300] ;  /* 0x0003003200097984 */ /* 0x000fe60008000400 */
[C---:B------:R-:W-:Y:S01]  /*3d30*/  IADD3 R4, R3.reuse, 0x200, RZ ;  /* 0x0000020003047810 */ /* 0x040fe20007ffe0ff */
[----:B------:R-:W-:Y:S01]  /*3d40*/  VIADD R5, R3, 0x210 ;  /* 0x0000021003057836 */ /* 0x000fe20000000000 */
[----:B------:R-:W-:Y:S02]  /*3d50*/  LDS.U16 R8, [R0+UR50+0x308] ;  /* 0x0003083200087984 */ /* 0x000fe40008000400 */
[----:B------:R-:W-:Y:S02]  /*3d60*/  @P2 IADD3 R5, R4, -0x10, RZ ;  /* 0xfffffff004052810 */ /* 0x000fe40007ffe0ff */
[----:B------:R-:W1:Y:S04]  /*3d70*/  LDS.U16 R4, [R0+UR50+0x200] ;  /* 0x0002003200047984 */ /* 0x000e680008000400 */
[----:B------:R-:W-:Y:S04]  /*3d80*/  LDS.U16 R7, [R5+0x100] ;  /* 0x0001000005077984 */ /* 0x000fe80000000400 */
[----:B------:R-:W2:Y:S04]  /*3d90*/  LDS.U16 R6, [R5] ;  /* 0x0000000005067984 */ /* 0x000ea80000000400 */
[----:B------:R-:W3:Y:S04]  /*3da0*/  LDS.U16 R3, [R0+UR50+0x208] ;  /* 0x0002083200037984 */ /* 0x000ee80008000400 */
[----:B------:R-:W-:Y:S04]  /*3db0*/  LDS.U16 R10, [R5+0x108] ;  /* 0x00010800050a7984 */ /* 0x000fe80000000400 */
[----:B------:R-:W4:Y:S01]  /*3dc0*/  LDS.U16 R11, [R5+0x8] ;  /* 0x00000800050b7984 */ /* 0x000f220000000400 */
[----:B-1----:R-:W-:-:S02]  /*3dd0*/  PRMT R9, R4, 0x5410, R9 ;  /* 0x0000541004097816 */ /* 0x002fc40000000009 */
[----:B--2---:R-:W-:Y:S02]  /*3de0*/  PRMT R7, R6, 0x5410, R7 ;  /* 0x0000541006077816 */ /* 0x004fe40000000007 */
[----:B---3--:R-:W-:Y:S02]  /*3df0*/  PRMT R8, R3, 0x5410, R8 ;  /* 0x0000541003087816 */ /* 0x008fe40000000008 */
[----:B----4-:R-:W-:-:S07]  /*3e00*/  PRMT R6, R11, 0x5410, R10 ;  /* 0x000054100b067816 */ /* 0x010fce000000000a */
.L_x_59:
[----:B------:R-:W-:Y:S05]  /*3e10*/  BSYNC B1 ;  /* 0x0000000000017941 */ /* 0x000fea0003800000 */
.L_x_58:
[----:B------:R-:W-:Y:S01]  /*3e20*/  @!PT LDS RZ, [RZ] ;  /* 0x00000000fffff984 */ /* 0x000fe20000000800 */
[----:B------:R-:W-:Y:S01]  /*3e30*/  @!PT LDS RZ, [RZ] ;  /* 0x00000000fffff984 */ /* 0x000fe20000000800 */
[----:B------:R-:W-:Y:S01]  /*3e40*/  @!PT LDS RZ, [RZ] ;  /* 0x00000000fffff984 */ /* 0x000fe20000000800 */
[----:B------:R-:W-:Y:S01]  /*3e50*/  @!PT LDS RZ, [RZ] ;  /* 0x00000000fffff984 */ /* 0x000fe20000000800 */
[----:B------:R4:W-:Y:S06]  /*3e60*/  MEMBAR.ALL.CTA ;  /* 0x0000000000007992 */ /* 0x0009ec0000008000 */
[----:B----4-:R-:W4:Y:S01]  /*3e70*/  FENCE.VIEW.ASYNC.S ;  /* 0x00000000000073c6 */ /* 0x010f220000000000 */
[----:B------:R-:W-:Y:S05]  /*3e80*/  @!P3 BRA `(.L_x_60) ;  /* 0x000000000004b947 */ /* 0x000fea0003800000 */
[----:B------:R-:W-:Y:S01]  /*3e90*/  BPT.TRAP 0x1 ;  /* 0x000000040000795c */ /* 0x000fe20000300000 */
.L_x_60:
[----:B------:R-:W2:Y:S01]  /*3ea0*/  S2R R3, SR_CgaCtaId ;  /* 0x0000000000037919 */ /* 0x000ea20000008800 */
[----:B-1----:R-:W-:Y:S02]  /*3eb0*/  IADD3 R0, R13, 0xe0, RZ ;  /* 0x000000e00d007810 */ /* 0x002fe40007ffe0ff */
[----:B------:R-:W-:-:S04]  /*3ec0*/  IADD3 R109, R109, 0x1, RZ ;  /* 0x000000016d6d7810 */ /* 0x000fc80007ffe0ff */
[----:B------:R-:W-:-:S04]  /*3ed0*/  ISETP.NE.AND P2, PT, R109, 0x4, PT ;  /* 0x000000046d00780c */ /* 0x000fc80003f45270 */
[----:B------:R-:W-:Y:S02]  /*3ee0*/  SEL R109, R109, RZ, P2 ;  /* 0x000000ff6d6d7207 */ /* 0x000fe40001000000 */
[----:B--2---:R-:W-:Y:S02]  /*3ef0*/  PRMT R0, R3, 0x654, R0 ;  /* 0x0000065403007816 */ /* 0x004fe40000000000 */
[----:B------:R-:W-:Y:S02]  /*3f00*/  SEL R3, RZ, 0x1, P2 ;  /* 0x00000001ff037807 */ /* 0x000fe40001000000 */
[----:B----4-:R4:W-:Y:S02]  /*3f10*/  SYNCS.ARRIVE.TRANS64.RED.A1T0 RZ, [R0+URZ], RZ ;  /* 0x000000ff00ff79a7 */ /* 0x0109e4000810043f */
[----:B------:R-:W-:-:S07]  /*3f20*/  LOP3.LUT R108, R108, R3, RZ, 0x3c, !PT ;  /* 0x000000036c6c7212 */ /* 0x000fce00078e3cff */
.L_x_54:
[----:B------:R-:W-:Y:S05]  /*3f30*/  BSYNC B0 ;  /* 0x0000000000007941 */ /* 0x000fea0003800000 */
.L_x_53:
[----:B-1--4-:R-:W-:Y:S01]  /*3f40*/  F2FP.F16.E4M3.UNPACK_B R0, R9 ;  /* 0x00000009ff00723e */ /* 0x012fe200020006ff */
[C---:B-----5:R-:W-:Y:S01]  /*3f50*/  FMUL R159, R89.reuse, R159 ;  /* 0x0000009f599f7220 */ /* 0x060fe20000400000 */
[----:B--23--:R-:W-:Y:S01]  /*3f60*/  F2FP.F16.E4M3.UNPACK_B R4, R8 ;  /* 0x00000008ff04723e */ /* 0x00cfe200020006ff */
[C---:B------:R-:W-:Y:S01]  /*3f70*/  FMUL R157, R89.reuse, R157 ;  /* 0x0000009d599d7220 */ /* 0x040fe20000400000 */
[C---:B------:R-:W-:Y:S01]  /*3f80*/  FMUL R14, R89.reuse, R155 ;  /* 0x0000009b590e7220 */ /* 0x040fe20000400000 */
[--C-:B------:R-:W-:Y:S02]  /*3f90*/  HADD2.F32 R3, -RZ, R0.reuse.H0_H0 ;  /* 0x20000000ff037230 */ /* 0x100fe40000004100 */
[----:B------:R-:W-:Y:S01]  /*3fa0*/  FMUL R156, R89, R156 ;  /* 0x0000009c599c7220 */ /* 0x000fe20000400000 */
[----:B------:R-:W-:Y:S01]  /*3fb0*/  HADD2.F32 R11, -RZ, R0.H1_H1 ;  /* 0x30000000ff0b7230 */ /* 0x000fe20000004100 */
[----:B------:R-:W-:Y:S01]  /*3fc0*/  F2FP.F16.E4M3.UNPACK_B R0, R9.H1 ;  /* 0x00000009ff00723e */ /* 0x000fe200030006ff */
[----:B------:R-:W-:-:S02]  /*3fd0*/  HADD2.F32 R5, -RZ, R4.H0_H0 ;  /* 0x20000004ff057230 */ /* 0x000fc40000004100 */
[C---:B------:R-:W-:Y:S01]  /*3fe0*/  FFMA R10, R90.reuse, R3, R159 ;  /* 0x000000035a0a7223 */ /* 0x040fe2000000009f */
[----:B------:R-:W-:Y:S02]  /*3ff0*/  HADD2.F32 R15, -RZ, R4.H1_H1 ;  /* 0x30000004ff0f7230 */ /* 0x000fe40000004100 */
[C---:B------:R-:W-:Y:S01]  /*4000*/  FMUL R20, R89.reuse, R151 ;  /* 0x0000009759147220 */ /* 0x040fe20000400000 */
[--C-:B------:R-:W-:Y:S02]  /*4010*/  HADD2.F32 R3, -RZ, R0.reuse.H0_H0 ;  /* 0x20000000ff037230 */ /* 0x100fe40000004100 */
[C---:B------:R-:W-:Y:S01]  /*4020*/  FFMA R14, R90.reuse, R5, R14 ;  /* 0x000000055a0e7223 */ /* 0x040fe2000000000e */
[----:B------:R-:W-:Y:S01]  /*4030*/  HADD2.F32 R13, -RZ, R0.H1_H1 ;  /* 0x30000000ff0d7230 */ /* 0x000fe20000004100 */
[----:B------:R-:W-:Y:S01]  /*4040*/  F2FP.F16.E4M3.UNPACK_B R0, R8.H1 ;  /* 0x00000008ff00723e */ /* 0x000fe200030006ff */
[----:B------:R-:W-:Y:S01]  /*4050*/  FMUL R5, R89, R152 ;  /* 0x0000009859057220 */ /* 0x000fe20000400000 */
[C---:B------:R-:W-:Y:S01]  /*4060*/  FFMA R12, R90.reuse, R3, R157 ;  /* 0x000000035a0c7223 */ /* 0x040fe2000000009d */
[----:B------:R-:W-:Y:S01]  /*4070*/  FFMA R11, R90, R11, R156 ;  /* 0x0000000b5a0b7223 */ /* 0x000fe2000000009c */
[----:B------:R-:W-:-:S02]  /*4080*/  IMAD.MOV.U32 R59, RZ, RZ, 0x3bbb989d ;  /* 0x3bbb989dff3b7424 */ /* 0x000fc400078e00ff */
[C---:B------:R-:W-:Y:S01]  /*4090*/  FFMA R15, R90.reuse, R15, R5 ;  /* 0x0000000f5a0f7223 */ /* 0x040fe20000000005 */
[--C-:B------:R-:W-:Y:S02]  /*40a0*/  HADD2.F32 R3, -RZ, R0.reuse.H0_H0 ;  /* 0x20000000ff037230 */ /* 0x100fe40000004100 */
[C---:B------:R-:W-:Y:S01]  /*40b0*/  FMUL R149, R89.reuse, R149 ;  /* 0x0000009559957220 */ /* 0x040fe20000400000 */
[----:B------:R-:W-:Y:S01]  /*40c0*/  HADD2.F32 R21, -RZ, R0.H1_H1 ;  /* 0x30000000ff157230 */ /* 0x000fe20000004100 */
[----:B------:R-:W-:Y:S01]  /*40d0*/  F2FP.F16.E4M3.UNPACK_B R0, R7 ;  /* 0x00000007ff00723e */ /* 0x000fe200020006ff */
[C---:B------:R-:W-:Y:S01]  /*40e0*/  FMUL R154, R89.reuse, R154 ;  /* 0x0000009a599a7220 */ /* 0x040fe20000400000 */
[----:B------:R-:W-:Y:S01]  /*40f0*/  FFMA R20, R90, R3, R20 ;  /* 0x000000035a147223 */ /* 0x000fe20000000014 */
[----:B------:R-:W-:Y:S01]  /*4100*/  F2FP.F16.E4M3.UNPACK_B R3, R7.H1 ;  /* 0x00000007ff03723e */ /* 0x000fe200030006ff */
[----:B------:R-:W-:Y:S01]  /*4110*/  FMUL R26, R89, R147 ;  /* 0x00000093591a7220 */ /* 0x000fe20000400000 */
[--C-:B------:R-:W-:Y:S01]  /*4120*/  HADD2.F32 R5, -RZ, R0.reuse.H0_H0 ;  /* 0x20000000ff057230 */ /* 0x100fe20000004100 */
[----:B------:R-:W-:Y:S01]  /*4130*/  MOV R60, 0x437c0000 ;  /* 0x437c0000003c7802 */ /* 0x000fe20000000f00 */
[----:B------:R-:W-:-:S02]  /*4140*/  HADD2.F32 R25, -RZ, R0.H1_H1 ;  /* 0x30000000ff197230 */ /* 0x000fc40000004100 */
[----:B------:R-:W-:Y:S01]  /*4150*/  FFMA.SAT R0, -R11, R59, 0.5 ;  /* 0x3f0000000b007423 */ /* 0x000fe2000000213b */
[C---:B------:R-:W-:Y:S01]  /*4160*/  FFMA R13, R90.reuse, R13, R154 ;  /* 0x0000000d5a0d7223 */ /* 0x040fe2000000009a */
[----:B------:R-:W-:Y:S01]  /*4170*/  FFMA R24, R90, R5, R149 ;  /* 0x000000055a187223 */ /* 0x000fe20000000095 */
[--C-:B------:R-:W-:Y:S02]  /*4180*/  HADD2.F32 R5, -RZ, R3.reuse.H0_H0 ;  /* 0x20000003ff057230 */ /* 0x100fe40000004100 */
[----:B------:R-:W-:Y:S01]  /*4190*/  FFMA.RM R32, R0, R60, 12582913 ;  /* 0x4b40000100207423 */ /* 0x000fe2000000403c */
[-C--:B------:R-:W-:Y:S01]  /*41a0*/  FFMA.SAT R4, -R10, R59.reuse, 0.5 ;  /* 0x3f0000000a047423 */ /* 0x080fe2000000213b */
[----:B------:R-:W-:Y:S01]  /*41b0*/  FMUL R27, R89, R148 ;  /* 0x00000094591b7220 */ /* 0x000fe20000400000 */
[----:B------:R-:W-:Y:S01]  /*41c0*/  FFMA.SAT R33, -R13, R59, 0.5 ;  /* 0x3f0000000d217423 */ /* 0x000fe2000000213b */
[----:B------:R-:W-:Y:S01]  /*41d0*/  FFMA R26, R90, R5, R26 ;  /* 0x000000055a1a7223 */ /* 0x000fe2000000001a */
[----:B------:R-:W-:Y:S01]  /*41e0*/  FADD R0, R32, -12583039 ;  /* 0xcb40007f20007421 */ /* 0x000fe20000000000 */
[----:B------:R-:W-:Y:S01]  /*41f0*/  FFMA.SAT R5, -R12, R59, 0.5 ;  /* 0x3f0000000c057423 */ /* 0x000fe2000000213b */
[----:B------:R-:W-:Y:S01]  /*4200*/  FFMA.RM R4, R4, R60, 12582913 ;  /* 0x4b40000104047423 */ /* 0x000fe2000000403c */
[----:B------:R-:W-:Y:S01]  /*4210*/  FFMA R25, R90, R25, R27 ;  /* 0x000000195a197223 */ /* 0x000fe2000000001b */
[----:B------:R-:W-:-:S02]  /*4220*/  HADD2.F32 R3, -RZ, R3.H1_H1 ;  /* 0x30000003ff037230 */ /* 0x000fc40000004100 */
[----:B------:R-:W-:Y:S01]  /*4230*/  FFMA R28, -R11, 1.4426950216293334961, -R0 ;  /* 0x3fb8aa3b0b1c7823 */ /* 0x000fe20000000900 */
[----:B------:R-:W-:Y:S01]  /*4240*/  FMUL R27, R89, R146 ;  /* 0x00000092591b7220 */ /* 0x000fe20000400000 */
[----:B------:R-:W-:Y:S01]  /*4250*/  FFMA.RM R34, R5, R60, 12582913 ;  /* 0x4b40000105227423 */ /* 0x000fe2000000403c */
[----:B------:R-:W-:Y:S01]  /*4260*/  F2FP.F16.E4M3.UNPACK_B R0, R6 ;  /* 0x00000006ff00723e */ /* 0x000fe200020006ff */
[----:B------:R-:W-:Y:S01]  /*4270*/  FFMA.RM R36, R33, R60, 12582913 ;  /* 0x4b40000121247423 */ /* 0x000fe2000000403c */
[----:B------:R-:W-:Y:S01]  /*4280*/  FADD R29, R4, -12583039 ;  /* 0xcb40007f041d7421 */ /* 0x000fe20000000000 */
[----:B------:R-:W-:Y:S01]  /*4290*/  FFMA.SAT R35, -R14, R59, 0.5 ;  /* 0x3f0000000e237423 */ /* 0x000fe2000000213b */
[----:B------:R-:W-:Y:S01]  /*42a0*/  FADD R31, R34, -12583039 ;  /* 0xcb40007f221f7421 */ /* 0x000fe20000000000 */
[----:B------:R-:W-:Y:S01]  /*42b0*/  FFMA R30, -R11, 1.925963033500011079e-08, R28 ;  /* 0x32a570600b1e7823 */ /* 0x000fe2000000011c */
[----:B------:R-:W-:Y:S01]  /*42c0*/  FFMA R27, R90, R3, R27 ;  /* 0x000000035a1b7223 */ /* 0x000fe2000000001b */
[----:B------:R-:W-:-:S02]  /*42d0*/  HADD2.F32 R3, -RZ, R0.H0_H0 ;  /* 0x20000000ff037230 */ /* 0x000fc40000004100 */
[----:B------:R-:W-:Y:S01]  /*42e0*/  FADD R28, R36, -12583039 ;  /* 0xcb40007f241c7421 */ /* 0x000fe20000000000 */
[----:B------:R-:W-:Y:S01]  /*42f0*/  FFMA R29, -R10, 1.4426950216293334961, -R29 ;  /* 0x3fb8aa3b0a1d7823 */ /* 0x000fe2000000091d */
[----:B------:R-:W-:Y:S01]  /*4300*/  FMUL R145, R89, R145 ;  /* 0x0000009159917220 */ /* 0x000fe20000400000 */
[-C--:B------:R-:W-:Y:S01]  /*4310*/  FFMA.RM R39, R35, R60.reuse, 12582913 ;  /* 0x4b40000123277423 */ /* 0x080fe2000000403c */
[----:B------:R-:W-:Y:S01]  /*4320*/  FFMA R31, -R12, 1.4426950216293334961, -R31 ;  /* 0x3fb8aa3b0c1f7823 */ /* 0x000fe2000000091f */
[----:B------:R-:W-:Y:S01]  /*4330*/  FFMA R38, -R13, 1.4426950216293334961, -R28 ;  /* 0x3fb8aa3b0d267823 */ /* 0x000fe2000000091c */
[-C--:B------:R-:W-:Y:S01]  /*4340*/  FFMA.SAT R37, -R15, R59.reuse, 0.5 ;  /* 0x3f0000000f257423 */ /* 0x080fe2000000213b */
[----:B------:R-:W-:Y:S01]  /*4350*/  FFMA.SAT R40, -R20, R59, 0.5 ;  /* 0x3f00000014287423 */ /* 0x000fe2000000213b */
[----:B------:R-:W-:Y:S01]  /*4360*/  FFMA R29, -R10, 1.925963033500011079e-08, R29 ;  /* 0x32a570600a1d7823 */ /* 0x000fe2000000011d */
[----:B------:R-:W-:Y:S01]  /*4370*/  FFMA R28, R90, R3, R145 ;  /* 0x000000035a1c7223 */ /* 0x000fe20000000091 */
[----:B------:R-:W-:Y:S01]  /*4380*/  FADD R3, R39, -12583039 ;  /* 0xcb40007f27037421 */ /* 0x000fe20000000000 */
[----:B------:R-:W-:Y:S01]  /*4390*/  FFMA R31, -R12, 1.925963033500011079e-08, R31 ;  /* 0x32a570600c1f7823 */ /* 0x000fe2000000011f */
[-C--:B------:R-:W-:Y:S01]  /*43a0*/  FFMA.RM R42, R37, R60.reuse, 12582913 ;  /* 0x4b400001252a7423 */ /* 0x080fe2000000403c */
[----:B------:R-:W-:Y:S01]  /*43b0*/  FFMA.RM R44, R40, R60, 12582913 ;  /* 0x4b400001282c7423 */ /* 0x000fe2000000403c */
[----:B------:R1:W2:Y:S01]  /*43c0*/  MUFU.EX2 R5, R29 ;  /* 0x0000001d00057308 */ /* 0x0002a20000000800 */
[C---:B------:R-:W-:Y:S01]  /*43d0*/  FFMA R41, -R14.reuse, 1.4426950216293334961, -R3 ;  /* 0x3fb8aa3b0e297823 */ /* 0x040fe20000000903 */
[----:B------:R-:W-:Y:S01]  /*43e0*/  FMUL R3, R89, R144 ;  /* 0x0000009059037220 */ /* 0x000fe20000400000 */
[----:B------:R-:W-:Y:S01]  /*43f0*/  FFMA R38, -R13, 1.925963033500011079e-08, R38 ;  /* 0x32a570600d267823 */ /* 0x000fe20000000126 */
[C---:B------:R-:W-:Y:S01]  /*4400*/  FMUL R143, R89.reuse, R143 ;  /* 0x0000008f598f7220 */ /* 0x040fe20000400000 */
[----:B------:R-:W-:Y:S01]  /*4410*/  FFMA R41, -R14, 1.925963033500011079e-08, R41 ;  /* 0x32a570600e297823 */ /* 0x000fe20000000129 */
[----:B------:R-:W-:Y:S01]  /*4420*/  FMUL R150, R89, R150 ;  /* 0x0000009659967220 */ /* 0x000fe20000400000 */
[----:B------:R-:W-:Y:S01]  /*4430*/  FFMA.SAT R47, -R24, R59, 0.5 ;  /* 0x3f000000182f7423 */ /* 0x000fe2000000213b */
[----:B------:R3:W4:Y:S01]  /*4440*/  MUFU.EX2 R33, R30 ;  /* 0x0000001e00217308 */ /* 0x0007220000000800 */
[----:B-1----:R-:W-:Y:S01]  /*4450*/  HADD2.F32 R29, -RZ, R0.H1_H1 ;  /* 0x30000000ff1d7230 */ /* 0x002fe20000004100 */
[----:B------:R-:W-:Y:S01]  /*4460*/  F2FP.F16.E4M3.UNPACK_B R0, R6.H1 ;  /* 0x00000006ff00723e */ /* 0x000fe200030006ff */
[C---:B------:R-:W-:Y:S01]  /*4470*/  FFMA R21, R90.reuse, R21, R150 ;  /* 0x000000155a157223 */ /* 0x040fe20000000096 */
[-C--:B------:R-:W-:Y:S01]  /*4480*/  FFMA.RM R47, R47, R60.reuse, 12582913 ;  /* 0x4b4000012f2f7423 */ /* 0x080fe2000000403c */
[----:B------:R-:W-:Y:S01]  /*4490*/  FFMA.SAT R52, -R27, R59, 0.5 ;  /* 0x3f0000001b347423 */ /* 0x000fe2000000213b */
[----:B------:R-:W-:Y:S01]  /*44a0*/  FFMA R29, R90, R29, R3 ;  /* 0x0000001d5a1d7223 */ /* 0x000fe20000000003 */
[--C-:B------:R-:W-:Y:S01]  /*44b0*/  HADD2.F32 R3, -RZ, R0.reuse.H0_H0 ;  /* 0x20000000ff037230 */ /* 0x100fe20000004100 */
[----:B------:R1:W4:Y:S01]  /*44c0*/  MUFU.EX2 R35, R31 ;  /* 0x0000001f00237308 */ /* 0x0003220000000800 */
[----:B---3--:R-:W-:Y:S01]  /*44d0*/  FADD R30, R42, -12583039 ;  /* 0xcb40007f2a1e7421 */ /* 0x008fe20000000000 */
[-C--:B------:R-:W-:Y:S01]  /*44e0*/  FFMA.SAT R43, -R21, R59.reuse, 0.5 ;  /* 0x3f000000152b7423 */ /* 0x080fe2000000213b */
[----:B------:R-:W-:Y:S01]  /*44f0*/  FADD R49, R47, -12583039 ;  /* 0xcb40007f2f317421 */ /* 0x000fe20000000000 */
[-C--:B------:R-:W-:Y:S01]  /*4500*/  FFMA.RM R52, R52, R60.reuse, 12582913 ;  /* 0x4b40000134347423 */ /* 0x080fe2000000403c */
[----:B------:R-:W-:Y:S01]  /*4510*/  FFMA R30, -R15, 1.4426950216293334961, -R30 ;  /* 0x3fb8aa3b0f1e7823 */ /* 0x000fe2000000091e */
[----:B------:R-:W-:Y:S01]  /*4520*/  FFMA.RM R45, R43, R60, 12582913 ;  /* 0x4b4000012b2d7423 */ /* 0x000fe2000000403c */
[----:B------:R-:W-:Y:S01]  /*4530*/  FFMA R49, -R24, 1.4426950216293334961, -R49 ;  /* 0x3fb8aa3b18317823 */ /* 0x000fe20000000931 */
[----:B------:R3:W-:Y:S01]  /*4540*/  MUFU.EX2 R37, R38 ;  /* 0x0000002600257308 */ /* 0x0007e20000000800 */
[----:B-1----:R-:W-:Y:S01]  /*4550*/  FADD R31, R44, -12583039 ;  /* 0xcb40007f2c1f7421 */ /* 0x002fe20000000000 */
[-C--:B------:R-:W-:Y:S01]  /*4560*/  FFMA.SAT R54, -R28, R59.reuse, 0.5 ;  /* 0x3f0000001c367423 */ /* 0x080fe2000000213b */
[----:B------:R-:W-:Y:S01]  /*4570*/  FFMA.SAT R56, -R29, R59, 0.5 ;  /* 0x3f0000001d387423 */ /* 0x000fe2000000213b */
[----:B------:R-:W-:Y:S01]  /*4580*/  SHF.L.U32 R4, R4, 0x17, RZ ;  /* 0x0000001704047819 */ /* 0x000fe200000006ff */
[----:B------:R-:W-:Y:S01]  /*4590*/  FFMA R31, -R20, 1.4426950216293334961, -R31 ;  /* 0x3fb8aa3b141f7823 */ /* 0x000fe2000000091f */
[----:B------:R-:W-:Y:S01]  /*45a0*/  FFMA R49, -R24, 1.925963033500011079e-08, R49 ;  /* 0x32a5706018317823 */ /* 0x000fe20000000131 */
[----:B------:R-:W-:Y:S01]  /*45b0*/  IMAD.SHL.U32 R32, R32, 0x800000, RZ ;  /* 0x0080000020207824 */ /* 0x000fe200078e00ff */
[----:B------:R1:W-:Y:S01]  /*45c0*/  MUFU.EX2 R40, R41 ;  /* 0x0000002900287308 */ /* 0x0003e20000000800 */
[----:B---3--:R-:W-:Y:S01]  /*45d0*/  FFMA R38, -R15, 1.925963033500011079e-08, R30 ;  /* 0x32a570600f267823 */ /* 0x008fe2000000011e */
[----:B------:R-:W-:Y:S01]  /*45e0*/  FFMA R30, R90, R3, R143 ;  /* 0x000000035a1e7223 */ /* 0x000fe2000000008f */
[----:B------:R-:W-:Y:S01]  /*45f0*/  FMUL R3, R89, R142 ;  /* 0x0000008e59037220 */ /* 0x000fe20000400000 */
[-C--:B------:R-:W-:Y:S01]  /*4600*/  FFMA.RM R55, R54, R60.reuse, 12582913 ;  /* 0x4b40000136377423 */ /* 0x080fe2000000403c */
[----:B------:R-:W-:Y:S01]  /*4610*/  FFMA.RM R56, R56, R60, 12582913 ;  /* 0x4b40000138387423 */ /* 0x000fe2000000403c */
[----:B------:R-:W-:Y:S01]  /*4620*/  FFMA.SAT R57, -R30, R59, 0.5 ;  /* 0x3f0000001e397423 */ /* 0x000fe2000000213b */
[----:B------:R-:W-:Y:S01]  /*4630*/  FADD R46, R45, -12583039 ;  /* 0xcb40007f2d2e7421 */ /* 0x000fe20000000000 */
[----:B------:R3:W-:Y:S01]  /*4640*/  MUFU.EX2 R43, R38 ;  /* 0x00000026002b7308 */ /* 0x0007e20000000800 */
[----:B-1----:R-:W-:Y:S01]  /*4650*/  FFMA R41, -R20, 1.925963033500011079e-08, R31 ;  /* 0x32a5706014297823 */ /* 0x002fe2000000011f */
[----:B------:R-:W-:-:S02]  /*4660*/  HADD2.F32 R31, -RZ, R0.H1_H1 ;  /* 0x30000000ff1f7230 */ /* 0x000fc40000004100 */
[----:B------:R-:W-:Y:S01]  /*4670*/  FFMA.SAT R0, -R25, R59, 0.5 ;  /* 0x3f00000019007423 */ /* 0x000fe2000000213b */
[-C--:B------:R-:W-:Y:S01]  /*4680*/  FFMA.RM R58, R57, R60.reuse, 12582913 ;  /* 0x4b400001393a7423 */ /* 0x080fe2000000403c */
[----:B------:R-:W-:Y:S01]  /*4690*/  SHF.L.U32 R34, R34, 0x17, RZ ;  /* 0x0000001722227819 */ /* 0x000fe200000006ff */
[----:B------:R-:W-:Y:S01]  /*46a0*/  FFMA R46, -R21, 1.4426950216293334961, -R46 ;  /* 0x3fb8aa3b152e7823 */ /* 0x000fe2000000092e */
[----:B------:R-:W-:Y:S01]  /*46b0*/  FFMA R31, R90, R31, R3 ;  /* 0x0000001f5a1f7223 */ /* 0x000fe20000000003 */
[-C--:B------:R-:W-:Y:S01]  /*46c0*/  FFMA.SAT R3, -R26, R59.reuse, 0.5 ;  /* 0x3f0000001a037423 */ /* 0x080fe2000000213b */
[-C--:B------:R-:W-:Y:S01]  /*46d0*/  FFMA.RM R48, R0, R60.reuse, 12582913 ;  /* 0x4b40000100307423 */ /* 0x080fe2000000403c */
[----:B------:R-:W-:Y:S01]  /*46e0*/  LOP3.LUT R0, R18, 0xff, RZ, 0xc0, !PT ;  /* 0x000000ff12007812 */ /* 0x000fe200078ec0ff */
[----:B------:R-:W-:Y:S01]  /*46f0*/  FFMA.SAT R59, -R31, R59, 0.5 ;  /* 0x3f0000001f3b7423 */ /* 0x000fe2000000213b */
[-C--:B------:R-:W-:Y:S01]  /*4700*/  FFMA.RM R51, R3, R60.reuse, 12582913 ;  /* 0x4b40000103337423 */ /* 0x080fe2000000403c */
[----:B---3--:R-:W-:Y:S01]  /*4710*/  FADD R38, R48, -12583039 ;  /* 0xcb40007f30267421 */ /* 0x008fe20000000000 */
[----:B------:R-:W-:Y:S01]  /*4720*/  IADD3 R0, R0, 0x1f, RZ ;  /* 0x0000001f00007810 */ /* 0x000fe20007ffe0ff */
[----:B------:R-:W-:Y:S01]  /*4730*/  FFMA.RM R59, R59, R60, 12582913 ;  /* 0x4b4000013b3b7423 */ /* 0x000fe2000000403c */
[----:B------:R-:W-:Y:S01]  /*4740*/  FADD R3, R51, -12583039 ;  /* 0xcb40007f33037421 */ /* 0x000fe20000000000 */
[----:B------:R-:W-:Y:S01]  /*4750*/  FFMA R50, -R25, 1.4426950216293334961, -R38 ;  /* 0x3fb8aa3b19327823 */ /* 0x000fe20000000926 */
[----:B------:R-:W-:Y:S01]  /*4760*/  ISETP.GT.U32.AND P5, PT, R0, 0x3e, PT ;  /* 0x0000003e0000780c */ /* 0x000fe20003fa4070 */
[----:B------:R-:W-:Y:S01]  /*4770*/  FADD R0, R52, -12583039 ;  /* 0xcb40007f34007421 */ /* 0x000fe20000000000 */
[----:B------:R-:W-:Y:S01]  /*4780*/  FFMA R53, -R26, 1.4426950216293334961, -R3 ;  /* 0x3fb8aa3b1a357823 */ /* 0x000fe20000000903 */
[----:B------:R1:W-:Y:S01]  /*4790*/  MUFU.EX2 R38, R49 ;  /* 0x0000003100267308 */ /* 0x0003e20000000800 */
[----:B--2---:R-:W-:Y:S01]  /*47a0*/  FFMA R60, R4, R5, 1 ;  /* 0x3f800000043c7423 */ /* 0x004fe20000000005 */
[----:B------:R-:W-:Y:S01]  /*47b0*/  FFMA R54, -R27, 1.4426950216293334961, -R0 ;  /* 0x3fb8aa3b1b367823 */ /* 0x000fe20000000900 */
[----:B------:R-:W-:Y:S01]  /*47c0*/  FFMA R53, -R26, 1.925963033500011079e-08, R53 ;  /* 0x32a570601a357823 */ /* 0x000fe20000000135 */
[----:B------:R-:W-:Y:S01]  /*47d0*/  FADD R5, R58, -12583039 ;  /* 0xcb40007f3a057421 */ /* 0x000fe20000000000 */
[----:B------:R-:W-:Y:S01]  /*47e0*/  FFMA R50, -R25, 1.925963033500011079e-08, R50 ;  /* 0x32a5706019327823 */ /* 0x000fe20000000132 */
[----:B------:R-:W-:Y:S01]  /*47f0*/  FFMA R54, -R27, 1.925963033500011079e-08, R54 ;  /* 0x32a570601b367823 */ /* 0x000fe20000000136 */
[----:B------:R-:W-:Y:S01]  /*4800*/  FADD R4, R56, -12583039 ;  /* 0xcb40007f38047421 */ /* 0x000fe20000000000 */
[----:B------:R4:W-:Y:S01]  /*4810*/  MUFU.EX2 R0, R53 ;  /* 0x0000003500007308 */ /* 0x0009e20000000800 */
[----:B-1----:R-:W-:Y:S01]  /*4820*/  FADD R49, R55, -12583039 ;  /* 0xcb40007f37317421 */ /* 0x002fe20000000000 */
[----:B------:R-:W-:Y:S01]  /*4830*/  FFMA R46, -R21, 1.925963033500011079e-08, R46 ;  /* 0x32a57060152e7823 */ /* 0x000fe2000000012e */
[----:B------:R-:W-:Y:S01]  /*4840*/  SHF.L.U32 R45, R45, 0x17, RZ ;  /* 0x000000172d2d7819 */ /* 0x000fe200000006ff */
[----:B------:R-:W-:-:S02]  /*4850*/  IMAD.SHL.U32 R48, R48, 0x800000, RZ ;  /* 0x0080000030307824 */ /* 0x000fc400078e00ff */
[----:B------:R-:W-:Y:S01]  /*4860*/  FFMA R57, -R28, 1.4426950216293334961, -R49 ;  /* 0x3fb8aa3b1c397823 */ /* 0x000fe20000000931 */
[----:B------:R-:W-:Y:S01]  /*4870*/  SHF.L.U32 R36, R36, 0x17, RZ ;  /* 0x0000001724247819 */ /* 0x000fe200000006ff */
[----:B------:R-:W-:Y:S01]  /*4880*/  IMAD.SHL.U32 R55, R55, 0x800000, RZ ;  /* 0x0080000037377824 */ /* 0x000fe200078e00ff */
[----:B------:R1:W2:Y:S01]  /*4890*/  MUFU.EX2 R3, R50 ;  /* 0x0000003200037308 */ /* 0x0002a20000000800 */
[----:B----4-:R-:W-:Y:S01]  /*48a0*/  FFMA R53, R32, R33, 1 ;  /* 0x3f80000020357423 */ /* 0x010fe20000000021 */
[----:B------:R-:W-:Y:S01]  /*48b0*/  FADD R32, R59, -12583039 ;  /* 0xcb40007f3b207421 */ /* 0x000fe20000000000 */
[----:B------:R-:W-:Y:S01]  /*48c0*/  FFMA R33, -R30, 1.4426950216293334961, -R5 ;  /* 0x3fb8aa3b1e217823 */ /* 0x000fe20000000905 */
[----:B------:R-:W-:Y:S01]  /*48d0*/  FFMA R57, -R28, 1.925963033500011079e-08, R57 ;  /* 0x32a570601c397823 */ /* 0x000fe20000000139 */
[----:B------:R-:W-:Y:S01]  /*48e0*/  SHF.L.U32 R39, R39, 0x17, RZ ;  /* 0x0000001727277819 */ /* 0x000fe200000006ff */
[----:B------:R-:W-:Y:S01]  /*48f0*/  FFMA R32, -R31, 1.4426950216293334961, -R32 ;  /* 0x3fb8aa3b1f207823 */ /* 0x000fe20000000920 */
[----:B------:R-:W-:Y:S01]  /*4900*/  FFMA R33, -R30, 1.925963033500011079e-08, R33 ;  /* 0x32a570601e217823 */ /* 0x000fe20000000121 */
[----:B------:R3:W4:Y:S01]  /*4910*/  MUFU.EX2 R49, R54 ;  /* 0x0000003600317308 */ /* 0x0007220000000800 */
[----:B-1----:R-:W-:Y:S01]  /*4920*/  FFMA R50, -R29, 1.4426950216293334961, -R4 ;  /* 0x3fb8aa3b1d327823 */ /* 0x002fe20000000904 */
[----:B------:R-:W-:Y:S01]  /*4930*/  FFMA R32, -R31, 1.925963033500011079e-08, R32 ;  /* 0x32a570601f207823 */ /* 0x000fe20000000120 */
[----:B------:R-:W-:Y:S01]  /*4940*/  SHF.L.U32 R44, R44, 0x17, RZ ;  /* 0x000000172c2c7819 */ /* 0x000fe200000006ff */
[----:B------:R-:W-:-:S02]  /*4950*/  IMAD.SHL.U32 R42, R42, 0x800000, RZ ;  /* 0x008000002a2a7824 */ /* 0x000fc400078e00ff */
[----:B------:R-:W-:Y:S01]  /*4960*/  FFMA R50, -R29, 1.925963033500011079e-08, R50 ;  /* 0x32a570601d327823 */ /* 0x000fe20000000132 */
[----:B------:R-:W-:Y:S01]  /*4970*/  SHF.L.U32 R47, R47, 0x17, RZ ;  /* 0x000000172f2f7819 */ /* 0x000fe200000006ff */
[----:B------:R-:W-:Y:S01]  /*4980*/  BSSY B1, `(.L_x_61) ;  /* 0x0000027000017945 */ /* 0x000fe20003800000 */
[----:B------:R-:W1:Y:S01]  /*4990*/  MUFU.EX2 R46, R46 ;  /* 0x0000002e002e7308 */ /* 0x000e620000000800 */
[----:B---3--:R-:W-:Y:S01]  /*49a0*/  FFMA R54, R34, R35, 1 ;  /* 0x3f80000022367423 */ /* 0x008fe20000000023 */
[----:B------:R-:W-:Y:S01]  /*49b0*/  IADD3 R34, R60, 0x1800000, RZ ;  /* 0x018000003c227810 */ /* 0x000fe20007ffe0ff */
[----:B--2---:R-:W-:Y:S01]  /*49c0*/  FFMA R65, R48, R3, 1 ;  /* 0x3f80000030417423 */ /* 0x004fe20000000003 */
[----:B------:R-:W-:Y:S01]  /*49d0*/  SHF.L.U32 R51, R51, 0x17, RZ ;  /* 0x0000001733337819 */ /* 0x000fe200000006ff */
[----:B------:R-:W-:Y:S01]  /*49e0*/  FFMA R61, R36, R37, 1 ;  /* 0x3f800000243d7423 */ /* 0x000fe20000000025 */
[----:B------:R-:W-:Y:S01]  /*49f0*/  LOP3.LUT R34, R34, 0x7f800000, RZ, 0xc0, !PT ;  /* 0x7f80000022227812 */ /* 0x000fe200078ec0ff */
[----:B------:R-:W-:Y:S01]  /*4a00*/  FFMA R40, R39, R40, 1 ;  /* 0x3f80000027287423 */ /* 0x000fe20000000028 */
[----:B------:R2:W3:Y:S01]  /*4a10*/  MUFU.EX2 R4, R57 ;  /* 0x0000003900047308 */ /* 0x0004e20000000800 */
[----:B------:R-:W-:Y:S01]  /*4a20*/  SHF.L.U32 R52, R52, 0x17, RZ ;  /* 0x0000001734347819 */ /* 0x000fe200000006ff */
[----:B------:R-:W-:Y:S01]  /*4a30*/  FFMA R48, R51, R0, 1 ;  /* 0x3f80000033307423 */ /* 0x000fe20000000000 */
[----:B------:R-:W-:-:S02]  /*4a40*/  ISETP.GT.U32.AND P2, PT, R34, 0x1ffffff, PT ;  /* 0x01ffffff2200780c */ /* 0x000fc40003f44070 */
[----:B------:R-:W-:Y:S01]  /*4a50*/  SHF.L.U32 R56, R56, 0x17, RZ ;  /* 0x0000001738387819 */ /* 0x000fe200000006ff */
[----:B----4-:R-:W-:Y:S01]  /*4a60*/  FFMA R67, R52, R49, 1 ;  /* 0x3f80000034437423 */ /* 0x010fe20000000031 */
[----:B------:R-:W-:Y:S01]  /*4a70*/  SHF.L.U32 R58, R58, 0x17, RZ ;  /* 0x000000173a3a7819 */ /* 0x000fe200000006ff */
[----:B------:R-:W4:Y:S01]  /*4a80*/  MUFU.EX2 R41, R41 ;  /* 0x0000002900297308 */ /* 0x000f220000000800 */
[----:B------:R-:W-:Y:S01]  /*4a90*/  SHF.L.U32 R59, R59, 0x17, RZ ;  /* 0x000000173b3b7819 */ /* 0x000fe200000006ff */
[----:B-1----:R-:W-:Y:S01]  /*4aa0*/  FFMA R63, R45, R46, 1 ;  /* 0x3f8000002d3f7423 */ /* 0x002fe2000000002e */
[----:B--2---:R-:W-:Y:S01]  /*4ab0*/  FFMA R57, R42, R43, 1 ;  /* 0x3f8000002a397423 */ /* 0x004fe2000000002b */
[----:B------:R-:W-:-:S04]  /*4ac0*/  FFMA R46, R47, R38, 1 ;  /* 0x3f8000002f2e7423 */ /* 0x000fc80000000026 */
[----:B------:R3:W1:Y:S08]  /*4ad0*/  MUFU.EX2 R5, R50 ;  /* 0x0000003200057308 */ /* 0x0006700000000800 */
[----:B------:R-:W2:Y:S01]  /*4ae0*/  MUFU.EX2 R33, R33 ;  /* 0x0000002100217308 */ /* 0x000ea20000000800 */
[----:B---3--:R-:W-:Y:S01]  /*4af0*/  FFMA R50, R55, R4, 1 ;  /* 0x3f80000037327423 */ /* 0x008fe20000000004 */
[----:B----4-:R-:W-:-:S06]  /*4b00*/  FFMA R44, R44, R41, 1 ;  /* 0x3f8000002c2c7423 */ /* 0x010fcc0000000029 */
[----:B------:R-:W3:Y:S01]  /*4b10*/  MUFU.EX2 R32, R32 ;  /* 0x0000002000207308 */ /* 0x000ee20000000800 */
[----:B-1----:R-:W-:Y:S01]  /*4b20*/  FFMA R55, R56, R5, 1 ;  /* 0x3f80000038377423 */ /* 0x002fe20000000005 */
[----:B--2---:R-:W-:Y:S01]  /*4b30*/  FFMA R58, R58, R33, 1 ;  /* 0x3f8000003a3a7423 */ /* 0x004fe20000000021 */
[----:B---3--:R-:W-:Y:S01]  /*4b40*/  FFMA R59, R59, R32, 1 ;  /* 0x3f8000003b3b7423 */ /* 0x008fe20000000020 */
[----:B------:R-:W-:Y:S06]  /*4b50*/  @P2 BRA `(.L_x_62) ;  /* 0x0000000000142947 */ /* 0x000fec0003800000 */
[----:B------:R-:W-:Y:S01]  /*4b60*/  IMAD.MOV.U32 R0, RZ, RZ, R60 ;  /* 0x000000ffff007224 */ /* 0x000fe200078e003c */
[----:B------:R-:W-:-:S07]  /*4b70*/  MOV R4, 0x4b90 ;  /* 0x00004b9000047802 */ /* 0x000fce0000000f00 */
[----:B------:R-:W-:Y:S05]  /*4b80*/  CALL.REL.NOINC `($__internal_0_$__cuda_sm20_rcp_rn_f32_slowpath) ;  /* 0x000000b000787944 */ /* 0x000fea0003c00000 */
[----:B------:R-:W-:Y:S01]  /*4b90*/  MOV R33, R0 ;  /* 0x0000000000217202 */ /* 0x000fe20000000f00 */
[----:B------:R-:W-:Y:S06]  /*4ba0*/  BRA `(.L_x_63) ;  /* 0x0000000000107947 */ /* 0x000fec0003800000 */
.L_x_62:
[----:B------:R-:W1:Y:S02]  /*4bb0*/  MUFU.RCP R33, R60 ;  /* 0x0000003c00217308 */ /* 0x000e640000001000 */
[----:B-1----:R-:W-:-:S04]  /*4bc0*/  FFMA R0, R60, R33, -1 ;  /* 0xbf8000003c007423 */ /* 0x002fc80000000021 */
[----:B------:R-:W-:-:S04]  /*4bd0*/  FADD.FTZ R0, -R0, -RZ ;  /* 0x800000ff00007221 */ /* 0x000fc80000010100 */
[----:B------:R-:W-:-:S07]  /*4be0*/  FFMA R33, R33, R0, R33 ;  /* 0x0000000021217223 */ /* 0x000fce0000000021 */
.L_x_63:
[----:B------:R-:W-:Y:S05]  /*4bf0*/  BSYNC B1 ;  /* 0x0000000000017941 */ /* 0x000fea0003800000 */
.L_x_61:
[----:B------:R-:W-:Y:S01]  /*4c00*/  IADD3 R0, R53, 0x1800000, RZ ;  /* 0x0180000035007810 */ /* 0x000fe20007ffe0ff */
[----:B------:R-:W-:Y:S03]  /*4c10*/  BSSY B1, `(.L_x_64) ;  /* 0x000000d000017945 */ /* 0x000fe60003800000 */
[----:B------:R-:W-:-:S04]  /*4c20*/  LOP3.LUT R0, R0, 0x7f800000, RZ, 0xc0, !PT ;  /* 0x7f80000000007812 */ /* 0x000fc800078ec0ff */
[----:B------:R-:W-:-:S13]  /*4c30*/  ISETP.GT.U32.AND P2, PT, R0, 0x1ffffff, PT ;  /* 0x01ffffff0000780c */ /* 0x000fda0003f44070 */
[----:B------:R-:W-:Y:S05]  /*4c40*/  @P2 BRA `(.L_x_65) ;  /* 0x0000000000142947 */ /* 0x000fea0003800000 */
[----:B------:R-:W-:Y:S02]  /*4c50*/  MOV R0, R53 ;  /* 0x0000003500007202 */ /* 0x000fe40000000f00 */
[----:B------:R-:W-:-:S07]  /*4c60*/  MOV R4, 0x4c80 ;  /* 0x00004c8000047802 */ /* 0x000fce0000000f00 */
[----:B------:R-:W-:Y:S05]  /*4c70*/  CALL.REL.NOINC `($__internal_0_$__cuda_sm20_rcp_rn_f32_slowpath) ;  /* 0x000000b0003c7944 */ /* 0x000fea0003c00000 */
[----:B------:R-:W-:Y:S01]  /*4c80*/  IMAD.MOV.U32 R32, RZ, RZ, R0 ;  /* 0x000000ffff207224 */ /* 0x000fe200078e0000 */
[----:B------:R-:W-:Y:S06]  /*4c90*/  BRA `(.L_x_66) ;  /* 0x0000000000107947 */ /* 0x000fec0003800000 */
.L_x_65:
[----:B------:R-:W1:Y:S02]  /*4ca0*/  MUFU.RCP R32, R53 ;  /* 0x0000003500207308 */ /* 0x000e640000001000 */
[----:B-1----:R-:W-:-:S04]  /*4cb0*/  FFMA R0, R53, R32, -1 ;  /* 0xbf80000035007423 */ /* 0x002fc80000000020 */
[----:B------:R-:W-:-:S04]  /*4cc0*/  FADD.FTZ R3, -R0, -RZ ;  /* 0x800000ff00037221 */ /* 0x000fc80000010100 */
[----:B------:R-:W-:-:S07]  /*4cd0*/  FFMA R32, R32, R3, R32 ;  /* 0x0000000320207223 */ /* 0x000fce0000000020 */
.L_x_66:
[----:B------:R-:W-:Y:S05]  /*4ce0*/  BSYNC B1 ;  /* 0x0000000000017941 */ /* 0x000fea0003800000 */
.L_x_64:
        /* <DEDUP_REMOVED lines=8> */
[----:B------:R-:W-:Y:S01]  /*4d70*/  MOV R43, R0 ;  /* 0x00000000002b7202 */ /* 0x000fe20000000f00 */
[----:B------:R-:W-:Y:S06]  /*4d80*/  BRA `(.L_x_69) ;  /* 0x0000000000107947 */ /* 0x000fec0003800000 */
.L_x_68:
[----:B------:R-:W1:Y:S02]  /*4d90*/  MUFU.RCP R43, R54 ;  /* 0x00000036002b7308 */ /* 0x000e640000001000 */
[----:B-1----:R-:W-:-:S04]  /*4da0*/  FFMA R0, R54, R43, -1 ;  /* 0xbf80000036007423 */ /* 0x002fc8000000002b */
[----:B------:R-:W-:-:S04]  /*4db0*/  FADD.FTZ R0, -R0, -RZ ;  /* 0x800000ff00007221 */ /* 0x000fc80000010100 */
[----:B------:R-:W-:-:S07]  /*4dc0*/  FFMA R43, R43, R0, R43 ;  /* 0x000000002b2b7223 */ /* 0x000fce000000002b */
.L_x_69:
[----:B------:R-:W-:Y:S05]  /*4dd0*/  BSYNC B1 ;  /* 0x0000000000017941 */ /* 0x000fea0003800000 */
.L_x_67:
[----:B------:R-:W-:Y:S01]  /*4de0*/  VIADD R0, R61, 0x1800000 ;  /* 0x018000003d007836 */ /* 0x000fe20000000000 */
[----:B------:R-:W-:Y:S04]  /*4df0*/  BSSY B1, `(.L_x_70) ;  /* 0x000000d000017945 */ /* 0x000fe80003800000 */
        /* <DEDUP_REMOVED lines=8> */
.L_x_71:
[----:B------:R-:W1:Y:S02]  /*4e80*/  MUFU.RCP R34, R61 ;  /* 0x0000003d00227308 */ /* 0x000e640000001000 */
[----:B-1----:R-:W-:-:S04]  /*4e90*/  FFMA R0, R61, R34, -1 ;  /* 0xbf8000003d007423 */ /* 0x002fc80000000022 */
[----:B------:R-:W-:-:S04]  /*4ea0*/  FADD.FTZ R3, -R0, -RZ ;  /* 0x800000ff00037221 */ /* 0x000fc80000010100 */
[----:B------:R-:W-:-:S07]  /*4eb0*/  FFMA R34, R34, R3, R34 ;  /* 0x0000000322227223 */ /* 0x000fce0000000022 */
.L_x_72:
[----:B------:R-:W-:Y:S05]  /*4ec0*/  BSYNC B1 ;  /* 0x0000000000017941 */ /* 0x000fea0003800000 */
.L_x_70:
[----:B------:R-:W-:Y:S01]  /*4ed0*/  IADD3 R0, R40, 0x1800000, RZ ;  /* 0x0180000028007810 */ /* 0x000fe20007ffe0ff */
[----:B------:R-:W-:Y:S03]  /*4ee0*/  BSSY B1, `(.L_x_73) ;  /* 0x000000d000017945 */ /* 0x000fe60003800000 */
[----:B------:R-:W-:-:S04]  /*4ef0*/  LOP3.LUT R0, R0, 0x7f800000, RZ, 0xc0, !PT ;  /* 0x7f80000000007812 */ /* 0x000fc800078ec0ff */
[----:B------:R-:W-:-:S13]  /*4f00*/  ISETP.GT.U32.AND P2, PT, R0, 0x1ffffff, PT ;  /* 0x01ffffff0000780c */ /* 0x000fda0003f44070 */
[----:B------:R-:W-:Y:S05]  /*4f10*/  @P2 BRA `(.L_x_74) ;  /* 0x0000000000142947 */ /* 0x000fea0003800000 */
[----:B------:R-:W-:Y:S01]  /*4f20*/  IMAD.MOV.U32 R0, RZ, RZ, R40 ;  /* 0x000000ffff007224 */ /* 0x000fe200078e0028 */
[----:B------:R-:W-:-:S07]  /*4f30*/  MOV R4, 0x4f50 ;  /* 0x00004f5000047802 */ /* 0x000fce0000000f00 */
[----:B------:R-:W-:Y:S05]  /*4f40*/  CALL.REL.NOINC `($__internal_0_$__cuda_sm20_rcp_rn_f32_slowpath) ;  /* 0x000000ac00887944 */ /* 0x000fea0003c00000 */
[----:B------:R-:W-:Y:S01]  /*4f50*/  MOV R45, R0 ;  /* 0x00000000002d7202 */ /* 0x000fe20000000f00 */
[----:B------:R-:W-:Y:S06]  /*4f60*/  BRA `(.L_x_75) ;  /* 0x0000000000107947 */ /* 0x000fec0003800000 */
.L_x_74:
[----:B------:R-:W1:Y:S02]  /*4f70*/  MUFU.RCP R45, R40 ;  /* 0x00000028002d7308 */ /* 0x000e640000001000 */
[----:B-1----:R-:W-:-:S04]  /*4f80*/  FFMA R0, R40, R45, -1 ;  /* 0xbf80000028007423 */ /* 0x002fc8000000002d */
[----:B------:R-:W-:-:S04]  /*4f90*/  FADD.FTZ R0, -R0, -RZ ;  /* 0x800000ff00007221 */ /* 0x000fc80000010100 */
[----:B------:R-:W-:-:S07]  /*4fa0*/  FFMA R45, R45, R0, R45 ;  /* 0x000000002d2d7223 */ /* 0x000fce000000002d */
.L_x_75:
[----:B------:R-:W-:Y:S05]  /*4fb0*/  BSYNC B1 ;  /* 0x0000000000017941 */ /* 0x000fea0003800000 */
.L_x_73:
        /* <DEDUP_REMOVED lines=10> */
.L_x_77:
[----:B------:R-:W1:Y:S02]  /*5060*/  MUFU.RCP R40, R57 ;  /* 0x0000003900287308 */ /* 0x000e640000001000 */
[----:B-1----:R-:W-:-:S04]  /*5070*/  FFMA R0, R57, R40, -1 ;  /* 0xbf80000039007423 */ /* 0x002fc80000000028 */
[----:B------:R-:W-:-:S04]  /*5080*/  FADD.FTZ R3, -R0, -RZ ;  /* 0x800000ff00037221 */ /* 0x000fc80000010100 */
[----:B------:R-:W-:-:S07]  /*5090*/  FFMA R40, R40, R3, R40 ;  /* 0x0000000328287223 */ /* 0x000fce0000000028 */
.L_x_78:
[----:B------:R-:W-:Y:S05]  /*50a0*/  BSYNC B1 ;  /* 0x0000000000017941 */ /* 0x000fea0003800000 */
.L_x_76:
        /* <DEDUP_REMOVED lines=10> */
.L_x_80:
[----:B------:R-:W1:Y:S02]  /*5150*/  MUFU.RCP R47, R44 ;  /* 0x0000002c002f7308 */ /* 0x000e640000001000 */
[----:B-1----:R-:W-:-:S04]  /*5160*/  FFMA R0, R44, R47, -1 ;  /* 0xbf8000002c007423 */ /* 0x002fc8000000002f */
[----:B------:R-:W-:-:S04]  /*5170*/  FADD.FTZ R0, -R0, -RZ ;  /* 0x800000ff00007221 */ /* 0x000fc80000010100 */
[----:B------:R-:W-:-:S07]  /*5180*/  FFMA R47, R47, R0, R47 ;  /* 0x000000002f2f7223 */ /* 0x000fce000000002f */
.L_x_81:
[----:B------:R-:W-:Y:S05]  /*5190*/  BSYNC B1 ;  /* 0x0000000000017941 */ /* 0x000fea0003800000 */
.L_x_79:
        /* <DEDUP_REMOVED lines=10> */
.L_x_83:
[----:B------:R-:W1:Y:S02]  /*5240*/  MUFU.RCP R42, R63 ;  /* 0x0000003f002a7308 */ /* 0x000e640000001000 */
[----:B-1----:R-:W-:-:S04]  /*5250*/  FFMA R0, R63, R42, -1 ;  /* 0xbf8000003f007423 */ /* 0x002fc8000000002a */
[----:B------:R-:W-:-:S04]  /*5260*/  FADD.FTZ R3, -R0, -RZ ;  /* 0x800000ff00037221 */ /* 0x000fc80000010100 */
[----:B------:R-:W-:-:S07]  /*5270*/  FFMA R42, R42, R3, R42 ;  /* 0x000000032a2a7223 */ /* 0x000fce000000002a */
.L_x_84:
[----:B------:R-:W-:Y:S05]  /*5280*/  BSYNC B1 ;  /* 0x0000000000017941 */ /* 0x000fea0003800000 */
.L_x_82:
        /* <DEDUP_REMOVED lines=10> */
.L_x_86:
[----:B------:R-:W1:Y:S02]  /*5330*/  MUFU.RCP R49, R46 ;  /* 0x0000002e00317308 */ /* 0x000e640000001000 */
[----:B-1----:R-:W-:-:S04]  /*5340*/  FFMA R0, R46, R49, -1 ;  /* 0xbf8000002e007423 */ /* 0x002fc80000000031 */
[----:B------:R-:W-:-:S04]  /*5350*/  FADD.FTZ R0, -R0, -RZ ;  /* 0x800000ff00007221 */ /* 0x000fc80000010100 */
[----:B------:R-:W-:-:S07]  /*5360*/  FFMA R49, R49, R0, R49 ;  /* 0x0000000031317223 */ /* 0x000fce0000000031 */
.L_x_87:
[----:B------:R-:W-:Y:S05]  /*5370*/  BSYNC B1 ;  /* 0x0000000000017941 */ /* 0x000fea0003800000 */
.L_x_85:
        /* <DEDUP_REMOVED lines=10> */
.L_x_89:
[----:B------:R-:W1:Y:S02]  /*5420*/  MUFU.RCP R44, R65 ;  /* 0x00000041002c7308 */ /* 0x000e640000001000 */
[----:B-1----:R-:W-:-:S04]  /*5430*/  FFMA R0, R65, R44, -1 ;  /* 0xbf80000041007423 */ /* 0x002fc8000000002c */
[----:B------:R-:W-:-:S04]  /*5440*/  FADD.FTZ R3, -R0, -RZ ;  /* 0x800000ff00037221 */ /* 0x000fc80000010100 */
[----:B------:R-:W-:-:S07]  /*5450*/  FFMA R44, R44, R3, R44 ;  /* 0x000000032c2c7223 */ /* 0x000fce000000002c */
.L_x_90:
[----:B------:R-:W-:Y:S05]  /*5460*/  BSYNC B1 ;  /* 0x0000000000017941 */ /* 0x000fea0003800000 */
.L_x_88:
        /* <DEDUP_REMOVED lines=10> */
.L_x_92:
[----:B------:R-:W1:Y:S02]  /*5510*/  MUFU.RCP R51, R48 ;  /* 0x0000003000337308 */ /* 0x000e640000001000 */
[----:B-1----:R-:W-:-:S04]  /*5520*/  FFMA R0, R48, R51, -1 ;  /* 0xbf80000030007423 */ /* 0x002fc80000000033 */
[----:B------:R-:W-:-:S04]  /*5530*/  FADD.FTZ R0, -R0, -RZ ;  /* 0x800000ff00007221 */ /* 0x000fc80000010100 */
[----:B------:R-:W-:-:S07]  /*5540*/  FFMA R51, R51, R0, R51 ;  /* 0x0000000033337223 */ /* 0x000fce0000000033 */
.L_x_93:
[----:B------:R-:W-:Y:S05]  /*5550*/  BSYNC B1 ;  /* 0x0000000000017941 */ /* 0x000fea0003800000 */
.L_x_91:
        /* <DEDUP_REMOVED lines=10> */
.L_x_95:
[----:B------:R-:W1:Y:S02]  /*5600*/  MUFU.RCP R46, R67 ;  /* 0x00000043002e7308 */ /* 0x000e640000001000 */
[----:B-1----:R-:W-:-:S04]  /*5610*/  FFMA R0, R67, R46, -1 ;  /* 0xbf80000043007423 */ /* 0x002fc8000000002e */
[----:B------:R-:W-:-:S04]  /*5620*/  FADD.FTZ R3, -R0, -RZ ;  /* 0x800000ff00037221 */ /* 0x000fc80000010100 */
[----:B------:R-:W-:-:S07]  /*5630*/  FFMA R46, R46, R3, R46 ;  /* 0x000000032e2e7223 */ /* 0x000fce000000002e */
.L_x_96:
[----:B------:R-:W-:Y:S05]  /*5640*/  BSYNC B1 ;  /* 0x0000000000017941 */ /* 0x000fea0003800000 */
.L_x_94:
        /* <DEDUP_REMOVED lines=10> */
.L_x_98:
[----:B------:R-:W1:Y:S02]  /*56f0*/  MUFU.RCP R53, R50 ;  /* 0x0000003200357308 */ /* 0x000e640000001000 */
[----:B-1----:R-:W-:-:S04]  /*5700*/  FFMA R0, R50, R53, -1 ;  /* 0xbf80000032007423 */ /* 0x002fc80000000035 */
[----:B------:R-:W-:-:S04]  /*5710*/  FADD.FTZ R0, -R0, -RZ ;  /* 0x800000ff00007221 */ /* 0x000fc80000010100 */
[----:B------:R-:W-:-:S07]  /*5720*/  FFMA R53, R53, R0, R53 ;  /* 0x0000000035357223 */ /* 0x000fce0000000035 */
.L_x_99:
[----:B------:R-:W-:Y:S05]  /*5730*/  BSYNC B1 ;  /* 0x0000000000017941 */ /* 0x000fea0003800000 */
.L_x_97:
        /* <DEDUP_REMOVED lines=10> */
.L_x_101:
[----:B------:R-:W1:Y:S02]  /*57e0*/  MUFU.RCP R48, R55 ;  /* 0x0000003700307308 */ /* 0x000e640000001000 */
[----:B-1----:R-:W-:-:S04]  /*57f0*/  FFMA R0, R55, R48, -1 ;  /* 0xbf80000037007423 */ /* 0x002fc80000000030 */
[----:B------:R-:W-:-:S04]  /*5800*/  FADD.FTZ R3, -R0, -RZ ;  /* 0x800000ff00037221 */ /* 0x000fc80000010100 */
[----:B------:R-:W-:-:S07]  /*5810*/  FFMA R48, R48, R3, R48 ;  /* 0x0000000330307223 */ /* 0x000fce0000000030 */
.L_x_102:
[----:B------:R-:W-:Y:S05]  /*5820*/  BSYNC B1 ;  /* 0x0000000000017941 */ /* 0x000fea0003800000 */
.L_x_100:
        /* <DEDUP_REMOVED lines=10> */
.L_x_104:
[----:B------:R-:W1:Y:S02]  /*58d0*/  MUFU.RCP R55, R58 ;  /* 0x0000003a00377308 */ /* 0x000e640000001000 */
[----:B-1----:R-:W-:-:S04]  /*58e0*/  FFMA R0, R58, R55, -1 ;  /* 0xbf8000003a007423 */ /* 0x002fc80000000037 */
[----:B------:R-:W-:-:S04]  /*58f0*/  FADD.FTZ R0, -R0, -RZ ;  /* 0x800000ff00007221 */ /* 0x000fc80000010100 */
[----:B------:R-:W-:-:S07]  /*5900*/  FFMA R55, R55, R0, R55 ;  /* 0x0000000037377223 */ /* 0x000fce0000000037 */
.L_x_105:
[----:B------:R-:W-:Y:S05]  /*5910*/  BSYNC B1 ;  /* 0x0000000000017941 */ /* 0x000fea0003800000 */
.L_x_103:
        /* <DEDUP_REMOVED lines=8> */
[----:B------:R-:W-:Y:S05]  /*59a0*/  BRA `(.L_x_108) ;  /* 0x0000000000107947 */ /* 0x000fea0003800000 */
.L_x_107:
[----:B------:R-:W1:Y:S02]  /*59b0*/  MUFU.RCP R0, R59 ;  /* 0x0000003b00007308 */ /* 0x000e640000001000 */
[----:B-1----:R-:W-:-:S04]  /*59c0*/  FFMA R3, R59, R0, -1 ;  /* 0xbf8000003b037423 */ /* 0x002fc80000000000 */
[----:B------:R-:W-:-:S04]  /*59d0*/  FADD.FTZ R3, -R3, -RZ ;  /* 0x800000ff03037221 */ /* 0x000fc80000010100 */
[----:B------:R-:W-:-:S07]  /*59e0*/  FFMA R0, R0, R3, R0 ;  /* 0x0000000300007223 */ /* 0x000fce0000000000 */
.L_x_108:
[----:B------:R-:W-:Y:S05]  /*59f0*/  BSYNC B1 ;  /* 0x0000000000017941 */ /* 0x000fea0003800000 */
.L_x_106:
[----:B------:R-:W-:Y:S01]  /*5a00*/  SHF.L.U32 R3, R18, 0x4, RZ ;  /* 0x0000000412037819 */ /* 0x000fe200000006ff */
[----:B------:R-:W-:Y:S01]  /*5a10*/  FMUL R33, R10, R33 ;  /* 0x000000210a217220 */ /* 0x000fe20000400000 */
[C---:B------:R-:W-:Y:S01]  /*5a20*/  IMAD.SHL.U32 R10, R18.reuse, 0x8, RZ ;  /* 0x00000008120a7824 */ /* 0x040fe200078e00ff */
[----:B------:R-:W-:Y:S01]  /*5a30*/  SHF.L.U32 R4, R18, 0x1, RZ ;  /* 0x0000000112047819 */ /* 0x000fe200000006ff */
[----:B------:R-:W-:Y:S01]  /*5a40*/  FMUL R32, R11, R32 ;  /* 0x000000200b207220 */ /* 0x000fe20000400000 */
[----:B------:R-:W-:Y:S01]  /*5a50*/  LOP3.LUT R3, R3, 0xe00, RZ, 0xc0, !PT ;  /* 0x00000e0003037812 */ /* 0x000fe200078ec0ff */
[----:B------:R-:W-:Y:S01]  /*5a60*/  FMUL R43, R12, R43 ;  /* 0x0000002b0c2b7220 */ /* 0x000fe20000400000 */
[----:B------:R-:W-:Y:S01]  /*5a70*/  LOP3.LUT R5, R10, 0x80, RZ, 0xc0, !PT ;  /* 0x000000800a057812 */ /* 0x000fe200078ec0ff */
[----:B------:R-:W-:Y:S01]  /*5a80*/  FMUL R34, R13, R34 ;  /* 0x000000220d227220 */ /* 0x000fe20000400000 */
[----:B------:R-:W-:Y:S01]  /*5a90*/  LOP3.LUT R3, R3, 0x6, R4, 0xf8, !PT ;  /* 0x0000000603037812 */ /* 0x000fe200078ef804 */
[----:B------:R-:W-:Y:S01]  /*5aa0*/  FMUL R45, R14, R45 ;  /* 0x0000002d0e2d7220 */ /* 0x000fe20000400000 */
        /* <DEDUP_REMOVED lines=11> */
[----:B------:R-:W-:-:S02]  /*5b60*/  SHF.R.U32.HI R11, RZ, 0x4, R18 ;  /* 0x00000004ff0b7819 */ /* 0x000fc40000011612 */
[----:B------:R-:W-:Y:S02]  /*5b70*/  LOP3.LUT R10, R3, 0x60, R10, 0xf8, !PT ;  /* 0x00000060030a7812 */ /* 0x000fe400078ef80a */
[----:B------:R-:W-:Y:S02]  /*5b80*/  LOP3.LUT R5, R5, 0x10, R18, 0xf8, !PT ;  /* 0x0000001005057812 */ /* 0x000fe400078ef812 */
[----:B------:R-:W-:Y:S02]  /*5b90*/  F2FP.SATFINITE.E4M3.F32.PACK_AB_MERGE_C R33, R32, R33, RZ ;  /* 0x000000212021723e */ /* 0x000fe400048070ff */
[----:B------:R-:W-:Y:S02]  /*5ba0*/  F2FP.SATFINITE.E4M3.F32.PACK_AB_MERGE_C R43, R34, R43, RZ ;  /* 0x0000002b222b723e */ /* 0x000fe400048070ff */
[----:B------:R-:W-:Y:S02]  /*5bb0*/  F2FP.SATFINITE.E4M3.F32.PACK_AB_MERGE_C R45, R40, R45, RZ ;  /* 0x0000002d282d723e */ /* 0x000fe400048070ff */
[----:B------:R-:W-:-:S02]  /*5bc0*/  F2FP.SATFINITE.E4M3.F32.PACK_AB_MERGE_C R47, R42, R47, RZ ;  /* 0x0000002f2a2f723e */ /* 0x000fc400048070ff */
[----:B------:R-:W-:Y:S02]  /*5bd0*/  F2FP.SATFINITE.E4M3.F32.PACK_AB_MERGE_C R44, R44, R49, RZ ;  /* 0x000000312c2c723e */ /* 0x000fe400048070ff */
[----:B------:R-:W-:Y:S02]  /*5be0*/  LOP3.LUT P2, RZ, R11, 0x1, RZ, 0xc0, !PT ;  /* 0x000000010bff7812 */ /* 0x000fe4000784c0ff */
[----:B------:R-:W-:Y:S02]  /*5bf0*/  F2FP.SATFINITE.E4M3.F32.PACK_AB_MERGE_C R46, R46, R51, RZ ;  /* 0x000000332e2e723e */ /* 0x000fe400048070ff */
[----:B------:R-:W-:Y:S02]  /*5c00*/  F2FP.SATFINITE.E4M3.F32.PACK_AB_MERGE_C R48, R48, R53, RZ ;  /* 0x000000353030723e */ /* 0x000fe400048070ff */
[----:B------:R-:W-:Y:S02]  /*5c10*/  F2FP.SATFINITE.E4M3.F32.PACK_AB_MERGE_C R0, R0, R55, RZ ;  /* 0x000000370000723e */ /* 0x000fe400048070ff */
[----:B------:R-:W-:-:S02]  /*5c20*/  LOP3.LUT R10, R10, R5, RZ, 0xfc, !PT ;  /* 0x000000050a0a7212 */ /* 0x000fc400078efcff */
[----:B------:R-:W-:Y:S01]  /*5c30*/  MOV R12, 0x10 ;  /* 0x00000010000c7802 */ /* 0x000fe20000000f00 */
[----:B------:R-:W-:Y:S06]  /*5c40*/  @P5 BRA `(.L_x_109) ;  /* 0x0000000000045947 */ /* 0x000fec0003800000 */
[----:B------:R-:W-:-:S04]  /*5c50*/  DEPBAR.LE SB0, 0x1 ;  /* 0x000080400000791a */ /* 0x000fc80000000000 */
.L_x_109:
[----:B------:R-:W-:Y:S05]  /*5c60*/  WARPSYNC.ALL ;  /* 0x0000000000007948 */ /* 0x000fea0003800000 */
[----:B------:R-:W-:Y:S01]  /*5c70*/  BAR.SYNC.DEFER_BLOCKING 0x1, 0x100 ;  /* 0x0044000000007b1d */ /* 0x000fe20000010000 */
[----:B------:R-:W-:Y:S02]  /*5c80*/  SEL R12, R12, 0xfffffff0, !P2 ;  /* 0xfffffff00c0c7807 */ /* 0x000fe40005000000 */
[----:B------:R-:W-:-:S03]  /*5c90*/  IADD3 R11, R10, UR50, RZ ;  /* 0x000000320a0b7c10 */ /* 0x000fc6000fffe0ff */
[----:B------:R-:W-:Y:S01]  /*5ca0*/  BSSY B0, `(.L_x_110) ;  /* 0x0000017000007945 */ /* 0x000fe20003800000 */
[----:B------:R-:W-:Y:S01]  /*5cb0*/  IADD3 R11, R11, R12, RZ ;  /* 0x0000000c0b0b7210 */ /* 0x000fe20007ffe0ff */
[----:B------:R1:W-:Y:S04]  /*5cc0*/  STS.U16 [R10+UR50+0x4200], R33 ;  /* 0x004200210a007988 */ /* 0x0003e80008000432 */
[----:B------:R1:W-:Y:S04]  /*5cd0*/  STS.U16 [R10+UR50+0x4300], R43 ;  /* 0x0043002b0a007988 */ /* 0x0003e80008000432 */
[----:B------:R1:W-:Y:S04]  /*5ce0*/  STS.U16 [R10+UR50+0x4208], R45 ;  /* 0x0042082d0a007988 */ /* 0x0003e80008000432 */
[----:B------:R1:W-:Y:S04]  /*5cf0*/  STS.U16 [R10+UR50+0x4308], R47 ;  /* 0x0043082f0a007988 */ /* 0x0003e80008000432 */
[----:B------:R1:W-:Y:S04]  /*5d00*/  STS.U16 [R11+0x4200], R44 ;  /* 0x0042002c0b007388 */ /* 0x0003e80000000400 */
[----:B------:R1:W-:Y:S04]  /*5d10*/  STS.U16 [R11+0x4300], R46 ;  /* 0x0043002e0b007388 */ /* 0x0003e80000000400 */
[----:B------:R1:W-:Y:S04]  /*5d20*/  STS.U16 [R11+0x4208], R48 ;  /* 0x004208300b007388 */ /* 0x0003e80000000400 */
[----:B------:R1:W-:Y:S01]  /*5d30*/  STS.U16 [R11+0x4308], R0 ;  /* 0x004308000b007388 */ /* 0x0003e20000000400 */
[----:B------:R-:W-:Y:S01]  /*5d40*/  @!PT LDS RZ, [RZ] ;  /* 0x00000000fffff984 */ /* 0x000fe20000000800 */
[----:B------:R-:W-:Y:S01]  /*5d50*/  @!PT LDS RZ, [RZ] ;  /* 0x00000000fffff984 */ /* 0x000fe20000000800 */
[----:B------:R-:W-:Y:S01]  /*5d60*/  @!PT LDS RZ, [RZ] ;  /* 0x00000000fffff984 */ /* 0x000fe20000000800 */
[----:B------:R-:W-:Y:S01]  /*5d70*/  @!PT LDS RZ, [RZ] ;  /* 0x00000000fffff984 */ /* 0x000fe20000000800 */
[----:B------:R2:W-:Y:S06]  /*5d80*/  MEMBAR.ALL.CTA ;  /* 0x0000000000007992 */ /* 0x0005ec0000008000 */
[----:B--2---:R-:W2:Y:S02]  /*5d90*/  FENCE.VIEW.ASYNC.S ;  /* 0x00000000000073c6 */ /* 0x004ea40000000000 */
[----:B--2---:R-:W-:Y:S06]  /*5da0*/  BAR.SYNC.DEFER_BLOCKING 0x1, 0x100 ;  /* 0x0044000000007b1d */ /* 0x004fec0000010000 */
[----:B-1----:R-:W-:Y:S05]  /*5db0*/  @P5 BRA `(.L_x_111) ;  /* 0x0000000000145947 */ /* 0x002fea0003800000 */
[----:B------:R-:W-:Y:S02]  /*5dc0*/  UIADD3 UR4, UP0, UR42, 0x4f0, URZ ;  /* 0x000004f02a047890 */ /* 0x000fe4000ff1e03f */
[----:B------:R-:W-:Y:S02]  /*5dd0*/  UIADD3 UR44, UR50, 0x4200, URZ ;  /* 0x00004200322c7890 */ /* 0x000fe4000fffe03f */
[----:B------:R-:W-:-:S09]  /*5de0*/  UIADD3.X UR5, URZ, UR43, URZ, UP0, !UPT ;  /* 0x0000002b3f057290 */ /* 0x000fd200087fe43f */
[----:B------:R1:W-:Y:S02]  /*5df0*/  UTMASTG.3D [UR44], [UR4] ;  /* 0x0000002c040073b5 */ /* 0x0003e40008010000 */
[----:B-1----:R0:W-:Y:S02]  /*5e00*/  UTMACMDFLUSH ;  /* 0x00000000000079b7 */ /* 0x0021e40000000000 */
.L_x_111:
[----:B------:R-:W-:Y:S05]  /*5e10*/  BSYNC B0 ;  /* 0x0000000000007941 */ /* 0x000fea0003800000 */
.L_x_110:
[----:B------:R-:W-:Y:S04]  /*5e20*/  BSSY B0, `(.L_x_112) ;  /* 0x000002e000007945 */ /* 0x000fe80003800000 */
[----:B------:R-:W-:Y:S05]  /*5e30*/  @P0 BRA `(.L_x_113) ;  /* 0x0000000000b00947 */ /* 0x000fea0003800000 */
[----:B------:R-:W-:-:S13]  /*5e40*/  ISETP.NE.AND P3, PT, R101, 0x3, PT ;  /* 0x000000036500780c */ /* 0x000fda0003f65270 */
[----:B------:R-:W-:Y:S05]  /*5e50*/  @!P3 BRA `(.L_x_114) ;  /* 0x000000000004b947 */ /* 0x000fea0003800000 */
[----:B------:R-:W-:Y:S01]  /*5e60*/  BPT.TRAP 0x1 ;  /* 0x000000040000795c */ /* 0x000fe20000300000 */
.L_x_114:
[----:B------:R-:W-:Y:S01]  /*5e70*/  LEA R14, R109, UR50, 0x3 ;  /* 0x000000326d0e7c11 */ /* 0x000fe2000f8e18ff */
[----:B------:R-:W-:Y:S01]  /*5e80*/  BSSY B1, `(.L_x_115) ;  /* 0x0000004000017945 */ /* 0x000fe20003800000 */
[----:B------:R-:W-:-:S04]  /*5e90*/  SHF.L.U32 R3, R108, 0x1f, RZ ;  /* 0x0000001f6c037819 */ /* 0x000fc800000006ff */
[----:B------:R-:W1:Y:S02]  /*5ea0*/  SYNCS.PHASECHK.TRANS64.TRYWAIT P2, [R14+URZ+0xc0], R3 ;  /* 0x0000c0030e0075a7 */ /* 0x000e64000804017f */
[----:B-1----:R-:W-:Y:S05]  /*5eb0*/  @!P2 BRA `(.L_x_116) ;  /* 0x00000094008ca947 */ /* 0x002fea0003800000 */
.L_x_373:
[----:B------:R-:W-:Y:S05]  /*5ec0*/  BSYNC B1 ;  /* 0x0000000000017941 */ /* 0x000fea0003800000 */
.L_x_115:
[----:B------:R-:W-:Y:S04]  /*5ed0*/  BSSY B1, `(.L_x_117) ;  /* 0x0000011000017945 */ /* 0x000fe80003800000 */
[----:B------:R-:W-:Y:S05]  /*5ee0*/  @P1 BRA `(.L_x_118) ;  /* 0x00000000003c1947 */ /* 0x000fea0003800000 */
[----:B------:R-:W-:-:S05]  /*5ef0*/  IMAD R15, R109, 0x1000, R10 ;  /* 0x000010006d0f7824 */ /* 0x000fca00078e020a */
[----:B------:R-:W-:Y:S01]  /*5f00*/  IADD3 R13, R15, UR50, RZ ;  /* 0x000000320f0d7c10 */ /* 0x000fe2000fffe0ff */
[----:B------:R-:W-:Y:S03]  /*5f10*/  LDS.U16 R9, [R15+UR50+0x300] ;  /* 0x000300320f097984 */ /* 0x000fe60008000400 */
[----:B------:R-:W-:Y:S01]  /*5f20*/  IADD3 R13, R13, R12, RZ ;  /* 0x0000000c0d0d7210 */ /* 0x000fe20007ffe0ff */
[----:B------:R-:W2:Y:S04]  /*5f30*/  LDS.U16 R0, [R15+UR50+0x200] ;  /* 0x000200320f007984 */ /* 0x000ea80008000400 */
[----:B------:R-:W-:Y:S04]  /*5f40*/  LDS.U16 R8, [R15+UR50+0x308] ;  /* 0x000308320f087984 */ /* 0x000fe80008000400 */
[----:B-1----:R-:W1:Y:S04]  /*5f50*/  LDS.U16 R3, [R15+UR50+0x208] ;  /* 0x000208320f037984 */ /* 0x002e680008000400 */
[----:B------:R-:W-:Y:S04]  /*5f60*/  LDS.U16 R7, [R13+0x300] ;  /* 0x000300000d077984 */ /* 0x000fe80000000400 */
[----:B------:R-:W3:Y:S04]  /*5f70*/  LDS.U16 R4, [R13+0x200] ;  /* 0x000200000d047984 */ /* 0x000ee80000000400 */
[----:B------:R-:W-:Y:S04]  /*5f80*/  LDS.U16 R6, [R13+0x308] ;  /* 0x000308000d067984 */ /* 0x000fe80000000400 */
[----:B------:R-:W4:Y:S01]  /*5f90*/  LDS.U16 R5, [R13+0x208] ;  /* 0x000208000d057984 */ /* 0x000f220000000400 */
[----:B--2---:R-:W-:-:S02]  /*5fa0*/  PRMT R9, R0, 0x5410, R9 ;  /* 0x0000541000097816 */ /* 0x004fc40000000009 */
[----:B-1----:R-:W-:Y:S02]  /*5fb0*/  PRMT R8, R3, 0x5410, R8 ;  /* 0x0000541003087816 */ /* 0x002fe40000000008 */
[----:B---3--:R-:W-:Y:S02]  /*5fc0*/  PRMT R7, R4, 0x5410, R7 ;  /* 0x0000541004077816 */ /* 0x008fe40000000007 */
[----:B----4-:R-:W-:-:S07]  /*5fd0*/  PRMT R6, R5, 0x5410, R6 ;  /* 0x0000541005067816 */ /* 0x010fce0000000006 */
.L_x_118:
[----:B------:R-:W-:Y:S05]  /*5fe0*/  BSYNC B1 ;  /* 0x0000000000017941 */ /* 0x000fea0003800000 */
.L_x_117:
[----:B------:R-:W-:Y:S01]  /*5ff0*/  @!PT LDS RZ, [RZ] ;  /* 0x00000000fffff984 */ /* 0x000fe20000000800 */
[----:B------:R-:W-:Y:S01]  /*6000*/  @!PT LDS RZ, [RZ] ;  /* 0x00000000fffff984 */ /* 0x000fe20000000800 */
[----:B------:R-:W-:Y:S01]  /*6010*/  @!PT LDS RZ, [RZ] ;  /* 0x00000000fffff984 */ /* 0x000fe20000000800 */
[----:B------:R-:W-:Y:S01]  /*6020*/  @!PT LDS RZ, [RZ] ;  /* 0x00000000fffff984 */ /* 0x000fe20000000800 */
[----:B------:R2:W-:Y:S06]  /*6030*/  MEMBAR.ALL.CTA ;  /* 0x0000000000007992 */ /* 0x0005ec0000008000 */
[----:B--2---:R-:W2:Y:S01]  /*6040*/  FENCE.VIEW.ASYNC.S ;  /* 0x00000000000073c6 */ /* 0x004ea20000000000 */
[----:B------:R-:W-:Y:S05]  /*6050*/  @!P3 BRA `(.L_x_119) ;  /* 0x000000000004b947 */ /* 0x000fea0003800000 */
[----:B------:R-:W-:Y:S01]  /*6060*/  BPT.TRAP 0x1 ;  /* 0x000000040000795c */ /* 0x000fe20000300000 */
.L_x_119:
[----:B-1----:R-:W1:Y:S01]  /*6070*/  S2R R3, SR_CgaCtaId ;  /* 0x0000000000037919 */ /* 0x002e620000008800 */
[----:B------:R-:W-:Y:S01]  /*6080*/  IADD3 R0, R14, 0xe0, RZ ;  /* 0x000000e00e007810 */ /* 0x000fe20007ffe0ff */
[----:B------:R-:W-:-:S05]  /*6090*/  VIADD R109, R109, 0x1 ;  /* 0x000000016d6d7836 */ /* 0x000fca0000000000 */
[----:B------:R-:W-:-:S04]  /*60a0*/  ISETP.NE.AND P2, PT, R109, 0x4, PT ;  /* 0x000000046d00780c */ /* 0x000fc80003f45270 */
[----:B------:R-:W-:Y:S02]  /*60b0*/  SEL R109, R109, RZ, P2 ;  /* 0x000000ff6d6d7207 */ /* 0x000fe40001000000 */
[----:B-1----:R-:W-:Y:S02]  /*60c0*/  PRMT R0, R3, 0x654, R0 ;  /* 0x0000065403007816 */ /* 0x002fe40000000000 */
[----:B------:R-:W-:Y:S02]  /*60d0*/  SEL R3, RZ, 0x1, P2 ;  /* 0x00000001ff037807 */ /* 0x000fe40001000000 */
[----:B--2---:R1:W-:Y:S02]  /*60e0*/  SYNCS.ARRIVE.TRANS64.RED.A1T0 RZ, [R0+URZ], RZ ;  /* 0x000000ff00ff79a7 */ /* 0x0043e4000810043f */
[----:B------:R-:W-:-:S07]  /*60f0*/  LOP3.LUT R108, R108, R3, RZ, 0x3c, !PT ;  /* 0x000000036c6c7212 */ /* 0x000fce00078e3cff */
.L_x_113:
[----:B------:R-:W-:Y:S05]  /*6100*/  BSYNC B0 ;  /* 0x0000000000007941 */ /* 0x000fea0003800000 */
.L_x_112:
[----:B-1----:R-:W-:Y:S01]  /*6110*/  F2FP.F16.E4M3.UNPACK_B R0, R9 ;  /* 0x00000009ff00723e */ /* 0x002fe200020006ff */
[C---:B------:R-:W-:Y:S01]  /*6120*/  FMUL R13, R89.reuse, R141 ;  /* 0x0000008d590d7220 */ /* 0x040fe20000400000 */
[----:B------:R-:W-:Y:S01]  /*6130*/  F2FP.F16.E4M3.UNPACK_B R5, R8 ;  /* 0x00000008ff05723e */ /* 0x000fe200020006ff */
[C---:B------:R-:W-:Y:S01]  /*6140*/  FMUL R3, R89.reuse, R140 ;  /* 0x0000008c59037220 */ /* 0x040fe20000400000 */
[----:B------:R-:W-:Y:S01]  /*6150*/  FMUL R21, R89, R137 ;  /* 0x0000008959157220 */ /* 0x000fe20000400000 */
[--C-:B------:R-:W-:Y:S01]  /*6160*/  HADD2.F32 R4, -RZ, R0.reuse.H0_H0 ;  /* 0x20000000ff047230 */ /* 0x100fe20000004100 */
[----:B------:R-:W-:Y:S01]  /*6170*/  F2FP.F16.E4M3.UNPACK_B R25, R8.H1 ;  /* 0x00000008ff19723e */ /* 0x000fe200030006ff */
[----:B------:R-:W-:Y:S01]  /*6180*/  HADD2.F32 R14, -RZ, R0.H1_H1 ;  /* 0x30000000ff0e7230 */ /* 0x000fe20000004100 */
[----:B------:R-:W-:Y:S01]  /*6190*/  F2FP.F16.E4M3.UNPACK_B R0, R9.H1 ;  /* 0x00000009ff00723e */ /* 0x000fe200030006ff */
[--C-:B------:R-:W-:Y:S02]  /*61a0*/  HADD2.F32 R24, -RZ, R5.reuse.H0_H0 ;  /* 0x20000005ff187230 */ /* 0x100fe40000004100 */
[----:B------:R-:W-:Y:S01]  /*61b0*/  FFMA R13, R90, R4, R13 ;  /* 0x000000045a0d7223 */ /* 0x000fe2000000000d */
[----:B------:R-:W-:-:S02]  /*61c0*/  HADD2.F32 R26, -RZ, R5.H1_H1 ;  /* 0x30000005ff1a7230 */ /* 0x000fc40000004100 */
[C---:B------:R-:W-:Y:S01]  /*61d0*/  FFMA R14, R90.reuse, R14, R3 ;  /* 0x0000000e5a0e7223 */ /* 0x040fe20000000003 */
[--C-:B------:R-:W-:Y:S02]  /*61e0*/  HADD2.F32 R4, -RZ, R0.reuse.H0_H0 ;  /* 0x20000000ff047230 */ /* 0x100fe40000004100 */
[C---:B------:R-:W-:Y:S01]  /*61f0*/  FMUL R3, R89.reuse, R138 ;  /* 0x0000008a59037220 */ /* 0x040fe20000400000 */
[----:B------:R-:W-:Y:S02]  /*6200*/  HADD2.F32 R0, -RZ, R0.H1_H1 ;  /* 0x30000000ff007230 */ /* 0x000fe40000004100 */
[C---:B------:R-:W-:Y:S01]  /*6210*/  FMUL R5, R89.reuse, R136 ;  /* 0x0000008859057220 */ /* 0x040fe20000400000 */
[----:B------:R-:W-:Y:S01]  /*6220*/  FMUL R15, R89, R139 ;  /* 0x0000008b590f7220 */ /* 0x000fe20000400000 */
[C---:B------:R-:W-:Y:S01]  /*6230*/  FFMA R21, R90.reuse, R24, R21 ;  /* 0x000000185a157223 */ /* 0x040fe20000000015 */
[----:B------:R-:W-:Y:S01]  /*6240*/  MOV R62, 0x3bbb989d ;  /* 0x3bbb989d003e7802 */ /* 0x000fe20000000f00 */
[C---:B------:R-:W-:Y:S01]  /*6250*/  FFMA R20, R90.reuse, R0, R3 ;  /* 0x000000005a147223 */ /* 0x040fe20000000003 */
[C---:B------:R-:W-:Y:S01]  /*6260*/  FFMA R24, R90.reuse, R26, R5 ;  /* 0x0000001a5a187223 */ /* 0x040fe20000000005 */
[----:B------:R-:W-:Y:S01]  /*6270*/  FFMA R15, R90, R4, R15 ;  /* 0x000000045a0f7223 */ /* 0x000fe2000000000f */
[--C-:B------:R-:W-:Y:S01]  /*6280*/  HADD2.F32 R0, -RZ, R25.reuse.H0_H0 ;  /* 0x20000019ff007230 */ /* 0x100fe20000004100 */
[----:B------:R-:W-:Y:S01]  /*6290*/  F2FP.F16.E4M3.UNPACK_B R4, R7 ;  /* 0x00000007ff04723e */ /* 0x000fe200020006ff */
[----:B------:R-:W-:-:S02]  /*62a0*/  HADD2.F32 R26, -RZ, R25.H1_H1 ;  /* 0x30000019ff1a7230 */ /* 0x000fc40000004100 */
[C---:B------:R-:W-:Y:S01]  /*62b0*/  FMUL R25, R89.reuse, R135 ;  /* 0x0000008759197220 */ /* 0x040fe20000400000 */
[----:B------:R-:W-:Y:S01]  /*62c0*/  FMUL R3, R89, R134 ;  /* 0x0000008659037220 */ /* 0x000fe20000400000 */
[----:B------:R-:W-:Y:S01]  /*62d0*/  MOV R64, 0x437c0000 ;  /* 0x437c000000407802 */ /* 0x000fe20000000f00 */
[--C-:B------:R-:W-:Y:S02]  /*62e0*/  HADD2.F32 R28, -RZ, R4.reuse.H0_H0 ;  /* 0x20000004ff1c7230 */ /* 0x100fe40000004100 */
[----:B------:R-:W-:Y:S01]  /*62f0*/  FFMA R25, R90, R0, R25 ;  /* 0x000000005a197223 */ /* 0x000fe20000000019 */
[-C--:B------:R-:W-:Y:S01]  /*6300*/  FFMA.SAT R0, -R13, R62.reuse, 0.5 ;  /* 0x3f0000000d007423 */ /* 0x080fe2000000213e */
[----:B------:R-:W-:Y:S01]  /*6310*/  FFMA.SAT R5, -R14, R62, 0.5 ;  /* 0x3f0000000e057423 */ /* 0x000fe2000000213e */
[----:B------:R-:W-:Y:S01]  /*6320*/  FFMA R26, R90, R26, R3 ;  /* 0x0000001a5a1a7223 */ /* 0x000fe20000000003 */
[----:B------:R-:W-:Y:S02]  /*6330*/  HADD2.F32 R30, -RZ, R4.H1_H1 ;  /* 0x30000004ff1e7230 */ /* 0x000fe40000004100 */
[C---:B------:R-:W-:Y:S01]  /*6340*/  FMUL R27, R89.reuse, R133 ;  /* 0x00000085591b7220 */ /* 0x040fe20000400000 */
[----:B------:R-:W-:Y:S01]  /*6350*/  FMUL R3, R89, R132 ;  /* 0x0000008459037220 */ /* 0x000fe20000400000 */
[----:B------:R-:W-:Y:S01]  /*6360*/  F2FP.F16.E4M3.UNPACK_B R33, R7.H1 ;  /* 0x00000007ff21723e */ /* 0x000fe200030006ff */
[-C--:B------:R-:W-:Y:S01]  /*6370*/  FFMA.RM R0, R0, R64.reuse, 12582913 ;  /* 0x4b40000100007423 */ /* 0x080fe20000004040 */
[----:B------:R-:W-:Y:S01]  /*6380*/  FFMA.RM R35, R5, R64, 12582913 ;  /* 0x4b40000105237423 */ /* 0x000fe20000004040 */
[C---:B------:R-:W-:Y:S01]  /*6390*/  FFMA R27, R90.reuse, R28, R27 ;  /* 0x0000001c5a1b7223 */ /* 0x040fe2000000001b */
[----:B------:R-:W-:Y:S01]  /*63a0*/  FFMA.SAT R5, -R15, R62, 0.5 ;  /* 0x3f0000000f057423 */ /* 0x000fe2000000213e */
[----:B------:R-:W-:Y:S01]  /*63b0*/  FFMA R28, R90, R30, R3 ;  /* 0x0000001e5a1c7223 */ /* 0x000fe20000000003 */
[----:B------:R-:W-:-:S02]  /*63c0*/  HADD2.F32 R30, -RZ, R33.H0_H0 ;  /* 0x20000021ff1e7230 */ /* 0x000fc40000004100 */
[----:B------:R-:W-:Y:S01]  /*63d0*/  FADD R4, R0, -12583039 ;  /* 0xcb40007f00047421 */ /* 0x000fe20000000000 */
[----:B------:R-:W-:Y:S01]  /*63e0*/  FMUL R29, R89, R131 ;  /* 0x00000083591d7220 */ /* 0x000fe20000400000 */
[----:B------:R-:W-:Y:S01]  /*63f0*/  FADD R3, R35, -12583039 ;  /* 0xcb40007f23037421 */ /* 0x000fe20000000000 */
[----:B------:R-:W-:Y:S01]  /*6400*/  FFMA.RM R37, R5, R64, 12582913 ;  /* 0x4b40000105257423 */ /* 0x000fe20000004040 */
[----:B------:R-:W-:Y:S01]  /*6410*/  FFMA R4, -R13, 1.4426950216293334961, -R4 ;  /* 0x3fb8aa3b0d047823 */ /* 0x000fe20000000904 */
[----:B------:R-:W-:Y:S01]  /*6420*/  FFMA R29, R90, R30, R29 ;  /* 0x0000001e5a1d7223 */ /* 0x000fe2000000001d */
[C---:B------:R-:W-:Y:S01]  /*6430*/  FFMA R3, -R14.reuse, 1.4426950216293334961, -R3 ;  /* 0x3fb8aa3b0e037823 */ /* 0x040fe20000000903 */
[----:B------:R-:W-:Y:S01]  /*6440*/  FADD R30, R37, -12583039 ;  /* 0xcb40007f251e7421 */ /* 0x000fe20000000000 */
[----:B------:R-:W-:Y:S01]  /*6450*/  FFMA R4, -R13, 1.925963033500011079e-08, R4 ;  /* 0x32a570600d047823 */ /* 0x000fe20000000104 */
[----:B------:R-:W-:Y:S02]  /*6460*/  HADD2.F32 R34, -RZ, R33.H1_H1 ;  /* 0x30000021ff227230 */ /* 0x000fe40000004100 */
[----:B------:R-:W-:Y:S01]  /*6470*/  FFMA R31, -R14, 1.925963033500011079e-08, R3 ;  /* 0x32a570600e1f7823 */ /* 0x000fe20000000103 */
[----:B------:R-:W-:Y:S01]  /*6480*/  FFMA R30, -R15, 1.4426950216293334961, -R30 ;  /* 0x3fb8aa3b0f1e7823 */ /* 0x000fe2000000091e */
[----:B------:R-:W-:Y:S01]  /*6490*/  FFMA.SAT R32, -R20, R62, 0.5 ;  /* 0x3f00000014207423 */ /* 0x000fe2000000213e */
[----:B------:R-:W-:Y:S01]  /*64a0*/  FMUL R3, R89, R130 ;  /* 0x0000008259037220 */ /* 0x000fe20000400000 */
[----:B------:R1:W2:Y:S01]  /*64b0*/  MUFU.EX2 R5, R4 ;  /* 0x0000000400057308 */ /* 0x0002a20000000800 */
[----:B------:R-:W-:Y:S01]  /*64c0*/  F2FP.F16.E4M3.UNPACK_B R43, R6 ;  /* 0x00000006ff2b723e */ /* 0x000fe200020006ff */
[----:B------:R-:W-:Y:S01]  /*64d0*/  FFMA.RM R38, R32, R64, 12582913 ;  /* 0x4b40000120267423 */ /* 0x000fe20000004040 */
[-C--:B------:R-:W-:Y:S01]  /*64e0*/  FFMA.SAT R32, -R21, R62.reuse, 0.5 ;  /* 0x3f00000015207423 */ /* 0x080fe2000000213e */
[----:B------:R-:W-:Y:S01]  /*64f0*/  FFMA.SAT R49, -R28, R62, 0.5 ;  /* 0x3f0000001c317423 */ /* 0x000fe2000000213e */
[----:B------:R-:W-:Y:S01]  /*6500*/  F2FP.F16.E4M3.UNPACK_B R52, R6.H1 ;  /* 0x00000006ff34723e */ /* 0x000fe200030006ff */
[----:B------:R-:W-:Y:S01]  /*6510*/  FADD R33, R38, -12583039 ;  /* 0xcb40007f26217421 */ /* 0x000fe20000000000 */
[----:B------:R-:W-:Y:S01]  /*6520*/  FFMA.RM R40, R32, R64, 12582913 ;  /* 0x4b40000120287423 */ /* 0x000fe20000004040 */
[----:B------:R-:W-:-:S02]  /*6530*/  HADD2.F32 R41, -RZ, R43.H0_H0 ;  /* 0x2000002bff297230 */ /* 0x000fc40000004100 */
[----:B-1----:R-:W-:Y:S01]  /*6540*/  FFMA R4, -R15, 1.925963033500011079e-08, R30 ;  /* 0x32a570600f047823 */ /* 0x002fe2000000011e */
[----:B------:R-:W-:Y:S01]  /*6550*/  FFMA R30, R90, R34, R3 ;  /* 0x000000225a1e7223 */ /* 0x000fe20000000003 */
[----:B------:R-:W-:Y:S01]  /*6560*/  FFMA.SAT R3, -R24, R62, 0.5 ;  /* 0x3f00000018037423 */ /* 0x000fe2000000213e */
[----:B------:R-:W-:Y:S01]  /*6570*/  FFMA R33, -R20, 1.4426950216293334961, -R33 ;  /* 0x3fb8aa3b14217823 */ /* 0x000fe20000000921 */
[----:B------:R-:W-:Y:S01]  /*6580*/  FADD R32, R40, -12583039 ;  /* 0xcb40007f28207421 */ /* 0x000fe20000000000 */
[----:B------:R-:W-:Y:S02]  /*6590*/  HADD2.F32 R48, -RZ, R43.H1_H1 ;  /* 0x3000002bff307230 */ /* 0x000fe40000004100 */
[----:B------:R-:W-:Y:S01]  /*65a0*/  FFMA.RM R42, R3, R64, 12582913 ;  /* 0x4b400001032a7423 */ /* 0x000fe20000004040 */
[-C--:B------:R-:W-:Y:S01]  /*65b0*/  FFMA.SAT R34, -R25, R62.reuse, 0.5 ;  /* 0x3f00000019227423 */ /* 0x080fe2000000213e */
[----:B------:R-:W-:Y:S01]  /*65c0*/  FFMA.SAT R43, -R26, R62, 0.5 ;  /* 0x3f0000001a2b7423 */ /* 0x000fe2000000213e */
[----:B------:R-:W-:Y:S01]  /*65d0*/  FFMA R33, -R20, 1.925963033500011079e-08, R33 ;  /* 0x32a5706014217823 */ /* 0x000fe20000000121 */
[----:B------:R-:W-:Y:S01]  /*65e0*/  FADD R3, R42, -12583039 ;  /* 0xcb40007f2a037421 */ /* 0x000fe20000000000 */
[----:B------:R-:W-:Y:S01]  /*65f0*/  FFMA R32, -R21, 1.4426950216293334961, -R32 ;  /* 0x3fb8aa3b15207823 */ /* 0x000fe20000000920 */
[----:B------:R1:W3:Y:S01]  /*6600*/  MUFU.EX2 R36, R31 ;  /* 0x0000001f00247308 */ /* 0x0002e20000000800 */
[-C--:B------:R-:W-:Y:S01]  /*6610*/  FFMA.RM R44, R34, R64.reuse, 12582913 ;  /* 0x4b400001222c7423 */ /* 0x080fe20000004040 */
[----:B------:R-:W-:Y:S01]  /*6620*/  FFMA R3, -R24, 1.4426950216293334961, -R3 ;  /* 0x3fb8aa3b18037823 */ /* 0x000fe20000000903 */
[----:B------:R-:W-:Y:S01]  /*6630*/  FFMA.RM R46, R43, R64, 12582913 ;  /* 0x4b4000012b2e7423 */ /* 0x000fe20000004040 */
[----:B------:R-:W-:Y:S01]  /*6640*/  FFMA R32, -R21, 1.925963033500011079e-08, R32 ;  /* 0x32a5706015207823 */ /* 0x000fe20000000120 */
[----:B------:R-:W-:Y:S01]  /*6650*/  FADD R34, R44, -12583039 ;  /* 0xcb40007f2c227421 */ /* 0x000fe20000000000 */
[----:B------:R-:W-:Y:S01]  /*6660*/  FFMA.SAT R47, -R27, R62, 0.5 ;  /* 0x3f0000001b2f7423 */ /* 0x000fe2000000213e */
[----:B------:R-:W-:Y:S01]  /*6670*/  FADD R45, R46, -12583039 ;  /* 0xcb40007f2e2d7421 */ /* 0x000fe20000000000 */
[----:B------:R4:W-:Y:S01]  /*6680*/  MUFU.EX2 R39, R33 ;  /* 0x0000002100277308 */ /* 0x0009e20000000800 */
[----:B-1----:R-:W-:Y:S01]  /*6690*/  FMUL R31, R89, R129 ;  /* 0x00000081591f7220 */ /* 0x002fe20000400000 */
[----:B------:R-:W-:Y:S01]  /*66a0*/  FFMA R34, -R25, 1.4426950216293334961, -R34 ;  /* 0x3fb8aa3b19227823 */ /* 0x000fe20000000922 */
[----:B------:R-:W-:Y:S01]  /*66b0*/  FFMA.RM R51, R49, R64, 12582913 ;  /* 0x4b40000131337423 */ /* 0x000fe20000004040 */
[----:B------:R-:W-:-:S02]  /*66c0*/  HADD2.F32 R53, -RZ, R52.H0_H0 ;  /* 0x20000034ff357230 */ /* 0x000fc40000004100 */
[----:B------:R-:W-:Y:S01]  /*66d0*/  FFMA R31, R90, R41, R31 ;  /* 0x000000295a1f7223 */ /* 0x000fe2000000001f */
[----:B------:R-:W-:Y:S01]  /*66e0*/  FFMA R34, -R25, 1.925963033500011079e-08, R34 ;  /* 0x32a5706019227823 */ /* 0x000fe20000000122 */
[----:B------:R-:W-:Y:S01]  /*66f0*/  FFMA.SAT R49, -R29, R62, 0.5 ;  /* 0x3f0000001d317423 */ /* 0x000fe2000000213e */
[----:B------:R1:W-:Y:S01]  /*6700*/  MUFU.EX2 R41, R32 ;  /* 0x0000002000297308 */ /* 0x0003e20000000800 */
[----:B----4-:R-:W-:Y:S01]  /*6710*/  FFMA R33, -R24, 1.925963033500011079e-08, R3 ;  /* 0x32a5706018217823 */ /* 0x010fe20000000103 */
[----:B------:R-:W-:Y:S01]  /*6720*/  FMUL R3, R89, R128 ;  /* 0x0000008059037220 */ /* 0x000fe20000400000 */
[----:B------:R-:W-:Y:S01]  /*6730*/  FFMA.RM R54, R49, R64, 12582913 ;  /* 0x4b40000131367423 */ /* 0x000fe20000004040 */
[-C--:B------:R-:W-:Y:S01]  /*6740*/  FFMA.SAT R55, -R30, R62.reuse, 0.5 ;  /* 0x3f0000001e377423 */ /* 0x080fe2000000213e */
[----:B------:R-:W-:Y:S01]  /*6750*/  FFMA.SAT R57, -R31, R62, 0.5 ;  /* 0x3f0000001f397423 */ /* 0x000fe2000000213e */
[----:B------:R-:W-:Y:S01]  /*6760*/  SHF.L.U32 R0, R0, 0x17, RZ ;  /* 0x0000001700007819 */ /* 0x000fe200000006ff */
[----:B------:R-:W-:Y:S01]  /*6770*/  IMAD.SHL.U32 R35, R35, 0x800000, RZ ;  /* 0x0080000023237824 */ /* 0x000fe200078e00ff */
[----:B------:R4:W-:Y:S01]  /*6780*/  MUFU.EX2 R43, R33 ;  /* 0x00000021002b7308 */ /* 0x0009e20000000800 */
[----:B-1----:R-:W-:Y:S01]  /*6790*/  FFMA R32, R90, R48, R3 ;  /* 0x000000305a207223 */ /* 0x002fe20000000003 */
[----:B------:R-:W-:Y:S01]  /*67a0*/  FFMA R3, -R26, 1.4426950216293334961, -R45 ;  /* 0x3fb8aa3b1a037823 */ /* 0x000fe2000000092d */
[-C--:B------:R-:W-:Y:S01]  /*67b0*/  FFMA.RM R48, R47, R64.reuse, 12582913 ;  /* 0x4b4000012f307423 */ /* 0x080fe20000004040 */
[----:B------:R-:W-:Y:S01]  /*67c0*/  FFMA.RM R55, R55, R64, 12582913 ;  /* 0x4b40000137377423 */ /* 0x000fe20000004040 */
[----:B------:R-:W-:Y:S01]  /*67d0*/  FFMA.SAT R59, -R32, R62, 0.5 ;  /* 0x3f000000203b7423 */ /* 0x000fe2000000213e */
[----:B------:R-:W-:Y:S01]  /*67e0*/  FFMA R47, -R26, 1.925963033500011079e-08, R3 ;  /* 0x32a570601a2f7823 */ /* 0x000fe20000000103 */
[----:B------:R-:W-:Y:S01]  /*67f0*/  FADD R3, R51, -12583039 ;  /* 0xcb40007f33037421 */ /* 0x000fe20000000000 */
[----:B------:R1:W-:Y:S01]  /*6800*/  MUFU.EX2 R45, R34 ;  /* 0x00000022002d7308 */ /* 0x0003e20000000800 */
[----:B----4-:R-:W-:Y:S01]  /*6810*/  FMUL R33, R89, R127 ;  /* 0x0000007f59217220 */ /* 0x010fe20000400000 */
[----:B------:R-:W-:Y:S01]  /*6820*/  FADD R50, R48, -12583039 ;  /* 0xcb40007f30327421 */ /* 0x000fe20000000000 */
[-C--:B------:R-:W-:Y:S01]  /*6830*/  FFMA.RM R58, R57, R64.reuse, 12582913 ;  /* 0x4b400001393a7423 */ /* 0x080fe20000004040 */
[----:B------:R-:W-:Y:S01]  /*6840*/  FFMA.RM R59, R59, R64, 12582913 ;  /* 0x4b4000013b3b7423 */ /* 0x000fe20000004040 */
[----:B------:R-:W-:Y:S01]  /*6850*/  FFMA R33, R90, R53, R33 ;  /* 0x000000355a217223 */ /* 0x000fe20000000021 */
[----:B------:R-:W-:Y:S01]  /*6860*/  FFMA R53, -R28, 1.4426950216293334961, -R3 ;  /* 0x3fb8aa3b1c357823 */ /* 0x000fe20000000903 */
[----:B------:R-:W-:Y:S01]  /*6870*/  FMUL R3, R89, R126 ;  /* 0x0000007e59037220 */ /* 0x000fe20000400000 */
[----:B------:R-:W4:Y:S01]  /*6880*/  MUFU.EX2 R4, R4 ;  /* 0x0000000400047308 */ /* 0x000f220000000800 */
[----:B-1----:R-:W-:-:S02]  /*6890*/  HADD2.F32 R34, -RZ, R52.H1_H1 ;  /* 0x30000034ff227230 */ /* 0x002fc40000004100 */
[----:B------:R-:W-:Y:S01]  /*68a0*/  FADD R52, R54, -12583039 ;  /* 0xcb40007f36347421 */ /* 0x000fe20000000000 */
[----:B------:R-:W-:Y:S01]  /*68b0*/  FFMA R50, -R27, 1.4426950216293334961, -R50 ;  /* 0x3fb8aa3b1b327823 */ /* 0x000fe20000000932 */
[----:B------:R-:W-:Y:S01]  /*68c0*/  FFMA.SAT R60, -R33, R62, 0.5 ;  /* 0x3f000000213c7423 */ /* 0x000fe2000000213e */
[----:B------:R-:W-:Y:S01]  /*68d0*/  SHF.L.U32 R37, R37, 0x17, RZ ;  /* 0x0000001725257819 */ /* 0x000fe200000006ff */
[----:B------:R-:W-:Y:S01]  /*68e0*/  FFMA R34, R90, R34, R3 ;  /* 0x000000225a227223 */ /* 0x000fe20000000003 */
[----:B------:R-:W-:Y:S01]  /*68f0*/  FFMA R56, -R29, 1.4426950216293334961, -R52 ;  /* 0x3fb8aa3b1d387823 */ /* 0x000fe20000000934 */
[----:B------:R-:W-:Y:S01]  /*6900*/  FADD R3, R55, -12583039 ;  /* 0xcb40007f37037421 */ /* 0x000fe20000000000 */
[----:B------:R-:W-:Y:S01]  /*6910*/  FFMA R50, -R27, 1.925963033500011079e-08, R50 ;  /* 0x32a570601b327823 */ /* 0x000fe20000000132 */
[----:B------:R-:W-:Y:S01]  /*6920*/  FFMA.SAT R62, -R34, R62, 0.5 ;  /* 0x3f000000223e7423 */ /* 0x000fe2000000213e */
[----:B------:R-:W-:Y:S01]  /*6930*/  FFMA R56, -R29, 1.925963033500011079e-08, R56 ;  /* 0x32a570601d387823 */ /* 0x000fe20000000138 */
[----:B------:R-:W-:Y:S01]  /*6940*/  FFMA R57, -R30, 1.4426950216293334961, -R3 ;  /* 0x3fb8aa3b1e397823 */ /* 0x000fe20000000903 */
[----:B------:R1:W-:Y:S01]  /*6950*/  MUFU.EX2 R49, R50 ;  /* 0x0000003200317308 */ /* 0x0003e20000000800 */
[-C--:B------:R-:W-:Y:S01]  /*6960*/  FFMA.RM R61, R60, R64.reuse, 12582913 ;  /* 0x4b4000013c3d7423 */ /* 0x080fe20000004040 */
[----:B------:R-:W-:Y:S01]  /*6970*/  FFMA.RM R62, R62, R64, 12582913 ;  /* 0x4b4000013e3e7423 */ /* 0x000fe20000004040 */
[----:B------:R-:W-:Y:S01]  /*6980*/  FFMA R57, -R30, 1.925963033500011079e-08, R57 ;  /* 0x32a570601e397823 */ /* 0x000fe20000000139 */
[----:B--2---:R-:W-:Y:S01]  /*6990*/  FFMA R63, R0, R5, 1 ;  /* 0x3f800000003f7423 */ /* 0x004fe20000000005 */
[----:B------:R-:W-:Y:S01]  /*69a0*/  FFMA R53, -R28, 1.925963033500011079e-08, R53 ;  /* 0x32a570601c357823 */ /* 0x000fe20000000135 */
[----:B------:R-:W-:Y:S01]  /*69b0*/  FADD R0, R61, -12583039 ;  /* 0xcb40007f3d007421 */ /* 0x000fe20000000000 */
[----:B------:R-:W-:Y:S01]  /*69c0*/  FADD R5, R59, -12583039 ;  /* 0xcb40007f3b057421 */ /* 0x000fe20000000000 */
[----:B------:R3:W2:Y:S01]  /*69d0*/  MUFU.EX2 R3, R56 ;  /* 0x0000003800037308 */ /* 0x0006a20000000800 */
[----:B-1----:R-:W-:Y:S01]  /*69e0*/  FADD R50, R58, -12583039 ;  /* 0xcb40007f3a327421 */ /* 0x002fe20000000000 */
[----:B------:R-:W-:Y:S01]  /*69f0*/  SHF.L.U32 R54, R54, 0x17, RZ ;  /* 0x0000001736367819 */ /* 0x000fe200000006ff */
[----:B------:R-:W-:Y:S01]  /*6a00*/  IMAD.SHL.U32 R58, R58, 0x800000, RZ ;  /* 0x008000003a3a7824 */ /* 0x000fe200078e00ff */
[----:B------:R-:W-:Y:S01]  /*6a10*/  SHF.L.U32 R55, R55, 0x17, RZ ;  /* 0x0000001737377819 */ /* 0x000fe200000006ff */
[----:B------:R-:W-:Y:S01]  /*6a20*/  FFMA R60, -R31, 1.4426950216293334961, -R50 ;  /* 0x3fb8aa3b1f3c7823 */ /* 0x000fe20000000932 */
[----:B------:R-:W-:Y:S01]  /*6a30*/  SHF.L.U32 R59, R59, 0x17, RZ ;  /* 0x000000173b3b7819 */ /* 0x000fe200000006ff */
[----:B------:R-:W-:Y:S01]  /*6a40*/  IMAD.SHL.U32 R42, R42, 0x800000, RZ ;  /* 0x008000002a2a7824 */ /* 0x000fe200078e00ff */
[----:B------:R4:W1:Y:S01]  /*6a50*/  MUFU.EX2 R50, R57 ;  /* 0x0000003900327308 */ /* 0x0008620000000800 */
[----:B---3--:R-:W-:Y:S01]  /*6a60*/  FFMA R56, R35, R36, 1 ;  /* 0x3f80000023387423 */ /* 0x008fe20000000024 */
[----:B------:R-:W-:Y:S01]  /*6a70*/  FADD R35, R62, -12583039 ;  /* 0xcb40007f3e237421 */ /* 0x000fe20000000000 */
[----:B------:R-:W-:Y:S01]  /*6a80*/  FFMA R60, -R31, 1.925963033500011079e-08, R60 ;  /* 0x32a570601f3c7823 */ /* 0x000fe2000000013c */
[----:B------:R-:W-:Y:S01]  /*6a90*/  IADD3 R36, R63, 0x1800000, RZ ;  /* 0x018000003f247810 */ /* 0x000fe20007ffe0ff */
[----:B------:R-:W-:-:S02]  /*6aa0*/  IMAD.SHL.U32 R51, R51, 0x800000, RZ ;  /* 0x0080000033337824 */ /* 0x000fc400078e00ff */
[----:B------:R-:W-:Y:S01]  /*6ab0*/  FFMA R35, -R34, 1.4426950216293334961, -R35 ;  /* 0x3fb8aa3b22237823 */ /* 0x000fe20000000923 */
[----:B------:R-:W-:Y:S01]  /*6ac0*/  SHF.L.U32 R38, R38, 0x17, RZ ;  /* 0x0000001726267819 */ /* 0x000fe200000006ff */
[----:B------:R3:W5:Y:S01]  /*6ad0*/  MUFU.EX2 R52, R53 ;  /* 0x0000003500347308 */ /* 0x0007620000000800 */
[----:B----4-:R-:W-:Y:S01]  /*6ae0*/  FFMA R57, R37, R4, 1 ;  /* 0x3f80000025397423 */ /* 0x010fe20000000004 */
[C---:B------:R-:W-:Y:S01]  /*6af0*/  FFMA R4, -R33.reuse, 1.4426950216293334961, -R0 ;  /* 0x3fb8aa3b21047823 */ /* 0x040fe20000000900 */
[----:B------:R-:W-:Y:S01]  /*6b00*/  FFMA R35, -R34, 1.925963033500011079e-08, R35 ;  /* 0x32a5706022237823 */ /* 0x000fe20000000123 */
[----:B------:R-:W-:Y:S01]  /*6b10*/  LOP3.LUT R36, R36, 0x7f800000, RZ, 0xc0, !PT ;  /* 0x7f80000024247812 */ /* 0x000fe200078ec0ff */
[----:B--2---:R-:W-:Y:S01]  /*6b20*/  FFMA R69, R54, R3, 1 ;  /* 0x3f80000036457423 */ /* 0x004fe20000000003 */
[----:B------:R-:W-:Y:S01]  /*6b30*/  FFMA R4, -R33, 1.925963033500011079e-08, R4 ;  /* 0x32a5706021047823 */ /* 0x000fe20000000104 */
[----:B------:R-:W-:Y:S01]  /*6b40*/  SHF.L.U32 R40, R40, 0x17, RZ ;  /* 0x0000001728287819 */ /* 0x000fe200000006ff */
[----:B------:R-:W2:Y:S01]  /*6b50*/  MUFU.EX2 R47, R47 ;  /* 0x0000002f002f7308 */ /* 0x000ea20000000800 */
[----:B---3--:R-:W-:Y:S01]  /*6b60*/  FFMA R53, -R32, 1.4426950216293334961, -R5 ;  /* 0x3fb8aa3b20357823 */ /* 0x008fe20000000905 */
[----:B------:R-:W-:Y:S01]  /*6b70*/  ISETP.GT.U32.AND P2, PT, R36, 0x1ffffff, PT ;  /* 0x01ffffff2400780c */ /* 0x000fe20003f44070 */
[----:B-1----:R-:W-:Y:S01]  /*6b80*/  FFMA R54, R55, R50, 1 ;  /* 0x3f80000037367423 */ /* 0x002fe20000000032 */
[----:B------:R-:W-:Y:S01]  /*6b90*/  SHF.L.U32 R44, R44, 0x17, RZ ;  /* 0x000000172c2c7819 */ /* 0x000fe200000006ff */
[----:B------:R-:W-:Y:S01]  /*6ba0*/  FFMA R53, -R32, 1.925963033500011079e-08, R53 ;  /* 0x32a5706020357823 */ /* 0x000fe20000000135 */
[----:B------:R-:W-:Y:S01]  /*6bb0*/  SHF.L.U32 R46, R46, 0x17, RZ ;  /* 0x000000172e2e7819 */ /* 0x000fe200000006ff */
[----:B------:R-:W-:Y:S01]  /*6bc0*/  BSSY B1, `(.L_x_120) ;  /* 0x000001d000017945 */ /* 0x000fe20003800000 */
[----:B------:R1:W3:Y:S01]  /*6bd0*/  MUFU.EX2 R5, R60 ;  /* 0x0000003c00057308 */ /* 0x0002e20000000800 */
[----:B------:R-:W-:Y:S01]  /*6be0*/  SHF.L.U32 R48, R48, 0x17, RZ ;  /* 0x0000001730307819 */ /* 0x000fe200000006ff */
[----:B------:R-:W-:Y:S01]  /*6bf0*/  FFMA R64, R38, R39, 1 ;  /* 0x3f80000026407423 */ /* 0x000fe20000000027 */
[----:B------:R-:W-:Y:S01]  /*6c00*/  SHF.L.U32 R61, R61, 0x17, RZ ;  /* 0x000000173d3d7819 */ /* 0x000fe200000006ff */
[----:B------:R-:W-:Y:S01]  /*6c10*/  FFMA R65, R40, R41, 1 ;  /* 0x3f80000028417423 */ /* 0x000fe20000000029 */
[----:B------:R-:W-:Y:S01]  /*6c20*/  SHF.L.U32 R62, R62, 0x17, RZ ;  /* 0x000000173e3e7819 */ /* 0x000fe200000006ff */
[----:B------:R-:W-:Y:S01]  /*6c30*/  FFMA R67, R44, R45, 1 ;  /* 0x3f8000002c437423 */ /* 0x000fe2000000002d */
[----:B-----5:R-:W-:Y:S01]  /*6c40*/  FFMA R52, R51, R52, 1 ;  /* 0x3f80000033347423 */ /* 0x020fe20000000034 */
[----:B------:R4:W5:Y:S01]  /*6c50*/  MUFU.EX2 R0, R53 ;  /* 0x0000003500007308 */ /* 0x0009620000000800 */
[----:B-1----:R-:W-:Y:S01]  /*6c60*/  FFMA R60, R42, R43, 1 ;  /* 0x3f8000002a3c7423 */ /* 0x002fe2000000002b */
[----:B--2---:R-:W-:-:S06]  /*6c70*/  FFMA R66, R46, R47, 1 ;  /* 0x3f8000002e427423 */ /* 0x004fcc000000002f */
[----:B------:R-:W1:Y:S01]  /*6c80*/  MUFU.EX2 R4, R4 ;  /* 0x0000000400047308 */ /* 0x000e620000000800 */
[----:B---3--:R-:W-:Y:S01]  /*6c90*/  FFMA R55, R58, R5, 1 ;  /* 0x3f8000003a377423 */ /* 0x008fe20000000005 */
[----:B----4-:R-:W-:-:S06]  /*6ca0*/  FFMA R53, R48, R49, 1 ;  /* 0x3f80000030357423 */ /* 0x010fcc0000000031 */
[----:B------:R-:W2:Y:S01]  /*6cb0*/  MUFU.EX2 R35, R35 ;  /* 0x0000002300237308 */ /* 0x000ea20000000800 */
[----:B-----5:R-:W-:Y:S01]  /*6cc0*/  FFMA R58, R59, R0, 1 ;  /* 0x3f8000003b3a7423 */ /* 0x020fe20000000000 */
[----:B-1----:R-:W-:Y:S01]  /*6cd0*/  FFMA R61, R61, R4, 1 ;  /* 0x3f8000003d3d7423 */ /* 0x002fe20000000004 */
[----:B--2---:R-:W-:Y:S01]  /*6ce0*/  FFMA R59, R62, R35, 1 ;  /* 0x3f8000003e3b7423 */ /* 0x004fe20000000023 */
[----:B------:R-:W-:Y:S06]  /*6cf0*/  @P2 BRA `(.L_x_121) ;  /* 0x0000000000142947 */ /* 0x000fec0003800000 */
[----:B------:R-:W-:Y:S01]  /*6d00*/  IMAD.MOV.U32 R0, RZ, RZ, R63 ;  /* 0x000000ffff007224 */ /* 0x000fe200078e003f */
[----:B------:R-:W-:-:S07]  /*6d10*/  MOV R4, 0x6d30 ;  /* 0x00006d3000047802 */ /* 0x000fce0000000f00 */
[----:B------:R-:W-:Y:S05]  /*6d20*/  CALL.REL.NOINC `($__internal_0_$__cuda_sm20_rcp_rn_f32_slowpath) ;  /* 0x0000009000107944 */ /* 0x000fea0003c00000 */
[----:B------:R-:W-:Y:S01]  /*6d30*/  MOV R40, R0 ;  /* 0x0000000000287202 */ /* 0x000fe20000000f00 */
[----:B------:R-:W-:Y:S06]  /*6d40*/  BRA `(.L_x_122) ;  /* 0x0000000000107947 */ /* 0x000fec0003800000 */
.L_x_121:
[----:B------:R-:W1:Y:S02]  /*6d50*/  MUFU.RCP R40, R63 ;  /* 0x0000003f00287308 */ /* 0x000e640000001000 */
[----:B-1----:R-:W-:-:S04]  /*6d60*/  FFMA R0, R63, R40, -1 ;  /* 0xbf8000003f007423 */ /* 0x002fc80000000028 */
[----:B------:R-:W-:-:S04]  /*6d70*/  FADD.FTZ R3, -R0, -RZ ;  /* 0x800000ff00037221 */ /* 0x000fc80000010100 */
[----:B------:R-:W-:-:S07]  /*6d80*/  FFMA R40, R40, R3, R40 ;  /* 0x0000000328287223 */ /* 0x000fce0000000028 */
.L_x_122:
[----:B------:R-:W-:Y:S05]  /*6d90*/  BSYNC B1 ;  /* 0x0000000000017941 */ /* 0x000fea0003800000 */
.L_x_120:
        /* <DEDUP_REMOVED lines=10> */
.L_x_124:
[----:B------:R-:W1:Y:S02]  /*6e40*/  MUFU.RCP R43, R56 ;  /* 0x00000038002b7308 */ /* 0x000e640000001000 */
[----:B-1----:R-:W-:-:S04]  /*6e50*/  FFMA R0, R56, R43, -1 ;  /* 0xbf80000038007423 */ /* 0x002fc8000000002b */
[----:B------:R-:W-:-:S04]  /*6e60*/  FADD.FTZ R0, -R0, -RZ ;  /* 0x800000ff00007221 */ /* 0x000fc80000010100 */
[----:B------:R-:W-:-:S07]  /*6e70*/  FFMA R43, R43, R0, R43 ;  /* 0x000000002b2b7223 */ /* 0x000fce000000002b */
.L_x_125:
[----:B------:R-:W-:Y:S05]  /*6e80*/  BSYNC B1 ;  /* 0x0000000000017941 */ /* 0x000fea0003800000 */
.L_x_123:
        /* <DEDUP_REMOVED lines=10> */
.L_x_127:
[----:B------:R-:W1:Y:S02]  /*6f30*/  MUFU.RCP R42, R57 ;  /* 0x00000039002a7308 */ /* 0x000e640000001000 */
[----:B-1----:R-:W-:-:S04]  /*6f40*/  FFMA R0, R57, R42, -1 ;  /* 0xbf80000039007423 */ /* 0x002fc8000000002a */
[----:B------:R-:W-:-:S04]  /*6f50*/  FADD.FTZ R3, -R0, -RZ ;  /* 0x800000ff00037221 */ /* 0x000fc80000010100 */
[----:B------:R-:W-:-:S07]  /*6f60*/  FFMA R42, R42, R3, R42 ;  /* 0x000000032a2a7223 */ /* 0x000fce000000002a */
.L_x_128:
[----:B------:R-:W-:Y:S05]  /*6f70*/  BSYNC B1 ;  /* 0x0000000000017941 */ /* 0x000fea0003800000 */
.L_x_126:
        /* <DEDUP_REMOVED lines=10> */
.L_x_130:
[----:B------:R-:W1:Y:S02]  /*7020*/  MUFU.RCP R45, R64 ;  /* 0x00000040002d7308 */ /* 0x000e640000001000 */
[----:B-1----:R-:W-:-:S04]  /*7030*/  FFMA R0, R64, R45, -1 ;  /* 0xbf80000040007423 */ /* 0x002fc8000000002d */
[----:B------:R-:W-:-:S04]  /*7040*/  FADD.FTZ R0, -R0, -RZ ;  /* 0x800000ff00007221 */ /* 0x000fc80000010100 */
[----:B------:R-:W-:-:S07]  /*7050*/  FFMA R45, R45, R0, R45 ;  /* 0x000000002d2d7223 */ /* 0x000fce000000002d */
.L_x_131:
[----:B------:R-:W-:Y:S05]  /*7060*/  BSYNC B1 ;  /* 0x0000000000017941 */ /* 0x000fea0003800000 */
.L_x_129:
        /* <DEDUP_REMOVED lines=10> */
.L_x_133:
[----:B------:R-:W1:Y:S02]  /*7110*/  MUFU.RCP R44, R65 ;  /* 0x00000041002c7308 */ /* 0x000e640000001000 */
[----:B-1----:R-:W-:-:S04]  /*7120*/  FFMA R0, R65, R44, -1 ;  /* 0xbf80000041007423 */ /* 0x002fc8000000002c */
[----:B------:R-:W-:-:S04]  /*7130*/  FADD.FTZ R3, -R0, -RZ ;  /* 0x800000ff00037221 */ /* 0x000fc80000010100 */
[----:B------:R-:W-:-:S07]  /*7140*/  FFMA R44, R44, R3, R44 ;  /* 0x000000032c2c7223 */ /* 0x000fce000000002c */
.L_x_134:
[----:B------:R-:W-:Y:S05]  /*7150*/  BSYNC B1 ;  /* 0x0000000000017941 */ /* 0x000fea0003800000 */
.L_x_132:
        /* <DEDUP_REMOVED lines=10> */
.L_x_136:
[----:B------:R-:W1:Y:S02]  /*7200*/  MUFU.RCP R47, R60 ;  /* 0x0000003c002f7308 */ /* 0x000e640000001000 */
[----:B-1----:R-:W-:-:S04]  /*7210*/  FFMA R0, R60, R47, -1 ;  /* 0xbf8000003c007423 */ /* 0x002fc8000000002f */
[----:B------:R-:W-:-:S04]  /*7220*/  FADD.FTZ R0, -R0, -RZ ;  /* 0x800000ff00007221 */ /* 0x000fc80000010100 */
[----:B------:R-:W-:-:S07]  /*7230*/  FFMA R47, R47, R0, R47 ;  /* 0x000000002f2f7223 */ /* 0x000fce000000002f */
.L_x_137:
[----:B------:R-:W-:Y:S05]  /*7240*/  BSYNC B1 ;  /* 0x0000000000017941 */ /* 0x000fea0003800000 */
.L_x_135:
        /* <DEDUP_REMOVED lines=10> */
.L_x_139:
[----:B------:R-:W1:Y:S02]  /*72f0*/  MUFU.RCP R46, R67 ;  /* 0x00000043002e7308 */ /* 0x000e640000001000 */
[----:B-1----:R-:W-:-:S04]  /*7300*/  FFMA R0, R67, R46, -1 ;  /* 0xbf80000043007423 */ /* 0x002fc8000000002e */
[----:B------:R-:W-:-:S04]  /*7310*/  FADD.FTZ R3, -R0, -RZ ;  /* 0x800000ff00037221 */ /* 0x000fc80000010100 */
[----:B------:R-:W-:-:S07]  /*7320*/  FFMA R46, R46, R3, R46 ;  /* 0x000000032e2e7223 */ /* 0x000fce000000002e */
.L_x_140:
[----:B------:R-:W-:Y:S05]  /*7330*/  BSYNC B1 ;  /* 0x0000000000017941 */ /* 0x000fea0003800000 */
.L_x_138:
        /* <DEDUP_REMOVED lines=10> */
.L_x_142:
[----:B------:R-:W1:Y:S02]  /*73e0*/  MUFU.RCP R49, R66 ;  /* 0x0000004200317308 */ /* 0x000e640000001000 */
[----:B-1----:R-:W-:-:S04]  /*73f0*/  FFMA R0, R66, R49, -1 ;  /* 0xbf80000042007423 */ /* 0x002fc80000000031 */
[----:B------:R-:W-:-:S04]  /*7400*/  FADD.FTZ R0, -R0, -RZ ;  /* 0x800000ff00007221 */ /* 0x000fc80000010100 */
[----:B------:R-:W-:-:S07]  /*7410*/  FFMA R49, R49, R0, R49 ;  /* 0x0000000031317223 */ /* 0x000fce0000000031 */
.L_x_143:
[----:B------:R-:W-:Y:S05]  /*7420*/  BSYNC B1 ;  /* 0x0000000000017941 */ /* 0x000fea0003800000 */
.L_x_141:
        /* <DEDUP_REMOVED lines=10> */
.L_x_145:
[----:B------:R-:W1:Y:S02]  /*74d0*/  MUFU.RCP R48, R53 ;  /* 0x0000003500307308 */ /* 0x000e640000001000 */
[----:B-1----:R-:W-:-:S04]  /*74e0*/  FFMA R0, R53, R48, -1 ;  /* 0xbf80000035007423 */ /* 0x002fc80000000030 */
[----:B------:R-:W-:-:S04]  /*74f0*/  FADD.FTZ R3, -R0, -RZ ;  /* 0x800000ff00037221 */ /* 0x000fc80000010100 */
[----:B------:R-:W-:-:S07]  /*7500*/  FFMA R48, R48, R3, R48 ;  /* 0x0000000330307223 */ /* 0x000fce0000000030 */
.L_x_146:
[----:B------:R-:W-:Y:S05]  /*7510*/  BSYNC B1 ;  /* 0x0000000000017941 */ /* 0x000fea0003800000 */
.L_x_144:
        /* <DEDUP_REMOVED lines=10> */
.L_x_148:
[----:B------:R-:W1:Y:S02]  /*75c0*/  MUFU.RCP R51, R52 ;  /* 0x0000003400337308 */ /* 0x000e640000001000 */
[----:B-1----:R-:W-:-:S04]  /*75d0*/  FFMA R0, R52, R51, -1 ;  /* 0xbf80000034007423 */ /* 0x002fc80000000033 */
[----:B------:R-:W-:-:S04]  /*75e0*/  FADD.FTZ R0, -R0, -RZ ;  /* 0x800000ff00007221 */ /* 0x000fc80000010100 */
[----:B------:R-:W-:-:S07]  /*75f0*/  FFMA R51, R51, R0, R51 ;  /* 0x0000000033337223 */ /* 0x000fce0000000033 */
.L_x_149:
[----:B------:R-:W-:Y:S05]  /*7600*/  BSYNC B1 ;  /* 0x0000000000017941 */ /* 0x000fea0003800000 */
.L_x_147:
        /* <DEDUP_REMOVED lines=10> */
.L_x_151:
[----:B------:R-:W1:Y:S02]  /*76b0*/  MUFU.RCP R50, R69 ;  /* 0x0000004500327308 */ /* 0x000e640000001000 */
[----:B-1----:R-:W-:-:S04]  /*76c0*/  FFMA R0, R69, R50, -1 ;  /* 0xbf80000045007423 */ /* 0x002fc80000000032 */
[----:B------:R-:W-:-:S04]  /*76d0*/  FADD.FTZ R3, -R0, -RZ ;  /* 0x800000ff00037221 */ /* 0x000fc80000010100 */
[----:B------:R-:W-:-:S07]  /*76e0*/  FFMA R50, R50, R3, R50 ;  /* 0x0000000332327223 */ /* 0x000fce0000000032 */
.L_x_152:
[----:B------:R-:W-:Y:S05]  /*76f0*/  BSYNC B1 ;  /* 0x0000000000017941 */ /* 0x000fea0003800000 */
.L_x_150:
        /* <DEDUP_REMOVED lines=10> */
.L_x_154:
[----:B------:R-:W1:Y:S02]  /*77a0*/  MUFU.RCP R53, R54 ;  /* 0x0000003600357308 */ /* 0x000e640000001000 */
[----:B-1----:R-:W-:-:S04]  /*77b0*/  FFMA R0, R54, R53, -1 ;  /* 0xbf80000036007423 */ /* 0x002fc80000000035 */
[----:B------:R-:W-:-:S04]  /*77c0*/  FADD.FTZ R0, -R0, -RZ ;  /* 0x800000ff00007221 */ /* 0x000fc80000010100 */
[----:B------:R-:W-:-:S07]  /*77d0*/  FFMA R53, R53, R0, R53 ;  /* 0x0000000035357223 */ /* 0x000fce0000000035 */
.L_x_155:
[----:B------:R-:W-:Y:S05]  /*77e0*/  BSYNC B1 ;  /* 0x0000000000017941 */ /* 0x000fea0003800000 */
.L_x_153:
        /* <DEDUP_REMOVED lines=10> */
.L_x_157:
[----:B------:R-:W1:Y:S02]  /*7890*/  MUFU.RCP R52, R55 ;  /* 0x0000003700347308 */ /* 0x000e640000001000 */
[----:B-1----:R-:W-:-:S04]  /*78a0*/  FFMA R0, R55, R52, -1 ;  /* 0xbf80000037007423 */ /* 0x002fc80000000034 */
[----:B------:R-:W-:-:S04]  /*78b0*/  FADD.FTZ R3, -R0, -RZ ;  /* 0x800000ff00037221 */ /* 0x000fc80000010100 */
[----:B------:R-:W-:-:S07]  /*78c0*/  FFMA R52, R52, R3, R52 ;  /* 0x0000000334347223 */ /* 0x000fce0000000034 */
.L_x_158:
[----:B------:R-:W-:Y:S05]  /*78d0*/  BSYNC B1 ;  /* 0x0000000000017941 */ /* 0x000fea0003800000 */
.L_x_156:
        /* <DEDUP_REMOVED lines=10> */
.L_x_160:
[----:B------:R-:W1:Y:S02]  /*7980*/  MUFU.RCP R55, R58 ;  /* 0x0000003a00377308 */ /* 0x000e640000001000 */
[----:B-1----:R-:W-:-:S04]  /*7990*/  FFMA R0, R58, R55, -1 ;  /* 0xbf8000003a007423 */ /* 0x002fc80000000037 */
[----:B------:R-:W-:-:S04]  /*79a0*/  FADD.FTZ R0, -R0, -RZ ;  /* 0x800000ff00007221 */ /* 0x000fc80000010100 */
[----:B------:R-:W-:-:S07]  /*79b0*/  FFMA R55, R55, R0, R55 ;  /* 0x0000000037377223 */ /* 0x000fce0000000037 */
.L_x_161:
[----:B------:R-:W-:Y:S05]  /*79c0*/  BSYNC B1 ;  /* 0x0000000000017941 */ /* 0x000fea0003800000 */
.L_x_159:
        /* <DEDUP_REMOVED lines=10> */
.L_x_163:
[----:B------:R-:W1:Y:S02]  /*7a70*/  MUFU.RCP R54, R61 ;  /* 0x0000003d00367308 */ /* 0x000e640000001000 */
[----:B-1----:R-:W-:-:S04]  /*7a80*/  FFMA R0, R61, R54, -1 ;  /* 0xbf8000003d007423 */ /* 0x002fc80000000036 */
[----:B------:R-:W-:-:S04]  /*7a90*/  FADD.FTZ R3, -R0, -RZ ;  /* 0x800000ff00037221 */ /* 0x000fc80000010100 */
[----:B------:R-:W-:-:S07]  /*7aa0*/  FFMA R54, R54, R3, R54 ;  /* 0x0000000336367223 */ /* 0x000fce0000000036 */
.L_x_164:
[----:B------:R-:W-:Y:S05]  /*7ab0*/  BSYNC B1 ;  /* 0x0000000000017941 */ /* 0x000fea0003800000 */
.L_x_162:
        /* <DEDUP_REMOVED lines=9> */
.L_x_166:
[----:B------:R-:W1:Y:S02]  /*7b50*/  MUFU.RCP R0, R59 ;  /* 0x0000003b00007308 */ /* 0x000e640000001000 */
[----:B-1----:R-:W-:-:S04]  /*7b60*/  FFMA R3, R59, R0, -1 ;  /* 0xbf8000003b037423 */ /* 0x002fc80000000000 */
[----:B------:R-:W-:-:S04]  /*7b70*/  FADD.FTZ R3, -R3, -RZ ;  /* 0x800000ff03037221 */ /* 0x000fc80000010100 */
[----:B------:R-:W-:-:S07]  /*7b80*/  FFMA R0, R0, R3, R0 ;  /* 0x0000000300007223 */ /* 0x000fce0000000000 */
.L_x_167:
[----:B------:R-:W-:Y:S05]  /*7b90*/  BSYNC B1 ;  /* 0x0000000000017941 */ /* 0x000fea0003800000 */
.L_x_165:
        /* <DEDUP_REMOVED lines=16> */
[----:B------:R-:W-:-:S02]  /*7ca0*/  F2FP.SATFINITE.E4M3.F32.PACK_AB_MERGE_C R43, R43, R40, RZ ;  /* 0x000000282b2b723e */ /* 0x000fc400048070ff */
[----:B------:R-:W-:Y:S02]  /*7cb0*/  F2FP.SATFINITE.E4M3.F32.PACK_AB_MERGE_C R45, R45, R42, RZ ;  /* 0x0000002a2d2d723e */ /* 0x000fe400048070ff */
[----:B------:R-:W-:Y:S02]  /*7cc0*/  F2FP.SATFINITE.E4M3.F32.PACK_AB_MERGE_C R47, R47, R44, RZ ;  /* 0x0000002c2f2f723e */ /* 0x000fe400048070ff */
[----:B------:R-:W-:Y:S02]  /*7cd0*/  F2FP.SATFINITE.E4M3.F32.PACK_AB_MERGE_C R49, R49, R46, RZ ;  /* 0x0000002e3131723e */ /* 0x000fe400048070ff */
[----:B------:R-:W-:Y:S02]  /*7ce0*/  F2FP.SATFINITE.E4M3.F32.PACK_AB_MERGE_C R48, R51, R48, RZ ;  /* 0x000000303330723e */ /* 0x000fe400048070ff */
[----:B------:R-:W-:Y:S02]  /*7cf0*/  F2FP.SATFINITE.E4M3.F32.PACK_AB_MERGE_C R50, R53, R50, RZ ;  /* 0x000000323532723e */ /* 0x000fe400048070ff */
[----:B------:R-:W-:-:S02]  /*7d00*/  F2FP.SATFINITE.E4M3.F32.PACK_AB_MERGE_C R52, R55, R52, RZ ;  /* 0x000000343734723e */ /* 0x000fc400048070ff */
[----:B------:R-:W-:Y:S01]  /*7d10*/  F2FP.SATFINITE.E4M3.F32.PACK_AB_MERGE_C R54, R3, R54, RZ ;  /* 0x000000360336723e */ /* 0x000fe200048070ff */
[----:B------:R-:W-:Y:S06]  /*7d20*/  @P5 BRA `(.L_x_168) ;  /* 0x0000000000045947 */ /* 0x000fec0003800000 */
[----:B------:R-:W-:-:S04]  /*7d30*/  DEPBAR.LE SB0, 0x1 ;  /* 0x000080400000791a */ /* 0x000fc80000000000 */
.L_x_168:
[----:B------:R-:W-:Y:S05]  /*7d40*/  WARPSYNC.ALL ;  /* 0x0000000000007948 */ /* 0x000fea0003800000 */
[----:B------:R-:W-:Y:S06]  /*7d50*/  BAR.SYNC.DEFER_BLOCKING 0x1, 0x100 ;  /* 0x0044000000007b1d */ /* 0x000fec0000010000 */
[----:B------:R-:W-:Y:S01]  /*7d60*/  BSSY B0, `(.L_x_169) ;  /* 0x0000019000007945 */ /* 0x000fe20003800000 */
        /* <DEDUP_REMOVED lines=18> */
[----:B------:R-:W-:Y:S02]  /*7e90*/  UIADD3 UR4, UR50, 0x5200, URZ ;  /* 0x0000520032047890 */ /* 0x000fe4000fffe03f */
[----:B------:R-:W-:Y:S01]  /*7ea0*/  UIADD3.X UR9, URZ, UR43, URZ, UP0, !UPT ;  /* 0x0000002b3f097290 */ /* 0x000fe200087fe43f */
[----:B------:R-:W-:Y:S01]  /*7eb0*/  UMOV UR6, UR46 ;  /* 0x0000002e00067c82 */ /* 0x000fe20008000000 */
[----:B------:R-:W-:-:S07]  /*7ec0*/  UMOV UR7, UR47 ;  /* 0x0000002f00077c82 */ /* 0x000fce0008000000 */
[----:B------:R1:W-:Y:S02]  /*7ed0*/  UTMASTG.3D [UR4], [UR8] ;  /* 0x00000004080073b5 */ /* 0x0003e40008010000 */
[----:B-1----:R0:W-:Y:S02]  /*7ee0*/  UTMACMDFLUSH ;  /* 0x00000000000079b7 */ /* 0x0021e40000000000 */
.L_x_170:
[----:B------:R-:W-:Y:S05]  /*7ef0*/  BSYNC B0 ;  /* 0x0000000000007941 */ /* 0x000fea0003800000 */
.L_x_169:
[----:B------:R-:W-:Y:S04]  /*7f00*/  BSSY B0, `(.L_x_171) ;  /* 0x000002e000007945 */ /* 0x000fe80003800000 */
[----:B------:R-:W-:Y:S05]  /*7f10*/  @P0 BRA `(.L_x_172) ;  /* 0x0000000000b00947 */ /* 0x000fea0003800000 */
[----:B------:R-:W-:-:S13]  /*7f20*/  ISETP.NE.AND P3, PT, R101, 0x3, PT ;  /* 0x000000036500780c */ /* 0x000fda0003f65270 */
[----:B------:R-:W-:Y:S05]  /*7f30*/  @!P3 BRA `(.L_x_173) ;  /* 0x000000000004b947 */ /* 0x000fea0003800000 */
[----:B------:R-:W-:Y:S01]  /*7f40*/  BPT.TRAP 0x1 ;  /* 0x000000040000795c */ /* 0x000fe20000300000 */
.L_x_173:
[----:B------:R-:W-:Y:S01]  /*7f50*/  LEA R13, R109, UR50, 0x3 ;  /* 0x000000326d0d7c11 */ /* 0x000fe2000f8e18ff */
[----:B------:R-:W-:Y:S01]  /*7f60*/  BSSY B1, `(.L_x_174) ;  /* 0x0000004000017945 */ /* 0x000fe20003800000 */
[----:B------:R-:W-:-:S04]  /*7f70*/  SHF.L.U32 R0, R108, 0x1f, RZ ;  /* 0x0000001f6c007819 */ /* 0x000fc800000006ff */
[----:B------:R-:W1:Y:S02]  /*7f80*/  SYNCS.PHASECHK.TRANS64.TRYWAIT P2, [R13+URZ+0xc0], R0 ;  /* 0x0000c0000d0075a7 */ /* 0x000e64000804017f */
[----:B-1----:R-:W-:Y:S05]  /*7f90*/  @!P2 BRA `(.L_x_175) ;  /* 0x000000740068a947 */ /* 0x002fea0003800000 */
.L_x_374:
[----:B------:R-:W-:Y:S05]  /*7fa0*/  BSYNC B1 ;  /* 0x0000000000017941 */ /* 0x000fea0003800000 */
.L_x_174:
[----:B------:R-:W-:Y:S04]  /*7fb0*/  BSSY B1, `(.L_x_176) ;  /* 0x0000011000017945 */ /* 0x000fe80003800000 */
[----:B------:R-:W-:Y:S05]  /*7fc0*/  @P1 BRA `(.L_x_177) ;  /* 0x00000000003c1947 */ /* 0x000fea0003800000 */
[----:B------:R-:W-:-:S04]  /*7fd0*/  LEA R14, R109, R10, 0xc ;  /* 0x0000000a6d0e7211 */ /* 0x000fc800078e60ff */
[----:B------:R-:W-:Y:S01]  /*7fe0*/  IADD3 R3, R14, UR50, RZ ;  /* 0x000000320e037c10 */ /* 0x000fe2000fffe0ff */
[----:B------:R-:W-:Y:S04]  /*7ff0*/  LDS.U16 R9, [R14+UR50+0x300] ;  /* 0x000300320e097984 */ /* 0x000fe80008000400 */
[----:B------:R-:W-:Y:S01]  /*8000*/  IMAD.IADD R15, R3, 0x1, R12 ;  /* 0x00000001030f7824 */ /* 0x000fe200078e020c */
[----:B-1----:R-:W1:Y:S04]  /*8010*/  LDS.U16 R0, [R14+UR50+0x200] ;  /* 0x000200320e007984 */ /* 0x002e680008000400 */
[----:B------:R-:W-:Y:S04]  /*8020*/  LDS.U16 R8, [R14+UR50+0x308] ;  /* 0x000308320e087984 */ /* 0x000fe80008000400 */
[----:B------:R-:W2:Y:S04]  /*8030*/  LDS.U16 R3, [R14+UR50+0x208] ;  /* 0x000208320e037984 */ /* 0x000ea80008000400 */
[----:B------:R-:W-:Y:S04]  /*8040*/  LDS.U16 R7, [R15+0x300] ;  /* 0x000300000f077984 */ /* 0x000fe80000000400 */
[----:B------:R-:W3:Y:S04]  /*8050*/  LDS.U16 R4, [R15+0x200] ;  /* 0x000200000f047984 */ /* 0x000ee80000000400 */
[----:B------:R-:W-:Y:S04]  /*8060*/  LDS.U16 R6, [R15+0x308] ;  /* 0x000308000f067984 */ /* 0x000fe80000000400 */
[----:B------:R-:W4:Y:S01]  /*8070*/  LDS.U16 R5, [R15+0x208] ;  /* 0x000208000f057984 */ /* 0x000f220000000400 */
[----:B-1----:R-:W-:-:S02]  /*8080*/  PRMT R9, R0, 0x5410, R9 ;  /* 0x0000541000097816 */ /* 0x002fc40000000009 */
[----:B--2---:R-:W-:Y:S02]  /*8090*/  PRMT R8, R3, 0x5410, R8 ;  /* 0x0000541003087816 */ /* 0x004fe40000000008 */
[----:B---3--:R-:W-:Y:S02]  /*80a0*/  PRMT R7, R4, 0x5410, R7 ;  /* 0x0000541004077816 */ /* 0x008fe40000000007 */
[----:B----4-:R-:W-:-:S07]  /*80b0*/  PRMT R6, R5, 0x5410, R6 ;  /* 0x0000541005067816 */ /* 0x010fce0000000006 */
.L_x_177:
[----:B------:R-:W-:Y:S05]  /*80c0*/  BSYNC B1 ;  /* 0x0000000000017941 */ /* 0x000fea0003800000 */
.L_x_176:
        /* <DEDUP_REMOVED lines=8> */
.L_x_178:
[----:B------:R-:W3:Y:S01]  /*8150*/  S2R R3, SR_CgaCtaId ;  /* 0x0000000000037919 */ /* 0x000ee20000008800 */
[----:B-1----:R-:W-:Y:S02]  /*8160*/  IADD3 R0, R13, 0xe0, RZ ;  /* 0x000000e00d007810 */ /* 0x002fe40007ffe0ff */
[----:B------:R-:W-:-:S04]  /*8170*/  IADD3 R109, R109, 0x1, RZ ;  /* 0x000000016d6d7810 */ /* 0x000fc80007ffe0ff */
[----:B------:R-:W-:-:S04]  /*8180*/  ISETP.NE.AND P2, PT, R109, 0x4, PT ;  /* 0x000000046d00780c */ /* 0x000fc80003f45270 */
[----:B------:R-:W-:Y:S02]  /*8190*/  SEL R109, R109, RZ, P2 ;  /* 0x000000ff6d6d7207 */ /* 0x000fe40001000000 */
[----:B---3--:R-:W-:Y:S02]  /*81a0*/  PRMT R0, R3, 0x654, R0 ;  /* 0x0000065403007816 */ /* 0x008fe40000000000 */
[----:B------:R-:W-:Y:S02]  /*81b0*/  SEL R3, RZ, 0x1, P2 ;  /* 0x00000001ff037807 */ /* 0x000fe40001000000 */
[----:B--2---:R1:W-:Y:S02]  /*81c0*/  SYNCS.ARRIVE.TRANS64.RED.A1T0 RZ, [R0+URZ], RZ ;  /* 0x000000ff00ff79a7 */ /* 0x0043e4000810043f */
[----:B------:R-:W-:-:S07]  /*81d0*/  LOP3.LUT R108, R108, R3, RZ, 0x3c, !PT ;  /* 0x000000036c6c7212 */ /* 0x000fce00078e3cff */
.L_x_172:
[----:B------:R-:W-:Y:S05]  /*81e0*/  BSYNC B0 ;  /* 0x0000000000007941 */ /* 0x000fea0003800000 */
.L_x_171:
        /* <DEDUP_REMOVED lines=28> */
[----:B------:R-:W-:Y:S02]  /*83b0*/  IMAD.MOV.U32 R64, RZ, RZ, 0x437c0000 ;  /* 0x437c0000ff407424 */ /* 0x000fe400078e00ff */
[----:B------:R-:W-:Y:S01]  /*83c0*/  FFMA.SAT R5, -R14, R62, 0.5 ;  /* 0x3f0000000e057423 */ /* 0x000fe2000000213e */
[C---:B------:R-:W-:Y:S01]  /*83d0*/  FFMA R25, R90.reuse, R0, R25 ;  /* 0x000000005a197223 */ /* 0x040fe20000000019 */
[----:B------:R-:W-:Y:S01]  /*83e0*/  FFMA.SAT R0, -R13, R62, 0.5 ;  /* 0x3f0000000d007423 */ /* 0x000fe2000000213e */
[--C-:B------:R-:W-:Y:S02]  /*83f0*/  HADD2.F32 R28, -RZ, R4.reuse.H0_H0 ;  /* 0x20000004ff1c7230 */ /* 0x100fe40000004100 */
[----:B------:R-:W-:Y:S01]  /*8400*/  FFMA R26, R90, R26, R3 ;  /* 0x0000001a5a1a7223 */ /* 0x000fe20000000003 */
[----:B------:R-:W-:-:S02]  /*8410*/  HADD2.F32 R30, -RZ, R4.H1_H1 ;  /* 0x30000004ff1e7230 */ /* 0x000fc40000004100 */
        /* <DEDUP_REMOVED lines=8> */
[--C-:B------:R-:W-:Y:S02]  /*84a0*/  HADD2.F32 R30, -RZ, R33.reuse.H0_H0 ;  /* 0x20000021ff1e7230 */ /* 0x100fe40000004100 */
[----:B------:R-:W-:Y:S01]  /*84b0*/  FADD R4, R0, -12583039 ;  /* 0xcb40007f00047421 */ /* 0x000fe20000000000 */
[----:B------:R-:W-:Y:S01]  /*84c0*/  FMUL R29, R89, R115 ;  /* 0x00000073591d7220 */ /* 0x000fe20000400000 */
[----:B------:R-:W-:Y:S01]  /*84d0*/  FADD R3, R35, -12583039 ;  /* 0xcb40007f23037421 */ /* 0x000fe20000000000 */
[----:B------:R-:W-:Y:S01]  /*84e0*/  FFMA.RM R37, R5, R64, 12582913 ;  /* 0x4b40000105257423 */ /* 0x000fe20000004040 */
[----:B------:R-:W-:Y:S01]  /*84f0*/  FFMA R4, -R13, 1.4426950216293334961, -R4 ;  /* 0x3fb8aa3b0d047823 */ /* 0x000fe20000000904 */
[----:B------:R-:W-:Y:S01]  /*8500*/  FFMA R29, R90, R30, R29 ;  /* 0x0000001e5a1d7223 */ /* 0x000fe2000000001d */
[----:B------:R-:W-:Y:S01]  /*8510*/  FFMA R3, -R14, 1.4426950216293334961, -R3 ;  /* 0x3fb8aa3b0e037823 */ /* 0x000fe20000000903 */
[----:B------:R-:W-:Y:S01]  /*8520*/  FADD R30, R37, -12583039 ;  /* 0xcb40007f251e7421 */ /* 0x000fe20000000000 */
[----:B------:R-:W-:Y:S01]  /*8530*/  FFMA R4, -R13, 1.925963033500011079e-08, R4 ;  /* 0x32a570600d047823 */ /* 0x000fe20000000104 */
[----:B------:R-:W-:-:S02]  /*8540*/  HADD2.F32 R34, -RZ, R33.H1_H1 ;  /* 0x30000021ff227230 */ /* 0x000fc40000004100 */
        /* <DEDUP_REMOVED lines=60> */
[----:B------:R-:W-:Y:S01]  /*8910*/  FFMA.RM R58, R57, R64, 12582913 ;  /* 0x4b400001393a7423 */ /* 0x000fe20000004040 */
[----:B------:R-:W-:Y:S01]  /*8920*/  SHF.L.U32 R35, R35, 0x17, RZ ;  /* 0x0000001723237819 */ /* 0x000fe200000006ff */
        /* <DEDUP_REMOVED lines=8> */
[----:B------:R-:W-:Y:S01]  /*89b0*/  FFMA.RM R59, R59, R64, 12582913 ;  /* 0x4b4000013b3b7423 */ /* 0x000fe20000004040 */
        /* <DEDUP_REMOVED lines=11> */
[----:B------:R-:W-:Y:S01]  /*8a70*/  SHF.L.U32 R37, R37, 0x17, RZ ;  /* 0x0000001725257819 */ /* 0x000fe200000006ff */
[----:B--2---:R-:W-:Y:S01]  /*8a80*/  FFMA R63, R0, R5, 1 ;  /* 0x3f800000003f7423 */ /* 0x004fe20000000005 */
[----:B------:R-:W-:Y:S01]  /*8a90*/  FFMA R53, -R28, 1.925963033500011079e-08, R53 ;  /* 0x32a570601c357823 */ /* 0x000fe20000000135 */
[----:B------:R-:W-:Y:S01]  /*8aa0*/  FADD R0, R61, -12583039 ;  /* 0xcb40007f3d007421 */ /* 0x000fe20000000000 */
[----:B------:R3:W2:Y:S01]  /*8ab0*/  MUFU.EX2 R3, R56 ;  /* 0x0000003800037308 */ /* 0x0006a20000000800 */
[----:B-1----:R-:W-:Y:S01]  /*8ac0*/  FADD R50, R58, -12583039 ;  /* 0xcb40007f3a327421 */ /* 0x002fe20000000000 */
[----:B------:R-:W-:Y:S01]  /*8ad0*/  FADD R5, R59, -12583039 ;  /* 0xcb40007f3b057421 */ /* 0x000fe20000000000 */
        /* <DEDUP_REMOVED lines=11> */
[C---:B------:R-:W-:Y:S01]  /*8b90*/  FFMA R35, -R34.reuse, 1.4426950216293334961, -R35 ;  /* 0x3fb8aa3b22237823 */ /* 0x040fe20000000923 */
[----:B------:R-:W-:Y:S01]  /*8ba0*/  SHF.L.U32 R59, R59, 0x17, RZ ;  /* 0x000000173b3b7819 */ /* 0x000fe200000006ff */
[----:B------:R3:W-:Y:S01]  /*8bb0*/  MUFU.EX2 R52, R53 ;  /* 0x0000003500347308 */ /* 0x0007e20000000800 */
        /* <DEDUP_REMOVED lines=21> */
[----:B------:R-:W-:-:S02]  /*8d10*/  FFMA R67, R44, R45, 1 ;  /* 0x3f8000002c437423 */ /* 0x000fc4000000002d */
[----:B------:R4:W5:Y:S01]  /*8d20*/  MUFU.EX2 R0, R53 ;  /* 0x0000003500007308 */ /* 0x0009620000000800 */
[----:B-1----:R-:W-:Y:S01]  /*8d30*/  FFMA R60, R42, R43, 1 ;  /* 0x3f8000002a3c7423 */ /* 0x002fe2000000002b */
[----:B--2---:R-:W-:Y:S01]  /*8d40*/  FFMA R66, R46, R47, 1 ;  /* 0x3f8000002e427423 */ /* 0x004fe2000000002f */
[----:B------:R-:W-:-:S05]  /*8d50*/  FFMA R52, R51, R52, 1 ;  /* 0x3f80000033347423 */ /* 0x000fca0000000034 */
        /* <DEDUP_REMOVED lines=8> */
[----:B------:R-:W-:Y:S02]  /*8de0*/  MOV R0, R63 ;  /* 0x0000003f00007202 */ /* 0x000fe40000000f00 */
[----:B------:R-:W-:-:S07]  /*8df0*/  MOV R4, 0x8e10 ;  /* 0x00008e1000047802 */ /* 0x000fce0000000f00 */
[----:B------:R-:W-:Y:S05]  /*8e00*/  CALL.REL.NOINC `($__internal_0_$__cuda_sm20_rcp_rn_f32_slowpath) ;  /* 0x0000006c00d87944 */ /* 0x000fea0003c00000 */
[----:B------:R-:W-:Y:S01]  /*8e10*/  MOV R40, R0 ;  /* 0x0000000000287202 */ /* 0x000fe20000000f00 */
[----:B------:R-:W-:Y:S06]  /*8e20*/  BRA `(.L_x_181) ;  /* 0x0000000000107947 */ /* 0x000fec0003800000 */
.L_x_180:
[----:B------:R-:W1:Y:S02]  /*8e30*/  MUFU.RCP R40, R63 ;  /* 0x0000003f00287308 */ /* 0x000e640000001000 */
[----:B-1----:R-:W-:-:S04]  /*8e40*/  FFMA R0, R63, R40, -1 ;  /* 0xbf8000003f007423 */ /* 0x002fc80000000028 */
[----:B------:R-:W-:-:S04]  /*8e50*/  FADD.FTZ R3, -R0, -RZ ;  /* 0x800000ff00037221 */ /* 0x000fc80000010100 */
[----:B------:R-:W-:-:S07]  /*8e60*/  FFMA R40, R40, R3, R40 ;  /* 0x0000000328287223 */ /* 0x000fce0000000028 */
.L_x_181:
[----:B------:R-:W-:Y:S05]  /*8e70*/  BSYNC B1 ;  /* 0x0000000000017941 */ /* 0x000fea0003800000 */
.L_x_179:
        /* <DEDUP_REMOVED lines=10> */
.L_x_183:
[----:B------:R-:W1:Y:S02]  /*8f20*/  MUFU.RCP R43, R56 ;  /* 0x00000038002b7308 */ /* 0x000e640000001000 */
[----:B-1----:R-:W-:-:S04]  /*8f30*/  FFMA R0, R56, R43, -1 ;  /* 0xbf80000038007423 */ /* 0x002fc8000000002b */
[----:B------:R-:W-:-:S04]  /*8f40*/  FADD.FTZ R0, -R0, -RZ ;  /* 0x800000ff00007221 */ /* 0x000fc80000010100 */
[----:B------:R-:W-:-:S07]  /*8f50*/  FFMA R43, R43, R0, R43 ;  /* 0x000000002b2b7223 */ /* 0x000fce000000002b */
.L_x_184:
[----:B------:R-:W-:Y:S05]  /*8f60*/  BSYNC B1 ;  /* 0x0000000000017941 */ /* 0x000fea0003800000 */
.L_x_182:
        /* <DEDUP_REMOVED lines=10> */
.L_x_186:
[----:B------:R-:W1:Y:S02]  /*9010*/  MUFU.RCP R42, R57 ;  /* 0x00000039002a7308 */ /* 0x000e640000001000 */
[----:B-1----:R-:W-:-:S04]  /*9020*/  FFMA R0, R57, R42, -1 ;  /* 0xbf80000039007423 */ /* 0x002fc8000000002a */
[----:B------:R-:W-:-:S04]  /*9030*/  FADD.FTZ R3, -R0, -RZ ;  /* 0x800000ff00037221 */ /* 0x000fc80000010100 */
[----:B------:R-:W-:-:S07]  /*9040*/  FFMA R42, R42, R3, R42 ;  /* 0x000000032a2a7223 */ /* 0x000fce000000002a */
.L_x_187:
[----:B------:R-:W-:Y:S05]  /*9050*/  BSYNC B1 ;  /* 0x0000000000017941 */ /* 0x000fea0003800000 */
.L_x_185:
        /* <DEDUP_REMOVED lines=10> */
.L_x_189:
[----:B------:R-:W1:Y:S02]  /*9100*/  MUFU.RCP R45, R64 ;  /* 0x00000040002d7308 */ /* 0x000e640000001000 */
[----:B-1----:R-:W-:-:S04]  /*9110*/  FFMA R0, R64, R45, -1 ;  /* 0xbf80000040007423 */ /* 0x002fc8000000002d */
[----:B------:R-:W-:-:S04]  /*9120*/  FADD.FTZ R0, -R0, -RZ ;  /* 0x800000ff00007221 */ /* 0x000fc80000010100 */
[----:B------:R-:W-:-:S07]  /*9130*/  FFMA R45, R45, R0, R45 ;  /* 0x000000002d2d7223 */ /* 0x000fce000000002d */
.L_x_190:
[----:B------:R-:W-:Y:S05]  /*9140*/  BSYNC B1 ;  /* 0x0000000000017941 */ /* 0x000fea0003800000 */
.L_x_188:
        /* <DEDUP_REMOVED lines=10> */
.L_x_192:
[----:B------:R-:W1:Y:S02]  /*91f0*/  MUFU.RCP R44, R65 ;  /* 0x00000041002c7308 */ /* 0x000e640000001000 */
[----:B-1----:R-:W-:-:S04]  /*9200*/  FFMA R0, R65, R44, -1 ;  /* 0xbf80000041007423 */ /* 0x002fc8000000002c */
[----:B------:R-:W-:-:S04]  /*9210*/  FADD.FTZ R3, -R0, -RZ ;  /* 0x800000ff00037221 */ /* 0x000fc80000010100 */
[----:B------:R-:W-:-:S07]  /*9220*/  FFMA R44, R44, R3, R44 ;  /* 0x000000032c2c7223 */ /* 0x000fce000000002c */
.L_x_193:
[----:B------:R-:W-:Y:S05]  /*9230*/  BSYNC B1 ;  /* 0x0000000000017941 */ /* 0x000fea0003800000 */
.L_x_191:
        /* <DEDUP_REMOVED lines=10> */
.L_x_195:
[----:B------:R-:W1:Y:S02]  /*92e0*/  MUFU.RCP R47, R60 ;  /* 0x0000003c002f7308 */ /* 0x000e640000001000 */
[----:B-1----:R-:W-:-:S04]  /*92f0*/  FFMA R0, R60, R47, -1 ;  /* 0xbf8000003c007423 */ /* 0x002fc8000000002f */
[----:B------:R-:W-:-:S04]  /*9300*/  FADD.FTZ R0, -R0, -RZ ;  /* 0x800000ff00007221 */ /* 0x000fc80000010100 */
[----:B------:R-:W-:-:S07]  /*9310*/  FFMA R47, R47, R0, R47 ;  /* 0x000000002f2f7223 */ /* 0x000fce000000002f */
.L_x_196:
[----:B------:R-:W-:Y:S05]  /*9320*/  BSYNC B1 ;  /* 0x0000000000017941 */ /* 0x000fea0003800000 */
.L_x_194:
        /* <DEDUP_REMOVED lines=10> */
.L_x_198:
[----:B------:R-:W1:Y:S02]  /*93d0*/  MUFU.RCP R46, R67 ;  /* 0x00000043002e7308 */ /* 0x000e640000001000 */
[----:B-1----:R-:W-:-:S04]  /*93e0*/  FFMA R0, R67, R46, -1 ;  /* 0xbf80000043007423 */ /* 0x002fc8000000002e */
[----:B------:R-:W-:-:S04]  /*93f0*/  FADD.FTZ R3, -R0, -RZ ;  /* 0x800000ff00037221 */ /* 0x000fc80000010100 */
[----:B------:R-:W-:-:S07]  /*9400*/  FFMA R46, R46, R3, R46 ;  /* 0x000000032e2e7223 */ /* 0x000fce000000002e */
.L_x_199:
[----:B------:R-:W-:Y:S05]  /*9410*/  BSYNC B1 ;  /* 0x0000000000017941 */ /* 0x000fea0003800000 */
.L_x_197:
        /* <DEDUP_REMOVED lines=10> */
.L_x_201:
[----:B------:R-:W1:Y:S02]  /*94c0*/  MUFU.RCP R49, R66 ;  /* 0x0000004200317308 */ /* 0x000e640000001000 */
[----:B-1----:R-:W-:-:S04]  /*94d0*/  FFMA R0, R66, R49, -1 ;  /* 0xbf80000042007423 */ /* 0x002fc80000000031 */
[----:B------:R-:W-:-:S04]  /*94e0*/  FADD.FTZ R0, -R0, -RZ ;  /* 0x800000ff00007221 */ /* 0x000fc80000010100 */
[----:B------:R-:W-:-:S07]  /*94f0*/  FFMA R49, R49, R0, R49 ;  /* 0x0000000031317223 */ /* 0x000fce0000000031 */
.L_x_202:
[----:B------:R-:W-:Y:S05]  /*9500*/  BSYNC B1 ;  /* 0x0000000000017941 */ /* 0x000fea0003800000 */
.L_x_200:
        /* <DEDUP_REMOVED lines=10> */
.L_x_204:
[----:B------:R-:W1:Y:S02]  /*95b0*/  MUFU.RCP R48, R53 ;  /* 0x0000003500307308 */ /* 0x000e640000001000 */
[----:B-1----:R-:W-:-:S04]  /*95c0*/  FFMA R0, R53, R48, -1 ;  /* 0xbf80000035007423 */ /* 0x002fc80000000030 */
[----:B------:R-:W-:-:S04]  /*95d0*/  FADD.FTZ R3, -R0, -RZ ;  /* 0x800000ff00037221 */ /* 0x000fc80000010100 */
[----:B------:R-:W-:-:S07]  /*95e0*/  FFMA R48, R48, R3, R48 ;  /* 0x0000000330307223 */ /* 0x000fce0000000030 */
.L_x_205:
[----:B------:R-:W-:Y:S05]  /*95f0*/  BSYNC B1 ;  /* 0x0000000000017941 */ /* 0x000fea0003800000 */
.L_x_203:
        /* <DEDUP_REMOVED lines=10> */
.L_x_207:
[----:B------:R-:W1:Y:S02]  /*96a0*/  MUFU.RCP R51, R52 ;  /* 0x0000003400337308 */ /* 0x000e640000001000 */
[----:B-1----:R-:W-:-:S04]  /*96b0*/  FFMA R0, R52, R51, -1 ;  /* 0xbf80000034007423 */ /* 0x002fc80000000033 */
[----:B------:R-:W-:-:S04]  /*96c0*/  FADD.FTZ R0, -R0, -RZ ;  /* 0x800000ff00007221 */ /* 0x000fc80000010100 */
[----:B------:R-:W-:-:S07]  /*96d0*/  FFMA R51, R51, R0, R51 ;  /* 0x0000000033337223 */ /* 0x000fce0000000033 */
.L_x_208:
[----:B------:R-:W-:Y:S05]  /*96e0*/  BSYNC B1 ;  /* 0x0000000000017941 */ /* 0x000fea0003800000 */
.L_x_206:
        /* <DEDUP_REMOVED lines=10> */
.L_x_210:
[----:B------:R-:W1:Y:S02]  /*9790*/  MUFU.RCP R50, R69 ;  /* 0x0000004500327308 */ /* 0x000e640000001000 */
[----:B-1----:R-:W-:-:S04]  /*97a0*/  FFMA R0, R69, R50, -1 ;  /* 0xbf80000045007423 */ /* 0x002fc80000000032 */
[----:B------:R-:W-:-:S04]  /*97b0*/  FADD.FTZ R3, -R0, -RZ ;  /* 0x800000ff00037221 */ /* 0x000fc80000010100 */
[----:B------:R-:W-:-:S07]  /*97c0*/  FFMA R50, R50, R3, R50 ;  /* 0x0000000332327223 */ /* 0x000fce0000000032 */
.L_x_211:
[----:B------:R-:W-:Y:S05]  /*97d0*/  BSYNC B1 ;  /* 0x0000000000017941 */ /* 0x000fea0003800000 */
.L_x_209:
        /* <DEDUP_REMOVED lines=10> */
.L_x_213:
[----:B------:R-:W1:Y:S02]  /*9880*/  MUFU.RCP R53, R54 ;  /* 0x0000003600357308 */ /* 0x000e640000001000 */
[----:B-1----:R-:W-:-:S04]  /*9890*/  FFMA R0, R54, R53, -1 ;  /* 0xbf80000036007423 */ /* 0x002fc80000000035 */
[----:B------:R-:W-:-:S04]  /*98a0*/  FADD.FTZ R0, -R0, -RZ ;  /* 0x800000ff00007221 */ /* 0x000fc80000010100 */
[----:B------:R-:W-:-:S07]  /*98b0*/  FFMA R53, R53, R0, R53 ;  /* 0x0000000035357223 */ /* 0x000fce0000000035 */
.L_x_214:
[----:B------:R-:W-:Y:S05]  /*98c0*/  BSYNC B1 ;  /* 0x0000000000017941 */ /* 0x000fea0003800000 */
.L_x_212:
        /* <DEDUP_REMOVED lines=10> */
.L_x_216:
[----:B------:R-:W1:Y:S02]  /*9970*/  MUFU.RCP R52, R55 ;  /* 0x0000003700347308 */ /* 0x000e640000001000 */
[----:B-1----:R-:W-:-:S04]  /*9980*/  FFMA R0, R55, R52, -1 ;  /* 0xbf80000037007423 */ /* 0x002fc80000000034 */
[----:B------:R-:W-:-:S04]  /*9990*/  FADD.FTZ R3, -R0, -RZ ;  /* 0x800000ff00037221 */ /* 0x000fc80000010100 */
[----:B------:R-:W-:-:S07]  /*99a0*/  FFMA R52, R52, R3, R52 ;  /* 0x0000000334347223 */ /* 0x000fce0000000034 */
.L_x_217:
[----:B------:R-:W-:Y:S05]  /*99b0*/  BSYNC B1 ;  /* 0x0000000000017941 */ /* 0x000fea0003800000 */
.L_x_215:
        /* <DEDUP_REMOVED lines=10> */
.L_x_219:
[----:B------:R-:W1:Y:S02]  /*9a60*/  MUFU.RCP R55, R58 ;  /* 0x0000003a00377308 */ /* 0x000e640000001000 */
[----:B-1----:R-:W-:-:S04]  /*9a70*/  FFMA R0, R58, R55, -1 ;  /* 0xbf8000003a007423 */ /* 0x002fc80000000037 */
[----:B------:R-:W-:-:S04]  /*9a80*/  FADD.FTZ R0, -R0, -RZ ;  /* 0x800000ff00007221 */ /* 0x000fc80000010100 */
[----:B------:R-:W-:-:S07]  /*9a90*/  FFMA R55, R55, R0, R55 ;  /* 0x0000000037377223 */ /* 0x000fce0000000037 */
.L_x_220:
[----:B------:R-:W-:Y:S05]  /*9aa0*/  BSYNC B1 ;  /* 0x0000000000017941 */ /* 0x000fea0003800000 */
.L_x_218:
        /* <DEDUP_REMOVED lines=10> */
.L_x_222:
[----:B------:R-:W1:Y:S02]  /*9b50*/  MUFU.RCP R54, R61 ;  /* 0x0000003d00367308 */ /* 0x000e640000001000 */
[----:B-1----:R-:W-:-:S04]  /*9b60*/  FFMA R0, R61, R54, -1 ;  /* 0xbf8000003d007423 */ /* 0x002fc80000000036 */
[----:B------:R-:W-:-:S04]  /*9b70*/  FADD.FTZ R3, -R0, -RZ ;  /* 0x800000ff00037221 */ /* 0x000fc80000010100 */
[----:B------:R-:W-:-:S07]  /*9b80*/  FFMA R54, R54, R3, R54 ;  /* 0x0000000336367223 */ /* 0x000fce0000000036 */
.L_x_223:
[----:B------:R-:W-:Y:S05]  /*9b90*/  BSYNC B1 ;  /* 0x0000000000017941 */ /* 0x000fea0003800000 */
.L_x_221:
        /* <DEDUP_REMOVED lines=8> */
[----:B------:R-:W-:Y:S05]  /*9c20*/  BRA `(.L_x_226) ;  /* 0x0000000000107947 */ /* 0x000fea0003800000 */
.L_x_225:
[----:B------:R-:W1:Y:S02]  /*9c30*/  MUFU.RCP R0, R59 ;  /* 0x0000003b00007308 */ /* 0x000e640000001000 */
[----:B-1----:R-:W-:-:S04]  /*9c40*/  FFMA R3, R59, R0, -1 ;  /* 0xbf8000003b037423 */ /* 0x002fc80000000000 */
[----:B------:R-:W-:-:S04]  /*9c50*/  FADD.FTZ R3, -R3, -RZ ;  /* 0x800000ff03037221 */ /* 0x000fc80000010100 */
[----:B------:R-:W-:-:S07]  /*9c60*/  FFMA R0, R0, R3, R0 ;  /* 0x0000000300007223 */ /* 0x000fce0000000000 */
.L_x_226:
[----:B------:R-:W-:Y:S05]  /*9c70*/  BSYNC B1 ;  /* 0x0000000000017941 */ /* 0x000fea0003800000 */
.L_x_224:
        /* <DEDUP_REMOVED lines=26> */
.L_x_227:
        /* <DEDUP_REMOVED lines=27> */
.L_x_229:
[----:B------:R-:W-:Y:S05]  /*9fd0*/  BSYNC B0 ;  /* 0x0000000000007941 */ /* 0x000fea0003800000 */
.L_x_228:
[----:B------:R-:W-:Y:S04]  /*9fe0*/  BSSY B0, `(.L_x_230) ;  /* 0x000002f000007945 */ /* 0x000fe80003800000 */
[----:B------:R-:W-:Y:S05]  /*9ff0*/  @P0 BRA `(.L_x_231) ;  /* 0x0000000000b40947 */ /* 0x000fea0003800000 */
[----:B------:R-:W-:-:S13]  /*a000*/  ISETP.NE.AND P2, PT, R101, 0x3, PT ;  /* 0x000000036500780c */ /* 0x000fda0003f45270 */
[----:B------:R-:W-:Y:S05]  /*a010*/  @!P2 BRA `(.L_x_232) ;  /* 0x000000000004a947 */ /* 0x000fea0003800000 */
[----:B------:R-:W-:Y:S01]  /*a020*/  BPT.TRAP 0x1 ;  /* 0x000000040000795c */ /* 0x000fe20000300000 */
.L_x_232:
[----:B------:R-:W-:Y:S01]  /*a030*/  SHF.L.U32 R0, R108, 0x1f, RZ ;  /* 0x0000001f6c007819 */ /* 0x000fe200000006ff */
[----:B------:R-:W-:Y:S01]  /*a040*/  BSSY B1, `(.L_x_233) ;  /* 0x0000004000017945 */ /* 0x000fe20003800000 */
[----:B------:R-:W-:-:S04]  /*a050*/  LEA R3, R109, UR50, 0x3 ;  /* 0x000000326d037c11 */ /* 0x000fc8000f8e18ff */
[----:B------:R-:W1:Y:S02]  /*a060*/  SYNCS.PHASECHK.TRANS64.TRYWAIT P0, [R3+URZ+0xc0], R0 ;  /* 0x0000c000030075a7 */ /* 0x000e64000800017f */
[----:B-1----:R-:W-:Y:S05]  /*a070*/  @!P0 BRA `(.L_x_234) ;  /* 0x0000005400448947 */ /* 0x002fea0003800000 */
.L_x_375:
[----:B------:R-:W-:Y:S05]  /*a080*/  BSYNC B1 ;  /* 0x0000000000017941 */ /* 0x000fea0003800000 */
.L_x_233:
[----:B------:R-:W-:Y:S04]  /*a090*/  BSSY B1, `(.L_x_235) ;  /* 0x0000011000017945 */ /* 0x000fe80003800000 */
[----:B------:R-:W-:Y:S05]  /*a0a0*/  @P1 BRA `(.L_x_236) ;  /* 0x00000000003c1947 */ /* 0x000fea0003800000 */
[----:B-1----:R-:W-:-:S05]  /*a0b0*/  IMAD R0, R109, 0x1000, R10 ;  /* 0x000010006d007824 */ /* 0x002fca00078e020a */
[----:B------:R-:W-:Y:S01]  /*a0c0*/  IADD3 R3, R0, UR50, RZ ;  /* 0x0000003200037c10 */ /* 0x000fe2000fffe0ff */
[----:B------:R-:W-:Y:S03]  /*a0d0*/  LDS.U16 R9, [R0+UR50+0x300] ;  /* 0x0003003200097984 */ /* 0x000fe60008000400 */
[----:B------:R-:W-:Y:S01]  /*a0e0*/  IADD3 R13, R12, R3, RZ ;  /* 0x000000030c0d7210 */ /* 0x000fe20007ffe0ff */
[----:B------:R-:W1:Y:S04]  /*a0f0*/  LDS.U16 R4, [R0+UR50+0x200] ;  /* 0x0002003200047984 */ /* 0x000e680008000400 */
[----:B------:R-:W-:Y:S04]  /*a100*/  LDS.U16 R7, [R13+0x300] ;  /* 0x000300000d077984 */ /* 0x000fe80000000400 */
[----:B------:R-:W2:Y:S04]  /*a110*/  LDS.U16 R6, [R13+0x200] ;  /* 0x000200000d067984 */ /* 0x000ea80000000400 */
[----:B------:R-:W-:Y:S04]  /*a120*/  LDS.U16 R8, [R0+UR50+0x308] ;  /* 0x0003083200087984 */ /* 0x000fe80008000400 */
[----:B------:R-:W3:Y:S04]  /*a130*/  LDS.U16 R3, [R0+UR50+0x208] ;  /* 0x0002083200037984 */ /* 0x000ee80008000400 */
[----:B------:R-:W-:Y:S04]  /*a140*/  LDS.U16 R5, [R13+0x308] ;  /* 0x000308000d057984 */ /* 0x000fe80000000400 */
[----:B------:R-:W4:Y:S01]  /*a150*/  LDS.U16 R12, [R13+0x208] ;  /* 0x000208000d0c7984 */ /* 0x000f220000000400 */
[----:B-1----:R-:W-:-:S02]  /*a160*/  PRMT R9, R4, 0x5410, R9 ;  /* 0x0000541004097816 */ /* 0x002fc40000000009 */
[----:B--2---:R-:W-:Y:S02]  /*a170*/  PRMT R7, R6, 0x5410, R7 ;  /* 0x0000541006077816 */ /* 0x004fe40000000007 */
[----:B---3--:R-:W-:Y:S02]  /*a180*/  PRMT R8, R3, 0x5410, R8 ;  /* 0x0000541003087816 */ /* 0x008fe40000000008 */
[----:B----4-:R-:W-:-:S07]  /*a190*/  PRMT R6, R12, 0x5410, R5 ;  /* 0x000054100c067816 */ /* 0x010fce0000000005 */
.L_x_236:
[----:B------:R-:W-:Y:S05]  /*a1a0*/  BSYNC B1 ;  /* 0x0000000000017941 */ /* 0x000fea0003800000 */
.L_x_235:
        /* <DEDUP_REMOVED lines=8> */
.L_x_237:
[----:B-1----:R-:W1:Y:S01]  /*a230*/  S2R R3, SR_CgaCtaId ;  /* 0x0000000000037919 */ /* 0x002e620000008800 */
[C---:B------:R-:W-:Y:S01]  /*a240*/  LEA R0, R109.reuse, UR50, 0x3 ;  /* 0x000000326d007c11 */ /* 0x040fe2000f8e18ff */
[----:B------:R-:W-:-:S03]  /*a250*/  VIADD R109, R109, 0x1 ;  /* 0x000000016d6d7836 */ /* 0x000fc60000000000 */
[----:B------:R-:W-:Y:S02]  /*a260*/  IADD3 R0, R0, 0xe0, RZ ;  /* 0x000000e000007810 */ /* 0x000fe40007ffe0ff */
[----:B------:R-:W-:-:S04]  /*a270*/  ISETP.NE.AND P0, PT, R109, 0x4, PT ;  /* 0x000000046d00780c */ /* 0x000fc80003f05270 */
[----:B------:R-:W-:Y:S02]  /*a280*/  SEL R109, R109, RZ, P0 ;  /* 0x000000ff6d6d7207 */ /* 0x000fe40000000000 */
[----:B-1----:R-:W-:Y:S02]  /*a290*/  PRMT R0, R3, 0x654, R0 ;  /* 0x0000065403007816 */ /* 0x002fe40000000000 */
[----:B------:R-:W-:Y:S02]  /*a2a0*/  SEL R3, RZ, 0x1, P0 ;  /* 0x00000001ff037807 */ /* 0x000fe40000000000 */
[----:B--2---:R1:W-:Y:S02]  /*a2b0*/  SYNCS.ARRIVE.TRANS64.RED.A1T0 RZ, [R0+URZ], RZ ;  /* 0x000000ff00ff79a7 */ /* 0x0043e4000810043f */
[----:B------:R-:W-:-:S07]  /*a2c0*/  LOP3.LUT R108, R108, R3, RZ, 0x3c, !PT ;  /* 0x000000036c6c7212 */ /* 0x000fce00078e3cff */
.L_x_231:
[----:B------:R-:W-:Y:S05]  /*a2d0*/  BSYNC B0 ;  /* 0x0000000000007941 */ /* 0x000fea0003800000 */
.L_x_230:
[----:B-1----:R-:W-:Y:S01]  /*a2e0*/  F2FP.F16.E4M3.UNPACK_B R0, R9 ;  /* 0x00000009ff00723e */ /* 0x002fe200020006ff */
[C---:B------:R-:W-:Y:S01]  /*a2f0*/  FMUL R107, R89.reuse, R107 ;  /* 0x0000006b596b7220 */ /* 0x040fe20000400000 */
[C---:B------:R-:W-:Y:S01]  /*a300*/  FMUL R12, R89.reuse, R106 ;  /* 0x0000006a590c7220 */ /* 0x040fe20000400000 */
[----:B------:R-:W-:Y:S01]  /*a310*/  F2FP.F16.E4M3.UNPACK_B R4, R8 ;  /* 0x00000008ff04723e */ /* 0x000fe200020006ff */
[C---:B------:R-:W-:Y:S01]  /*a320*/  FMUL R103, R89.reuse, R103 ;  /* 0x0000006759677220 */ /* 0x040fe20000400000 */
[--C-:B------:R-:W-:Y:S01]  /*a330*/  HADD2.F32 R3, -RZ, R0.reuse.H0_H0 ;  /* 0x20000000ff037230 */ /* 0x100fe20000004100 */
[----:B------:R-:W-:Y:S01]  /*a340*/  MOV R55, 0x3bbb989d ;  /* 0x3bbb989d00377802 */ /* 0x000fe20000000f00 */
[----:B------:R-:W-:Y:S01]  /*a350*/  HADD2.F32 R5, -RZ, R0.H1_H1 ;  /* 0x30000000ff057230 */ /* 0x000fe20000004100 */
[----:B------:R-:W-:Y:S01]  /*a360*/  F2FP.F16.E4M3.UNPACK_B R0, R9.H1 ;  /* 0x00000009ff00723e */ /* 0x000fe200030006ff */
[----:B------:R-:W-:Y:S01]  /*a370*/  FMUL R14, R89, R105 ;  /* 0x00000069590e7220 */ /* 0x000fe20000400000 */
[----:B------:R-:W-:Y:S01]  /*a380*/  FFMA R9, R90, R3, R107 ;  /* 0x000000035a097223 */ /* 0x000fe2000000006b */
[----:B------:R-:W-:-:S02]  /*a390*/  HADD2.F32 R15, -RZ, R4.H1_H1 ;  /* 0x30000004ff0f7230 */ /* 0x000fc40000004100 */
[C---:B------:R-:W-:Y:S01]  /*a3a0*/  FFMA R12, R90.reuse, R5, R12 ;  /* 0x000000055a0c7223 */ /* 0x040fe2000000000c */
[--C-:B------:R-:W-:Y:S01]  /*a3b0*/  HADD2.F32 R3, -RZ, R0.reuse.H0_H0 ;  /* 0x20000000ff037230 */ /* 0x100fe20000004100 */
[----:B------:R-:W-:Y:S01]  /*a3c0*/  MOV R58, 0x437c0000 ;  /* 0x437c0000003a7802 */ /* 0x000fe20000000f00 */
[----:B------:R-:W-:Y:S01]  /*a3d0*/  HADD2.F32 R13, -RZ, R0.H1_H1 ;  /* 0x30000000ff0d7230 */ /* 0x000fe20000004100 */
[----:B------:R-:W-:Y:S01]  /*a3e0*/  F2FP.F16.E4M3.UNPACK_B R0, R8.H1 ;  /* 0x00000008ff00723e */ /* 0x000fe200030006ff */
[----:B------:R-:W-:Y:S02]  /*a3f0*/  HADD2.F32 R5, -RZ, R4.H0_H0 ;  /* 0x20000004ff057230 */ /* 0x000fe40000004100 */
[----:B------:R-:W-:Y:S01]  /*a400*/  FFMA R8, R90, R3, R103 ;  /* 0x000000035a087223 */ /* 0x000fe20000000067 */
[----:B------:R-:W-:Y:S01]  /*a410*/  FFMA.SAT R4, -R9, R55, 0.5 ;  /* 0x3f00000009047423 */ /* 0x000fe20000002137 */
[----:B------:R-:W-:Y:S01]  /*a420*/  FMUL R91, R89, R91 ;  /* 0x0000005b595b7220 */ /* 0x000fe20000400000 */
[----:B------:R-:W-:-:S02]  /*a430*/  HADD2.F32 R3, -RZ, R0.H0_H0 ;  /* 0x20000000ff037230 */ /* 0x000fc40000004100 */
[----:B------:R-:W-:Y:S01]  /*a440*/  FFMA R14, R90, R5, R14 ;  /* 0x000000055a0e7223 */ /* 0x000fe2000000000e */
[----:B------:R-:W-:Y:S01]  /*a450*/  HADD2.F32 R21, -RZ, R0.H1_H1 ;  /* 0x30000000ff157230 */ /* 0x000fe20000004100 */
[----:B------:R-:W-:Y:S01]  /*a460*/  F2FP.F16.E4M3.UNPACK_B R0, R7 ;  /* 0x00000007ff00723e */ /* 0x000fe200020006ff */
[----:B------:R-:W-:Y:S01]  /*a470*/  FFMA.RM R4, R4, R58, 12582913 ;  /* 0x4b40000104047423 */ /* 0x000fe2000000403a */
[C---:B------:R-:W-:Y:S01]  /*a480*/  FMUL R24, R89.reuse, R94 ;  /* 0x0000005e59187220 */ /* 0x040fe20000400000 */
[----:B------:R-:W-:Y:S01]  /*a490*/  FFMA.SAT R25, -R12, R55, 0.5 ;  /* 0x3f0000000c197423 */ /* 0x000fe20000002137 */
[----:B------:R-:W-:Y:S01]  /*a4a0*/  FMUL R102, R89, R102 ;  /* 0x0000006659667220 */ /* 0x000fe20000400000 */
[--C-:B------:R-:W-:Y:S02]  /*a4b0*/  HADD2.F32 R5, -RZ, R0.reuse.H1_H1 ;  /* 0x30000000ff057230 */ /* 0x100fe40000004100 */
[----:B------:R-:W-:Y:S01]  /*a4c0*/  FFMA R20, R90, R3, R91 ;  /* 0x000000035a147223 */ /* 0x000fe2000000005b */
[----:B------:R-:W-:-:S02]  /*a4d0*/  HADD2.F32 R3, -RZ, R0.H0_H0 ;  /* 0x20000000ff037230 */ /* 0x000fc40000004100 */
[----:B------:R-:W-:Y:S01]  /*a4e0*/  FMUL R93, R89, R93 ;  /* 0x0000005d595d7220 */ /* 0x000fe20000400000 */
[----:B------:R-:W-:Y:S01]  /*a4f0*/  FADD R26, R4, -12583039 ;  /* 0xcb40007f041a7421 */ /* 0x000fe20000000000 */
[C---:B------:R-:W-:Y:S01]  /*a500*/  FFMA R24, R90.reuse, R5, R24 ;  /* 0x000000055a187223 */ /* 0x040fe20000000018 */
[-C--:B------:R-:W-:Y:S01]  /*a510*/  FFMA.RM R30, R25, R58.reuse, 12582913 ;  /* 0x4b400001191e7423 */ /* 0x080fe2000000403a */
[----:B------:R-:W-:Y:S01]  /*a520*/  FFMA R13, R90, R13, R102 ;  /* 0x0000000d5a0d7223 */ /* 0x000fe20000000066 */
[----:B------:R-:W-:Y:S01]  /*a530*/  FFMA.SAT R5, -R8, R55, 0.5 ;  /* 0x3f00000008057423 */ /* 0x000fe20000002137 */
[----:B------:R-:W-:Y:S01]  /*a540*/  F2FP.F16.E4M3.UNPACK_B R0, R7.H1 ;  /* 0x00000007ff00723e */ /* 0x000fe200030006ff */
[----:B------:R-:W-:Y:S01]  /*a550*/  FFMA R7, R90, R3, R93 ;  /* 0x000000035a077223 */ /* 0x000fe2000000005d */
[----:B------:R-:W-:Y:S01]  /*a560*/  FFMA R26, -R9, 1.4426950216293334961, -R26 ;  /* 0x3fb8aa3b091a7823 */ /* 0x000fe2000000091a */
[----:B------:R-:W-:Y:S01]  /*a570*/  FADD R3, R30, -12583039 ;  /* 0xcb40007f1e037421 */ /* 0x000fe20000000000 */
[-C--:B------:R-:W-:Y:S01]  /*a580*/  FFMA.RM R32, R5, R58.reuse, 12582913 ;  /* 0x4b40000105207423 */ /* 0x080fe2000000403a */
[-C--:B------:R-:W-:Y:S01]  /*a590*/  FFMA.SAT R28, -R13, R55.reuse, 0.5 ;  /* 0x3f0000000d1c7423 */ /* 0x080fe20000002137 */
[----:B------:R-:W-:Y:S01]  /*a5a0*/  FFMA R26, -R9, 1.925963033500011079e-08, R26 ;  /* 0x32a57060091a7823 */ /* 0x000fe2000000011a */
[----:B------:R-:W-:Y:S01]  /*a5b0*/  FFMA R3, -R12, 1.4426950216293334961, -R3 ;  /* 0x3fb8aa3b0c037823 */ /* 0x000fe20000000903 */
[----:B------:R-:W-:Y:S01]  /*a5c0*/  FADD R5, R32, -12583039 ;  /* 0xcb40007f20057421 */ /* 0x000fe20000000000 */
[----:B------:R-:W-:Y:S01]  /*a5d0*/  FFMA.RM R34, R28, R58, 12582913 ;  /* 0x4b4000011c227423 */ /* 0x000fe2000000403a */
[----:B------:R-:W-:Y:S01]  /*a5e0*/  FFMA.SAT R28, -R14, R55, 0.5 ;  /* 0x3f0000000e1c7423 */ /* 0x000fe20000002137 */
[----:B------:R1:W2:Y:S01]  /*a5f0*/  MUFU.EX2 R31, R26 ;  /* 0x0000001a001f7308 */ /* 0x0002a20000000800 */
[----:B------:R-:W-:Y:S01]  /*a600*/  FFMA R27, -R12, 1.925963033500011079e-08, R3 ;  /* 0x32a570600c1b7823 */ /* 0x000fe20000000103 */
[----:B------:R-:W-:-:S02]  /*a610*/  HADD2.F32 R3, -RZ, R0.H1_H1 ;  /* 0x30000000ff037230 */ /* 0x000fc40000004100 */
[----:B------:R-:W-:Y:S01]  /*a620*/  FFMA R29, -R8, 1.4426950216293334961, -R5 ;  /* 0x3fb8aa3b081d7823 */ /* 0x000fe20000000905 */
[C---:B------:R-:W-:Y:S01]  /*a630*/  FMUL R5, R89.reuse, R96 ;  /* 0x0000006059057220 */ /* 0x040fe20000400000 */
[----:B------:R-:W-:Y:S01]  /*a640*/  FFMA.RM R36, R28, R58, 12582913 ;  /* 0x4b4000011c247423 */ /* 0x000fe2000000403a */
[C---:B------:R-:W-:Y:S01]  /*a650*/  FMUL R104, R89.reuse, R104 ;  /* 0x0000006859687220 */ /* 0x040fe20000400000 */
[----:B------:R-:W-:Y:S01]  /*a660*/  FMUL R92, R89, R92 ;  /* 0x0000005c595c7220 */ /* 0x000fe20000400000 */
[----:B------:R-:W-:Y:S02]  /*a670*/  HADD2.F32 R25, -RZ, R0.H0_H0 ;  /* 0x20000000ff197230 */ /* 0x000fe40000004100 */
[----:B-1----:R-:W-:Y:S01]  /*a680*/  FADD R26, R34, -12583039 ;  /* 0xcb40007f221a7421 */ /* 0x002fe20000000000 */
[----:B------:R-:W-:Y:S01]  /*a690*/  FFMA R15, R90, R15, R104 ;  /* 0x0000000f5a0f7223 */ /* 0x000fe20000000068 */
[----:B------:R-:W-:Y:S01]  /*a6a0*/  FFMA R29, -R8, 1.925963033500011079e-08, R29 ;  /* 0x32a57060081d7823 */ /* 0x000fe2000000011d */
[----:B------:R-:W-:Y:S01]  /*a6b0*/  F2FP.F16.E4M3.UNPACK_B R0, R6 ;  /* 0x00000006ff00723e */ /* 0x000fe200020006ff */
[----:B------:R-:W-:Y:S01]  /*a6c0*/  FFMA R28, -R13, 1.4426950216293334961, -R26 ;  /* 0x3fb8aa3b0d1c7823 */ /* 0x000fe2000000091a */
[----:B------:R-:W-:Y:S01]  /*a6d0*/  FFMA R26, R90, R3, R5 ;  /* 0x000000035a1a7223 */ /* 0x000fe20000000005 */
[----:B------:R-:W-:Y:S01]  /*a6e0*/  FADD R3, R36, -12583039 ;  /* 0xcb40007f24037421 */ /* 0x000fe20000000000 */
[----:B------:R-:W-:Y:S01]  /*a6f0*/  FFMA R21, R90, R21, R92 ;  /* 0x000000155a157223 */ /* 0x000fe2000000005c */
[----:B------:R1:W-:Y:S01]  /*a700*/  MUFU.EX2 R35, R29 ;  /* 0x0000001d00237308 */ /* 0x0003e20000000800 */
[----:B------:R-:W-:Y:S01]  /*a710*/  FFMA.SAT R5, -R15, R55, 0.5 ;  /* 0x3f0000000f057423 */ /* 0x000fe20000002137 */
[----:B------:R-:W-:Y:S01]  /*a720*/  FFMA R3, -R14, 1.4426950216293334961, -R3 ;  /* 0x3fb8aa3b0e037823 */ /* 0x000fe20000000903 */
[----:B------:R-:W-:Y:S01]  /*a730*/  FFMA R28, -R13, 1.925963033500011079e-08, R28 ;  /* 0x32a570600d1c7823 */ /* 0x000fe2000000011c */
[----:B------:R-:W-:Y:S01]  /*a740*/  FMUL R95, R89, R95 ;  /* 0x0000005f595f7220 */ /* 0x000fe20000400000 */
[----:B------:R-:W-:Y:S01]  /*a750*/  FFMA.RM R38, R5, R58, 12582913 ;  /* 0x4b40000105267423 */ /* 0x000fe2000000403a */
[----:B------:R-:W-:Y:S01]  /*a760*/  FFMA.SAT R5, -R20, R55, 0.5 ;  /* 0x3f00000014057423 */ /* 0x000fe20000002137 */
[----:B------:R-:W-:Y:S01]  /*a770*/  FMUL R99, R89, R99 ;  /* 0x0000006359637220 */ /* 0x000fe20000400000 */
[----:B------:R3:W4:Y:S01]  /*a780*/  MUFU.EX2 R33, R27 ;  /* 0x0000001b00217308 */ /* 0x0007220000000800 */
[----:B-1----:R-:W-:Y:S01]  /*a790*/  FFMA R29, -R14, 1.925963033500011079e-08, R3 ;  /* 0x32a570600e1d7823 */ /* 0x002fe20000000103 */
[----:B------:R-:W-:-:S02]  /*a7a0*/  HADD2.F32 R3, -RZ, R0.H1_H1 ;  /* 0x30000000ff037230 */ /* 0x000fc40000004100 */
[----:B------:R-:W-:Y:S01]  /*a7b0*/  FFMA.RM R42, R5, R58, 12582913 ;  /* 0x4b400001052a7423 */ /* 0x000fe2000000403a */
[C---:B------:R-:W-:Y:S01]  /*a7c0*/  FMUL R5, R89.reuse, R98 ;  /* 0x0000006259057220 */ /* 0x040fe20000400000 */
[----:B------:R-:W-:Y:S01]  /*a7d0*/  FFMA R25, R90, R25, R95 ;  /* 0x000000195a197223 */ /* 0x000fe2000000005f */
[----:B------:R-:W-:Y:S01]  /*a7e0*/  FMUL R97, R89, R97 ;  /* 0x0000006159617220 */ /* 0x000fe20000400000 */
[-C--:B------:R-:W-:Y:S01]  /*a7f0*/  FFMA.SAT R49, -R26, R55.reuse, 0.5 ;  /* 0x3f0000001a317423 */ /* 0x080fe20000002137 */
[----:B------:R1:W-:Y:S01]  /*a800*/  MUFU.EX2 R37, R28 ;  /* 0x0000001c00257308 */ /* 0x0003e20000000800 */
[----:B---3--:R-:W-:Y:S02]  /*a810*/  HADD2.F32 R27, -RZ, R0.H0_H0 ;  /* 0x20000000ff1b7230 */ /* 0x008fe40000004100 */
[-C--:B------:R-:W-:Y:S01]  /*a820*/  FFMA.SAT R0, -R21, R55.reuse, 0.5 ;  /* 0x3f00000015007423 */ /* 0x080fe20000002137 */
[----:B------:R-:W-:Y:S01]  /*a830*/  FFMA.SAT R47, -R25, R55, 0.5 ;  /* 0x3f000000192f7423 */ /* 0x000fe20000002137 */
[----:B------:R-:W-:Y:S01]  /*a840*/  FADD R40, R38, -12583039 ;  /* 0xcb40007f26287421 */ /* 0x000fe20000000000 */
[-C--:B------:R-:W-:Y:S01]  /*a850*/  FFMA.RM R49, R49, R58.reuse, 12582913 ;  /* 0x4b40000131317423 */ /* 0x080fe2000000403a */
[----:B------:R-:W-:Y:S01]  /*a860*/  FFMA.RM R44, R0, R58, 12582913 ;  /* 0x4b400001002c7423 */ /* 0x000fe2000000403a */
[----:B------:R-:W-:Y:S01]  /*a870*/  F2FP.F16.E4M3.UNPACK_B R0, R6.H1 ;  /* 0x00000006ff00723e */ /* 0x000fe200030006ff */
[----:B------:R3:W-:Y:S01]  /*a880*/  MUFU.EX2 R39, R29 ;  /* 0x0000001d00277308 */ /* 0x0007e20000000800 */
[----:B------:R-:W-:Y:S01]  /*a890*/  FFMA R6, R90, R3, R5 ;  /* 0x000000035a067223 */ /* 0x000fe20000000005 */
[----:B-1----:R-:W-:Y:S01]  /*a8a0*/  FADD R28, R44, -12583039 ;  /* 0xcb40007f2c1c7421 */ /* 0x002fe20000000000 */
[----:B------:R-:W-:Y:S01]  /*a8b0*/  FFMA R27, R90, R27, R97 ;  /* 0x0000001b5a1b7223 */ /* 0x000fe20000000061 */
[----:B------:R-:W-:-:S02]  /*a8c0*/  HADD2.F32 R3, -RZ, R0.H0_H0 ;  /* 0x20000000ff037230 */ /* 0x000fc40000004100 */
[----:B------:R-:W-:Y:S01]  /*a8d0*/  FFMA R40, -R15, 1.4426950216293334961, -R40 ;  /* 0x3fb8aa3b0f287823 */ /* 0x000fe20000000928 */
[----:B------:R-:W-:Y:S01]  /*a8e0*/  FFMA R28, -R21, 1.4426950216293334961, -R28 ;  /* 0x3fb8aa3b151c7823 */ /* 0x000fe2000000091c */
[-C--:B------:R-:W-:Y:S01]  /*a8f0*/  FFMA.SAT R45, -R7, R55.reuse, 0.5 ;  /* 0x3f000000072d7423 */ /* 0x080fe20000002137 */
[-C--:B------:R-:W-:Y:S01]  /*a900*/  FFMA.SAT R50, -R27, R55.reuse, 0.5 ;  /* 0x3f0000001b327423 */ /* 0x080fe20000002137 */
[----:B---3--:R-:W-:Y:S01]  /*a910*/  FFMA.SAT R29, -R24, R55, 0.5 ;  /* 0x3f000000181d7423 */ /* 0x008fe20000002137 */
[----:B------:R-:W-:Y:S01]  /*a920*/  FFMA R5, -R21, 1.925963033500011079e-08, R28 ;  /* 0x32a5706015057823 */ /* 0x000fe2000000011c */
[----:B------:R-:W-:Y:S01]  /*a930*/  FFMA R28, R90, R3, R99 ;  /* 0x000000035a1c7223 */ /* 0x000fe20000000063 */
[-C--:B------:R-:W-:Y:S01]  /*a940*/  FFMA.SAT R53, -R6, R55.reuse, 0.5 ;  /* 0x3f00000006357423 */ /* 0x080fe20000002137 */
[-C--:B------:R-:W-:Y:S01]  /*a950*/  FFMA.RM R46, R29, R58.reuse, 12582913 ;  /* 0x4b4000011d2e7423 */ /* 0x080fe2000000403a */
[----:B------:R-:W-:Y:S02]  /*a960*/  HADD2.F32 R29, -RZ, R0.H1_H1 ;  /* 0x30000000ff1d7230 */ /* 0x000fe40000004100 */
[----:B------:R-:W-:Y:S01]  /*a970*/  FFMA.RM R0, R47, R58, 12582913 ;  /* 0x4b4000012f007423 */ /* 0x000fe2000000403a */
[----:B------:R-:W-:Y:S01]  /*a980*/  FFMA.SAT R54, -R28, R55, 0.5 ;  /* 0x3f0000001c367423 */ /* 0x000fe20000002137 */
[----:B------:R-:W-:Y:S01]  /*a990*/  FADD R3, R46, -12583039 ;  /* 0xcb40007f2e037421 */ /* 0x000fe20000000000 */
[----:B------:R-:W-:Y:S01]  /*a9a0*/  FADD R41, R42, -12583039 ;  /* 0xcb40007f2a297421 */ /* 0x000fe20000000000 */
[----:B------:R-:W-:Y:S01]  /*a9b0*/  FADD R48, R0, -12583039 ;  /* 0xcb40007f00307421 */ /* 0x000fe20000000000 */
[----:B------:R-:W-:Y:S01]  /*a9c0*/  FFMA R40, -R15, 1.925963033500011079e-08, R40 ;  /* 0x32a570600f287823 */ /* 0x000fe20000000128 */
[----:B------:R-:W-:Y:S01]  /*a9d0*/  FFMA R47, -R24, 1.4426950216293334961, -R3 ;  /* 0x3fb8aa3b182f7823 */ /* 0x000fe20000000903 */
[----:B------:R-:W-:Y:S01]  /*a9e0*/  FMUL R3, R89, R100 ;  /* 0x0000006459037220 */ /* 0x000fe20000400000 */
[----:B------:R-:W-:Y:S01]  /*a9f0*/  FFMA R48, -R25, 1.4426950216293334961, -R48 ;  /* 0x3fb8aa3b19307823 */ /* 0x000fe20000000930 */
[----:B------:R-:W-:-:S02]  /*aa00*/  IMAD.SHL.U32 R30, R30, 0x800000, RZ ;  /* 0x008000001e1e7824 */ /* 0x000fc400078e00ff */
[-C--:B------:R-:W-:Y:S01]  /*aa10*/  FFMA.RM R45, R45, R58.reuse, 12582913 ;  /* 0x4b4000012d2d7423 */ /* 0x080fe2000000403a */
[----:B------:R-:W-:Y:S01]  /*aa20*/  FFMA R29, R90, R29, R3 ;  /* 0x0000001d5a1d7223 */ /* 0x000fe20000000003 */
[----:B------:R-:W-:Y:S01]  /*aa30*/  FADD R3, R49, -12583039 ;  /* 0xcb40007f31037421 */ /* 0x000fe20000000000 */
[----:B------:R-:W-:Y:S01]  /*aa40*/  FFMA R48, -R25, 1.925963033500011079e-08, R48 ;  /* 0x32a5706019307823 */ /* 0x000fe20000000130 */
[----:B------:R-:W-:Y:S01]  /*aa50*/  SHF.L.U32 R4, R4, 0x17, RZ ;  /* 0x0000001704047819 */ /* 0x000fe200000006ff */
[----:B------:R-:W-:Y:S01]  /*aa60*/  FFMA.SAT R55, -R29, R55, 0.5 ;  /* 0x3f0000001d377423 */ /* 0x000fe20000002137 */
[-C--:B------:R-:W-:Y:S01]  /*aa70*/  FFMA.RM R56, R54, R58.reuse, 12582913 ;  /* 0x4b40000136387423 */ /* 0x080fe2000000403a */
[-C--:B------:R-:W-:Y:S01]  /*aa80*/  FFMA.RM R52, R50, R58.reuse, 12582913 ;  /* 0x4b40000132347423 */ /* 0x080fe2000000403a */
[----:B------:R-:W-:Y:S01]  /*aa90*/  FFMA R51, -R26, 1.4426950216293334961, -R3 ;  /* 0x3fb8aa3b1a337823 */ /* 0x000fe20000000903 */
[-C--:B------:R-:W-:Y:S01]  /*aaa0*/  FFMA.RM R57, R55, R58.reuse, 12582913 ;  /* 0x4b40000137397423 */ /* 0x080fe2000000403a */
[----:B------:R-:W-:Y:S01]  /*aab0*/  FFMA R43, -R20, 1.4426950216293334961, -R41 ;  /* 0x3fb8aa3b142b7823 */ /* 0x000fe20000000929 */
[----:B------:R4:W-:Y:S01]  /*aac0*/  MUFU.EX2 R3, R48 ;  /* 0x0000003000037308 */ /* 0x0009e20000000800 */
[----:B------:R-:W-:Y:S01]  /*aad0*/  FFMA.RM R53, R53, R58, 12582913 ;  /* 0x4b40000135357423 */ /* 0x000fe2000000403a */
[----:B------:R-:W-:Y:S01]  /*aae0*/  FADD R50, R52, -12583039 ;  /* 0xcb40007f34327421 */ /* 0x000fe20000000000 */
[----:B--2---:R-:W-:Y:S01]  /*aaf0*/  FFMA R59, R4, R31, 1 ;  /* 0x3f800000043b7423 */ /* 0x004fe2000000001f */
[----:B------:R-:W-:Y:S01]  /*ab00*/  SHF.L.U32 R32, R32, 0x17, RZ ;  /* 0x0000001720207819 */ /* 0x000fe200000006ff */
[----:B------:R-:W-:Y:S01]  /*ab10*/  FADD R31, R53, -12583039 ;  /* 0xcb40007f351f7421 */ /* 0x000fe20000000000 */
[----:B------:R-:W-:Y:S01]  /*ab20*/  FFMA R54, -R27, 1.4426950216293334961, -R50 ;  /* 0x3fb8aa3b1b367823 */ /* 0x000fe20000000932 */
[----:B------:R-:W-:Y:S01]  /*ab30*/  FFMA R43, -R20, 1.925963033500011079e-08, R43 ;  /* 0x32a57060142b7823 */ /* 0x000fe2000000012b */
[----:B------:R1:W2:Y:S01]  /*ab40*/  MUFU.EX2 R41, R40 ;  /* 0x0000002800297308 */ /* 0x0002a20000000800 */
[----:B----4-:R-:W-:Y:S01]  /*ab50*/  FFMA R48, R30, R33, 1 ;  /* 0x3f8000001e307423 */ /* 0x010fe20000000021 */
[----:B------:R-:W-:Y:S01]  /*ab60*/  FADD R33, R56, -12583039 ;  /* 0xcb40007f38217421 */ /* 0x000fe20000000000 */
[----:B------:R-:W-:Y:S01]  /*ab70*/  FADD R30, R57, -12583039 ;  /* 0xcb40007f391e7421 */ /* 0x000fe20000000000 */
[----:B------:R-:W-:Y:S01]  /*ab80*/  FFMA R55, -R6, 1.4426950216293334961, -R31 ;  /* 0x3fb8aa3b06377823 */ /* 0x000fe2000000091f */
[----:B------:R-:W-:Y:S01]  /*ab90*/  FFMA R58, R32, R35, 1 ;  /* 0x3f800000203a7423 */ /* 0x000fe20000000023 */
[----:B------:R-:W-:Y:S01]  /*aba0*/  FFMA R33, -R28, 1.4426950216293334961, -R33 ;  /* 0x3fb8aa3b1c217823 */ /* 0x000fe20000000921 */
[----:B------:R-:W-:Y:S01]  /*abb0*/  FFMA R30, -R29, 1.4426950216293334961, -R30 ;  /* 0x3fb8aa3b1d1e7823 */ /* 0x000fe2000000091e */
[----:B------:R-:W-:Y:S01]  /*abc0*/  FFMA R47, -R24, 1.925963033500011079e-08, R47 ;  /* 0x32a57060182f7823 */ /* 0x000fe2000000012f */
[----:B-1----:R-:W-:Y:S01]  /*abd0*/  FADD R40, R45, -12583039 ;  /* 0xcb40007f2d287421 */ /* 0x002fe20000000000 */
[----:B------:R-:W-:Y:S01]  /*abe0*/  FFMA R33, -R28, 1.925963033500011079e-08, R33 ;  /* 0x32a570601c217823 */ /* 0x000fe20000000121 */
[----:B------:R-:W-:Y:S01]  /*abf0*/  FFMA R30, -R29, 1.925963033500011079e-08, R30 ;  /* 0x32a570601d1e7823 */ /* 0x000fe2000000011e */
[----:B------:R-:W-:Y:S01]  /*ac00*/  IADD3 R32, R59, 0x1800000, RZ ;  /* 0x018000003b207810 */ /* 0x000fe20007ffe0ff */
[----:B------:R-:W-:Y:S01]  /*ac10*/  FFMA R40, -R7, 1.4426950216293334961, -R40 ;  /* 0x3fb8aa3b07287823 */ /* 0x000fe20000000928 */
[----:B------:R-:W-:Y:S01]  /*ac20*/  FFMA R54, -R27, 1.925963033500011079e-08, R54 ;  /* 0x32a570601b367823 */ /* 0x000fe20000000136 */
[----:B------:R-:W-:Y:S01]  /*ac30*/  FFMA R51, -R26, 1.925963033500011079e-08, R51 ;  /* 0x32a570601a337823 */ /* 0x000fe20000000133 */
[----:B------:R-:W-:Y:S01]  /*ac40*/  FFMA R55, -R6, 1.925963033500011079e-08, R55 ;  /* 0x32a5706006377823 */ /* 0x000fe20000000137 */
[----:B------:R-:W-:Y:S01]  /*ac50*/  FFMA R40, -R7, 1.925963033500011079e-08, R40 ;  /* 0x32a5706007287823 */ /* 0x000fe20000000128 */
[----:B------:R-:W-:Y:S01]  /*ac60*/  LOP3.LUT R32, R32, 0x7f800000, RZ, 0xc0, !PT ;  /* 0x7f80000020207812 */ /* 0x000fe200078ec0ff */
[----:B------:R-:W1:Y:S01]  /*ac70*/  MUFU.EX2 R31, R54 ;  /* 0x00000036001f7308 */ /* 0x000e620000000800 */
[----:B------:R-:W-:Y:S01]  /*ac80*/  SHF.L.U32 R34, R34, 0x17, RZ ;  /* 0x0000001722227819 */ /* 0x000fe200000006ff */
[----:B------:R-:W-:Y:S01]  /*ac90*/  IMAD.SHL.U32 R52, R52, 0x800000, RZ ;  /* 0x0080000034347824 */ /* 0x000fe200078e00ff */
[----:B------:R-:W-:Y:S01]  /*aca0*/  ISETP.GT.U32.AND P0, PT, R32, 0x1ffffff, PT ;  /* 0x01ffffff2000780c */ /* 0x000fe20003f04070 */
[----:B------:R-:W-:Y:S01]  /*acb0*/  IMAD.SHL.U32 R38, R38, 0x800000, RZ ;  /* 0x0080000026267824 */ /* 0x000fe200078e00ff */
[----:B------:R-:W-:Y:S01]  /*acc0*/  SHF.L.U32 R36, R36, 0x17, RZ ;  /* 0x0000001724247819 */ /* 0x000fe200000006ff */
[----:B------:R-:W-:Y:S01]  /*acd0*/  IMAD.SHL.U32 R46, R46, 0x800000, RZ ;  /* 0x008000002e2e7824 */ /* 0x000fe200078e00ff */
[----:B------:R-:W-:Y:S01]  /*ace0*/  SHF.L.U32 R42, R42, 0x17, RZ ;  /* 0x000000172a2a7819 */ /* 0x000fe200000006ff */
[----:B------:R-:W3:Y:S01]  /*acf0*/  MUFU.EX2 R43, R43 ;  /* 0x0000002b002b7308 */ /* 0x000ee20000000800 */
[----:B------:R-:W-:Y:S01]  /*ad00*/  SHF.L.U32 R44, R44, 0x17, RZ ;  /* 0x000000172c2c7819 */ /* 0x000fe200000006ff */
[----:B------:R-:W-:Y:S01]  /*ad10*/  BSSY B1, `(.L_x_238) ;  /* 0x0000025000017945 */ /* 0x000fe20003800000 */
[----:B------:R-:W-:Y:S01]  /*ad20*/  SHF.L.U32 R45, R45, 0x17, RZ ;  /* 0x000000172d2d7819 */ /* 0x000fe200000006ff */
[----:B--2---:R-:W-:Y:S01]  /*ad30*/  FFMA R61, R38, R41, 1 ;  /* 0x3f800000263d7423 */ /* 0x004fe20000000029 */
[----:B------:R-:W-:-:S02]  /*ad40*/  SHF.L.U32 R0, R0, 0x17, RZ ;  /* 0x0000001700007819 */ /* 0x000fc400000006ff */
[----:B------:R-:W-:Y:S01]  /*ad50*/  SHF.L.U32 R49, R49, 0x17, RZ ;  /* 0x0000001731317819 */ /* 0x000fe200000006ff */
[----:B------:R-:W-:Y:S01]  /*ad60*/  MUFU.EX2 R5, R5 ;  /* 0x0000000500057308 */ /* 0x000fe20000000800 */
[----:B------:R-:W-:Y:S01]  /*ad70*/  SHF.L.U32 R53, R53, 0x17, RZ ;  /* 0x0000001735357819 */ /* 0x000fe200000006ff */
[----:B-1----:R-:W-:Y:S01]  /*ad80*/  FFMA R67, R52, R31, 1 ;  /* 0x3f80000034437423 */ /* 0x002fe2000000001f */
[----:B------:R-:W-:Y:S01]  /*ad90*/  SHF.L.U32 R56, R56, 0x17, RZ ;  /* 0x0000001738387819 */ /* 0x000fe200000006ff */
[----:B------:R-:W-:Y:S01]  /*ada0*/  FFMA R65, R0, R3, 1 ;  /* 0x3f80000000417423 */ /* 0x000fe20000000003 */
[----:B------:R-:W-:-:S03]  /*adb0*/  SHF.L.U32 R57, R57, 0x17, RZ ;  /* 0x0000001739397819 */ /* 0x000fc600000006ff */
[----:B------:R-:W1:Y:S01]  /*adc0*/  MUFU.EX2 R40, R40 ;  /* 0x0000002800287308 */ /* 0x000e620000000800 */
[----:B---3--:R-:W-:-:S07]  /*add0*/  FFMA R42, R42, R43, 1 ;  /* 0x3f8000002a2a7423 */ /* 0x008fce000000002b */
[----:B------:R-:W2:Y:S08]  /*ade0*/  MUFU.EX2 R47, R47 ;  /* 0x0000002f002f7308 */ /* 0x000eb00000000800 */
[----:B------:R3:W4:Y:S01]  /*adf0*/  MUFU.EX2 R50, R51 ;  /* 0x0000003300327308 */ /* 0x0007220000000800 */
[----:B-1----:R-:W-:-:S07]  /*ae00*/  FFMA R63, R45, R40, 1 ;  /* 0x3f8000002d3f7423 */ /* 0x002fce0000000028 */
[----:B------:R1:W5:Y:S01]  /*ae10*/  MUFU.EX2 R4, R55 ;  /* 0x0000003700047308 */ /* 0x0003620000000800 */
[----:B---3--:R-:W-:Y:S01]  /*ae20*/  FFMA R51, R34, R37, 1 ;  /* 0x3f80000022337423 */ /* 0x008fe20000000025 */
[----:B------:R-:W-:Y:S01]  /*ae30*/  FFMA R34, R36, R39, 1 ;  /* 0x3f80000024227423 */ /* 0x000fe20000000027 */
[----:B--2---:R-:W-:-:S05]  /*ae40*/  FFMA R46, R46, R47, 1 ;  /* 0x3f8000002e2e7423 */ /* 0x004fca000000002f */
[----:B------:R-:W2:Y:S01]  /*ae50*/  MUFU.EX2 R33, R33 ;  /* 0x0000002100217308 */ /* 0x000ea20000000800 */
[----:B-1----:R-:W-:Y:S01]  /*ae60*/  FFMA R55, R44, R5, 1 ;  /* 0x3f8000002c377423 */ /* 0x002fe20000000005 */
[----:B----4-:R-:W-:-:S06]  /*ae70*/  FFMA R50, R49, R50, 1 ;  /* 0x3f80000031327423 */ /* 0x010fcc0000000032 */
[----:B------:R-:W1:Y:S01]  /*ae80*/  MUFU.EX2 R30, R30 ;  /* 0x0000001e001e7308 */ /* 0x000e620000000800 */
[----:B-----5:R-:W-:Y:S01]  /*ae90*/  FFMA R52, R53, R4, 1 ;  /* 0x3f80000035347423 */ /* 0x020fe20000000004 */
[----:B--2---:R-:W-:Y:S01]  /*aea0*/  FFMA R56, R56, R33, 1 ;  /* 0x3f80000038387423 */ /* 0x004fe20000000021 */
[----:B-1----:R-:W-:Y:S01]  /*aeb0*/  FFMA R57, R57, R30, 1 ;  /* 0x3f80000039397423 */ /* 0x002fe2000000001e */
[----:B------:R-:W-:Y:S06]  /*aec0*/  @P0 BRA `(.L_x_239) ;  /* 0x0000000000140947 */ /* 0x000fec0003800000 */
[----:B------:R-:W-:Y:S01]  /*aed0*/  IMAD.MOV.U32 R0, RZ, RZ, R59 ;  /* 0x000000ffff007224 */ /* 0x000fe200078e003b */
[----:B------:R-:W-:-:S07]  /*aee0*/  MOV R4, 0xaf00 ;  /* 0x0000af0000047802 */ /* 0x000fce0000000f00 */
[----:B------:R-:W-:Y:S05]  /*aef0*/  CALL.REL.NOINC `($__internal_0_$__cuda_sm20_rcp_rn_f32_slowpath) ;  /* 0x0000004c009c7944 */ /* 0x000fea0003c00000 */
[----:B------:R-:W-:Y:S01]  /*af00*/  MOV R30, R0 ;  /* 0x00000000001e7202 */ /* 0x000fe20000000f00 */
[----:B------:R-:W-:Y:S06]  /*af10*/  BRA `(.L_x_240) ;  /* 0x0000000000107947 */ /* 0x000fec0003800000 */
.L_x_239:
[----:B------:R-:W1:Y:S02]  /*af20*/  MUFU.RCP R30, R59 ;  /* 0x0000003b001e7308 */ /* 0x000e640000001000 */
[----:B-1----:R-:W-:-:S04]  /*af30*/  FFMA R0, R59, R30, -1 ;  /* 0xbf8000003b007423 */ /* 0x002fc8000000001e */
[----:B------:R-:W-:-:S04]  /*af40*/  FADD.FTZ R3, -R0, -RZ ;  /* 0x800000ff00037221 */ /* 0x000fc80000010100 */
[----:B------:R-:W-:-:S07]  /*af50*/  FFMA R30, R30, R3, R30 ;  /* 0x000000031e1e7223 */ /* 0x000fce000000001e */
.L_x_240:
[----:B------:R-:W-:Y:S05]  /*af60*/  BSYNC B1 ;  /* 0x0000000000017941 */ /* 0x000fea0003800000 */
.L_x_238:
        /* <DEDUP_REMOVED lines=10> */
.L_x_242:
[----:B------:R-:W1:Y:S02]  /*b010*/  MUFU.RCP R31, R48 ;  /* 0x00000030001f7308 */ /* 0x000e640000001000 */
[----:B-1----:R-:W-:-:S04]  /*b020*/  FFMA R0, R48, R31, -1 ;  /* 0xbf80000030007423 */ /* 0x002fc8000000001f */
[----:B------:R-:W-:-:S04]  /*b030*/  FADD.FTZ R0, -R0, -RZ ;  /* 0x800000ff00007221 */ /* 0x000fc80000010100 */
[----:B------:R-:W-:-:S07]  /*b040*/  FFMA R31, R31, R0, R31 ;  /* 0x000000001f1f7223 */ /* 0x000fce000000001f */
.L_x_243:
[----:B------:R-:W-:Y:S05]  /*b050*/  BSYNC B1 ;  /* 0x0000000000017941 */ /* 0x000fea0003800000 */
.L_x_241:
        /* <DEDUP_REMOVED lines=10> */
.L_x_245:
[----:B------:R-:W1:Y:S02]  /*b100*/  MUFU.RCP R33, R58 ;  /* 0x0000003a00217308 */ /* 0x000e640000001000 */
[----:B-1----:R-:W-:-:S04]  /*b110*/  FFMA R0, R58, R33, -1 ;  /* 0xbf8000003a007423 */ /* 0x002fc80000000021 */
[----:B------:R-:W-:-:S04]  /*b120*/  FADD.FTZ R0, -R0, -RZ ;  /* 0x800000ff00007221 */ /* 0x000fc80000010100 */
[----:B------:R-:W-:-:S07]  /*b130*/  FFMA R33, R33, R0, R33 ;  /* 0x0000000021217223 */ /* 0x000fce0000000021 */
.L_x_246:
[----:B------:R-:W-:Y:S05]  /*b140*/  BSYNC B1 ;  /* 0x0000000000017941 */ /* 0x000fea0003800000 */
.L_x_244:
        /* <DEDUP_REMOVED lines=10> */
.L_x_248:
[----:B------:R-:W1:Y:S02]  /*b1f0*/  MUFU.RCP R32, R51 ;  /* 0x0000003300207308 */ /* 0x000e640000001000 */
[----:B-1----:R-:W-:-:S04]  /*b200*/  FFMA R0, R51, R32, -1 ;  /* 0xbf80000033007423 */ /* 0x002fc80000000020 */
[----:B------:R-:W-:-:S04]  /*b210*/  FADD.FTZ R3, -R0, -RZ ;  /* 0x800000ff00037221 */ /* 0x000fc80000010100 */
[----:B------:R-:W-:-:S07]  /*b220*/  FFMA R32, R32, R3, R32 ;  /* 0x0000000320207223 */ /* 0x000fce0000000020 */
.L_x_249:
[----:B------:R-:W-:Y:S05]  /*b230*/  BSYNC B1 ;  /* 0x0000000000017941 */ /* 0x000fea0003800000 */
.L_x_247:
        /* <DEDUP_REMOVED lines=10> */
.L_x_251:
[----:B------:R-:W1:Y:S02]  /*b2e0*/  MUFU.RCP R43, R34 ;  /* 0x00000022002b7308 */ /* 0x000e640000001000 */
[----:B-1----:R-:W-:-:S04]  /*b2f0*/  FFMA R0, R34, R43, -1 ;  /* 0xbf80000022007423 */ /* 0x002fc8000000002b */
[----:B------:R-:W-:-:S04]  /*b300*/  FADD.FTZ R0, -R0, -RZ ;  /* 0x800000ff00007221 */ /* 0x000fc80000010100 */
[----:B------:R-:W-:-:S07]  /*b310*/  FFMA R43, R43, R0, R43 ;  /* 0x000000002b2b7223 */ /* 0x000fce000000002b */
.L_x_252:
[----:B------:R-:W-:Y:S05]  /*b320*/  BSYNC B1 ;  /* 0x0000000000017941 */ /* 0x000fea0003800000 */
.L_x_250:
        /* <DEDUP_REMOVED lines=10> */
.L_x_254:
[----:B------:R-:W1:Y:S02]  /*b3d0*/  MUFU.RCP R34, R61 ;  /* 0x0000003d00227308 */ /* 0x000e640000001000 */
[----:B-1----:R-:W-:-:S04]  /*b3e0*/  FFMA R0, R61, R34, -1 ;  /* 0xbf8000003d007423 */ /* 0x002fc80000000022 */
[----:B------:R-:W-:-:S04]  /*b3f0*/  FADD.FTZ R3, -R0, -RZ ;  /* 0x800000ff00037221 */ /* 0x000fc80000010100 */
[----:B------:R-:W-:-:S07]  /*b400*/  FFMA R34, R34, R3, R34 ;  /* 0x0000000322227223 */ /* 0x000fce0000000022 */
.L_x_255:
[----:B------:R-:W-:Y:S05]  /*b410*/  BSYNC B1 ;  /* 0x0000000000017941 */ /* 0x000fea0003800000 */
.L_x_253:
        /* <DEDUP_REMOVED lines=10> */
.L_x_257:
[----:B------:R-:W1:Y:S02]  /*b4c0*/  MUFU.RCP R45, R42 ;  /* 0x0000002a002d7308 */ /* 0x000e640000001000 */
[----:B-1----:R-:W-:-:S04]  /*b4d0*/  FFMA R0, R42, R45, -1 ;  /* 0xbf8000002a007423 */ /* 0x002fc8000000002d */
[----:B------:R-:W-:-:S04]  /*b4e0*/  FADD.FTZ R0, -R0, -RZ ;  /* 0x800000ff00007221 */ /* 0x000fc80000010100 */
[----:B------:R-:W-:-:S07]  /*b4f0*/  FFMA R45, R45, R0, R45 ;  /* 0x000000002d2d7223 */ /* 0x000fce000000002d */
.L_x_258:
[----:B------:R-:W-:Y:S05]  /*b500*/  BSYNC B1 ;  /* 0x0000000000017941 */ /* 0x000fea0003800000 */
.L_x_256:
        /* <DEDUP_REMOVED lines=10> */
.L_x_260:
[----:B------:R-:W1:Y:S02]  /*b5b0*/  MUFU.RCP R40, R55 ;  /* 0x0000003700287308 */ /* 0x000e640000001000 */
[----:B-1----:R-:W-:-:S04]  /*b5c0*/  FFMA R0, R55, R40, -1 ;  /* 0xbf80000037007423 */ /* 0x002fc80000000028 */
[----:B------:R-:W-:-:S04]  /*b5d0*/  FADD.FTZ R3, -R0, -RZ ;  /* 0x800000ff00037221 */ /* 0x000fc80000010100 */
[----:B------:R-:W-:-:S07]  /*b5e0*/  FFMA R40, R40, R3, R40 ;  /* 0x0000000328287223 */ /* 0x000fce0000000028 */
.L_x_261:
[----:B------:R-:W-:Y:S05]  /*b5f0*/  BSYNC B1 ;  /* 0x0000000000017941 */ /* 0x000fea0003800000 */
.L_x_259:
        /* <DEDUP_REMOVED lines=10> */
.L_x_263:
[----:B------:R-:W1:Y:S02]  /*b6a0*/  MUFU.RCP R42, R63 ;  /* 0x0000003f002a7308 */ /* 0x000e640000001000 */
[----:B-1----:R-:W-:-:S04]  /*b6b0*/  FFMA R0, R63, R42, -1 ;  /* 0xbf8000003f007423 */ /* 0x002fc8000000002a */
[----:B------:R-:W-:-:S04]  /*b6c0*/  FADD.FTZ R3, -R0, -RZ ;  /* 0x800000ff00037221 */ /* 0x000fc80000010100 */
[----:B------:R-:W-:-:S07]  /*b6d0*/  FFMA R42, R42, R3, R42 ;  /* 0x000000032a2a7223 */ /* 0x000fce000000002a */
.L_x_264:
[----:B------:R-:W-:Y:S05]  /*b6e0*/  BSYNC B1 ;  /* 0x0000000000017941 */ /* 0x000fea0003800000 */
.L_x_262:
        /* <DEDUP_REMOVED lines=10> */
.L_x_266:
[----:B------:R-:W1:Y:S02]  /*b790*/  MUFU.RCP R47, R46 ;  /* 0x0000002e002f7308 */ /* 0x000e640000001000 */
[----:B-1----:R-:W-:-:S04]  /*b7a0*/  FFMA R0, R46, R47, -1 ;  /* 0xbf8000002e007423 */ /* 0x002fc8000000002f */
[----:B------:R-:W-:-:S04]  /*b7b0*/  FADD.FTZ R0, -R0, -RZ ;  /* 0x800000ff00007221 */ /* 0x000fc80000010100 */
[----:B------:R-:W-:-:S07]  /*b7c0*/  FFMA R47, R47, R0, R47 ;  /* 0x000000002f2f7223 */ /* 0x000fce000000002f */
.L_x_267:
[----:B------:R-:W-:Y:S05]  /*b7d0*/  BSYNC B1 ;  /* 0x0000000000017941 */ /* 0x000fea0003800000 */
.L_x_265:
        /* <DEDUP_REMOVED lines=10> */
.L_x_269:
[----:B------:R-:W1:Y:S02]  /*b880*/  MUFU.RCP R44, R65 ;  /* 0x00000041002c7308 */ /* 0x000e640000001000 */
[----:B-1----:R-:W-:-:S04]  /*b890*/  FFMA R0, R65, R44, -1 ;  /* 0xbf80000041007423 */ /* 0x002fc8000000002c */
[----:B------:R-:W-:-:S04]  /*b8a0*/  FADD.FTZ R3, -R0, -RZ ;  /* 0x800000ff00037221 */ /* 0x000fc80000010100 */
[----:B------:R-:W-:-:S07]  /*b8b0*/  FFMA R44, R44, R3, R44 ;  /* 0x000000032c2c7223 */ /* 0x000fce000000002c */
.L_x_270:
[----:B------:R-:W-:Y:S05]  /*b8c0*/  BSYNC B1 ;  /* 0x0000000000017941 */ /* 0x000fea0003800000 */
.L_x_268:
        /* <DEDUP_REMOVED lines=10> */
.L_x_272:
[----:B------:R-:W1:Y:S02]  /*b970*/  MUFU.RCP R49, R50 ;  /* 0x0000003200317308 */ /* 0x000e640000001000 */
[----:B-1----:R-:W-:-:S04]  /*b980*/  FFMA R0, R50, R49, -1 ;  /* 0xbf80000032007423 */ /* 0x002fc80000000031 */
[----:B------:R-:W-:-:S04]  /*b990*/  FADD.FTZ R0, -R0, -RZ ;  /* 0x800000ff00007221 */ /* 0x000fc80000010100 */
[----:B------:R-:W-:-:S07]  /*b9a0*/  FFMA R49, R49, R0, R49 ;  /* 0x0000000031317223 */ /* 0x000fce0000000031 */
.L_x_273:
[----:B------:R-:W-:Y:S05]  /*b9b0*/  BSYNC B1 ;  /* 0x0000000000017941 */ /* 0x000fea0003800000 */
.L_x_271:
        /* <DEDUP_REMOVED lines=10> */
.L_x_275:
[----:B------:R-:W1:Y:S02]  /*ba60*/  MUFU.RCP R46, R67 ;  /* 0x00000043002e7308 */ /* 0x000e640000001000 */
[----:B-1----:R-:W-:-:S04]  /*ba70*/  FFMA R0, R67, R46, -1 ;  /* 0xbf80000043007423 */ /* 0x002fc8000000002e */
[----:B------:R-:W-:-:S04]  /*ba80*/  FADD.FTZ R3, -R0, -RZ ;  /* 0x800000ff00037221 */ /* 0x000fc80000010100 */
[----:B------:R-:W-:-:S07]  /*ba90*/  FFMA R46, R46, R3, R46 ;  /* 0x000000032e2e7223 */ /* 0x000fce000000002e */
.L_x_276:
[----:B------:R-:W-:Y:S05]  /*baa0*/  BSYNC B1 ;  /* 0x0000000000017941 */ /* 0x000fea0003800000 */
.L_x_274:
        /* <DEDUP_REMOVED lines=10> */
.L_x_278:
[----:B------:R-:W1:Y:S02]  /*bb50*/  MUFU.RCP R51, R52 ;  /* 0x0000003400337308 */ /* 0x000e640000001000 */
[----:B-1----:R-:W-:-:S04]  /*bb60*/  FFMA R0, R52, R51, -1 ;  /* 0xbf80000034007423 */ /* 0x002fc80000000033 */
[----:B------:R-:W-:-:S04]  /*bb70*/  FADD.FTZ R0, -R0, -RZ ;  /* 0x800000ff00007221 */ /* 0x000fc80000010100 */
[----:B------:R-:W-:-:S07]  /*bb80*/  FFMA R51, R51, R0, R51 ;  /* 0x0000000033337223 */ /* 0x000fce0000000033 */
.L_x_279:
[----:B------:R-:W-:Y:S05]  /*bb90*/  BSYNC B1 ;  /* 0x0000000000017941 */ /* 0x000fea0003800000 */
.L_x_277:
        /* <DEDUP_REMOVED lines=10> */
.L_x_281:
[----:B------:R-:W1:Y:S02]  /*bc40*/  MUFU.RCP R53, R56 ;  /* 0x0000003800357308 */ /* 0x000e640000001000 */
[----:B-1----:R-:W-:-:S04]  /*bc50*/  FFMA R0, R56, R53, -1 ;  /* 0xbf80000038007423 */ /* 0x002fc80000000035 */
[----:B------:R-:W-:-:S04]  /*bc60*/  FADD.FTZ R0, -R0, -RZ ;  /* 0x800000ff00007221 */ /* 0x000fc80000010100 */
[----:B------:R-:W-:-:S07]  /*bc70*/  FFMA R53, R53, R0, R53 ;  /* 0x0000000035357223 */ /* 0x000fce0000000035 */
.L_x_282:
[----:B------:R-:W-:Y:S05]  /*bc80*/  BSYNC B1 ;  /* 0x0000000000017941 */ /* 0x000fea0003800000 */
.L_x_280:
        /* <DEDUP_REMOVED lines=9> */
.L_x_284:
[----:B------:R-:W1:Y:S02]  /*bd20*/  MUFU.RCP R0, R57 ;  /* 0x0000003900007308 */ /* 0x000e640000001000 */
[----:B-1----:R-:W-:-:S04]  /*bd30*/  FFMA R3, R57, R0, -1 ;  /* 0xbf80000039037423 */ /* 0x002fc80000000000 */
[----:B------:R-:W-:-:S04]  /*bd40*/  FADD.FTZ R3, -R3, -RZ ;  /* 0x800000ff03037221 */ /* 0x000fc80000010100 */
[----:B------:R-:W-:-:S07]  /*bd50*/  FFMA R0, R0, R3, R0 ;  /* 0x0000000300007223 */ /* 0x000fce0000000000 */
.L_x_285:
[----:B------:R-:W-:Y:S05]  /*bd60*/  BSYNC B1 ;  /* 0x0000000000017941 */ /* 0x000fea0003800000 */
.L_x_283:
        /* <DEDUP_REMOVED lines=26> */
.L_x_286:
[----:B------:R-:W-:Y:S05]  /*bf10*/  WARPSYNC.ALL ;  /* 0x0000000000007948 */ /* 0x000fea0003800000 */
[----:B------:R-:W-:Y:S01]  /*bf20*/  BAR.SYNC.DEFER_BLOCKING 0x1, 0x100 ;  /* 0x0044000000007b1d */ /* 0x000fe20000010000 */
[----:B------:R-:W-:-:S05]  /*bf30*/  IADD3 R16, P0, R16, UR38, RZ ;  /* 0x0000002610107c10 */ /* 0x000fca000ff1e0ff */
        /* <DEDUP_REMOVED lines=25> */
.L_x_288:
[----:B------:R-:W-:Y:S05]  /*c0d0*/  BSYNC B0 ;  /* 0x0000000000007941 */ /* 0x000fea0003800000 */
.L_x_287:
[----:B------:R-:W-:Y:S01]  /*c0e0*/  ULDC.64 UR4, c[0x0][0x8f8] ;  /* 0x00023e0000047ab9 */ /* 0x000fe20000000a00 */
[----:B------:R-:W-:Y:S01]  /*c0f0*/  IADD3.X R17, R17, UR37, RZ, P0, !PT ;  /* 0x0000002511117c10 */ /* 0x000fe200087fe4ff */
[----:B------:R-:W-:Y:S01]  /*c100*/  UMOV UR47, 0xffffffff ;  /* 0xffffffff002f7882 */ /* 0x000fe20000000000 */
[----:B------:R-:W-:Y:S02]  /*c110*/  ISETP.GE.U32.AND P0, PT, R16, UR4, PT ;  /* 0x0000000410007c0c */ /* 0x000fe4000bf06070 */
[----:B------:R-:W-:Y:S02]  /*c120*/  PRMT R0, RZ, 0x7610, R0 ;  /* 0x00007610ff007816 */ /* 0x000fe40000000000 */
[----:B------:R-:W-:Y:S02]  /*c130*/  ISETP.GE.U32.AND.EX P0, PT, R17, UR5, PT, P0 ;  /* 0x0000000511007c0c */ /* 0x000fe4000bf06100 */
[----:B------:R-:W-:Y:S02]  /*c140*/  MOV R3, 0xffffffff ;  /* 0xffffffff00037802 */ /* 0x000fe40000000f00 */
[----:B------:R-:W-:-:S09]  /*c150*/  MOV R7, 0xffffffff ;  /* 0xffffffff00077802 */ /* 0x000fd20000000f00 */
[----:B------:R-:W-:Y:S05]  /*c160*/  @P0 BRA `(.L_x_289) ;  /* 0x0000000400680947 */ /* 0x000fea0003800000 */
[----:B------:R-:W1:Y:S01]  /*c170*/  S2R R12, SR_CTAID.X ;  /* 0x00000000000c7919 */ /* 0x000e620000002500 */
[----:B------:R-:W2:Y:S01]  /*c180*/  LDC.64 R10, c[0x0][0x8d0] ;  /* 0x00023400ff0a7b82 */ /* 0x000ea20000000a00 */
[----:B------:R-:W-:Y:S01]  /*c190*/  ULDC UR4, c[0x0][0x150] ;  /* 0x0000540000047ab9 */ /* 0x000fe20000000800 */
[----:B------:R-:W-:Y:S01]  /*c1a0*/  IMAD.MOV.U32 R8, RZ, RZ, R16 ;  /* 0x000000ffff087224 */ /* 0x000fe200078e0010 */
[----:B------:R-:W3:Y:S01]  /*c1b0*/  S2R R26, SR_CTAID.Y ;  /* 0x00000000001a7919 */ /* 0x000ee20000002600 */
[----:B------:R-:W-:-:S04]  /*c1c0*/  MOV R9, R17 ;  /* 0x0000001100097202 */ /* 0x000fc80000000f00 */
[----:B------:R-:W4:Y:S08]  /*c1d0*/  LDC R25, c[0x0][0x144] ;  /* 0x00005100ff197b82 */ /* 0x000f300000000800 */
[----:B------:R-:W3:Y:S08]  /*c1e0*/  LDC R0, c[0x0][0x8d8] ;  /* 0x00023600ff007b82 */ /* 0x000ef00000000800 */
[----:B------:R-:W3:Y:S01]  /*c1f0*/  LDC.64 R20, c[0x0][0x8c8] ;  /* 0x00023200ff147b82 */ /* 0x000ee20000000a00 */
[----:B--2---:R-:W-:-:S04]  /*c200*/  ISETP.NE.U32.AND P0, PT, R10, RZ, PT ;  /* 0x000000ff0a00720c */ /* 0x004fc80003f05070 */
[----:B------:R-:W-:Y:S02]  /*c210*/  ISETP.NE.AND.EX P0, PT, R11, RZ, PT, P0 ;  /* 0x000000ff0b00720c */ /* 0x000fe40003f05300 */
[----:B-1----:R-:W-:-:S05]  /*c220*/  I2FP.F32.U32 R3, R12 ;  /* 0x0000000c00037245 */ /* 0x002fca0000201000 */
[----:B------:R-:W-:-:S04]  /*c230*/  FMUL R3, R3, UR4 ;  /* 0x0000000403037c20 */ /* 0x000fc80008400000 */
[----:B------:R1:W2:Y:S02]  /*c240*/  F2I.U32.TRUNC.NTZ R24, R3 ;  /* 0x0000000300187305 */ /* 0x0002a4000020f000 */
[----:B----4-:R-:W-:Y:S05]  /*c250*/  @!P0 BRA `(.L_x_290) ;  /* 0x0000000000288947 */ /* 0x010fea0003800000 */
[----:B-1----:R-:W1:Y:S02]  /*c260*/  LDC R3, c[0x0][0x8dc] ;  /* 0x00023700ff037b82 */ /* 0x002e640000000800 */
[----:B-1----:R-:W-:-:S04]  /*c270*/  IADD3 R3, P0, R16, R3, RZ ;  /* 0x0000000310037210 */ /* 0x002fc80007f1e0ff */
[----:B------:R-:W-:-:S05]  /*c280*/  IADD3.X R13, RZ, R17, RZ, P0, !PT ;  /* 0x00000011ff0d7210 */ /* 0x000fca00007fe4ff */
[----:B------:R-:W-:-:S04]  /*c290*/  IMAD.WIDE.U32 R4, R13, R10, RZ ;  /* 0x0000000a0d047225 */ /* 0x000fc800078e00ff */
[----:B------:R-:W-:-:S04]  /*c2a0*/  IMAD.WIDE.U32 R6, P0, R3, R11, R4 ;  /* 0x0000000b03067225 */ /* 0x000fc80007800004 */
[----:B------:R-:W-:Y:S01]  /*c2b0*/  IMAD.WIDE.U32 R4, R3, R10, RZ ;  /* 0x0000000a03047225 */ /* 0x000fe200078e00ff */
[----:B------:R-:W-:-:S03]  /*c2c0*/  IADD3.X R9, RZ, RZ, RZ, P0, !PT ;  /* 0x000000ffff097210 */ /* 0x000fc600007fe4ff */
[----:B------:R-:W-:Y:S01]  /*c2d0*/  IMAD.MOV.U32 R8, RZ, RZ, R7 ;  /* 0x000000ffff087224 */ /* 0x000fe200078e0007 */
[----:B------:R-:W-:-:S05]  /*c2e0*/  IADD3 RZ, P0, R5, R6, RZ ;  /* 0x0000000605ff7210 */ /* 0x000fca0007f1e0ff */
[----:B------:R-:W-:-:S08]  /*c2f0*/  IMAD.WIDE.U32.X R8, R13, R11, R8, P0 ;  /* 0x0000000b0d087225 */ /* 0x000fd000000e0408 */
.L_x_290:
[----:B------:R-:W4:Y:S01]  /*c300*/  LDC.64 R14, c[0x0][0x8e8] ;  /* 0x00023a00ff0e7b82 */ /* 0x000f220000000a00 */
[-CC-:B---3--:R-:W-:Y:S01]  /*c310*/  SHF.R.U64 R32, R8, R0.reuse, R9.reuse ;  /* 0x0000000008207219 */ /* 0x188fe20000001209 */
[----:B------:R-:W-:Y:S01]  /*c320*/  ULDC UR4, c[0x0][0x154] ;  /* 0x0000550000047ab9 */ /* 0x000fe20000000800 */
[----:B------:R-:W-:Y:S02]  /*c330*/  SHF.R.U32.HI R0, RZ, R0, R9 ;  /* 0x00000000ff007219 */ /* 0x000fe40000011609 */
[----:B-1----:R-:W-:Y:S02]  /*c340*/  IADD3 R3, P0, RZ, -R32, RZ ;  /* 0x80000020ff037210 */ /* 0x002fe40007f1e0ff */
[----:B--2---:R-:W-:Y:S01]  /*c350*/  IADD3 R24, -R24, RZ, RZ ;  /* 0x000000ff18187210 */ /* 0x004fe20007ffe1ff */
[----:B------:R-:W1:Y:S01]  /*c360*/  LDC R6, c[0x0][0x8c0] ;  /* 0x00023000ff067b82 */ /* 0x000e620000000800 */
[----:B------:R-:W-:Y:S02]  /*c370*/  IADD3.X R5, RZ, ~R0, RZ, P0, !PT ;  /* 0x80000000ff057210 */ /* 0x000fe400007fe4ff */
[----:B------:R-:W-:Y:S01]  /*c380*/  MOV R7, 0x1 ;  /* 0x0000000100077802 */ /* 0x000fe20000000f00 */
[----:B------:R-:W-:-:S02]  /*c390*/  IMAD R28, R25, R24, R12 ;  /* 0x00000018191c7224 */ /* 0x000fc400078e020c */
[-C--:B------:R-:W-:Y:S02]  /*c3a0*/  IMAD R0, R5, R20.reuse, RZ ;  /* 0x0000001405007224 */ /* 0x080fe400078e02ff */
[----:B------:R-:W2:Y:S01]  /*c3b0*/  LDC R8, c[0x0][0x8b0] ;  /* 0x00022c00ff087b82 */ /* 0x000ea20000000800 */
[----:B------:R-:W-:-:S04]  /*c3c0*/  IMAD.WIDE.U32 R4, R3, R20, R16 ;  /* 0x0000001403047225 */ /* 0x000fc800078e0010 */
[----:B------:R-:W-:Y:S01]  /*c3d0*/  IMAD R3, R3, R21, R0 ;  /* 0x0000001503037224 */ /* 0x000fe200078e0200 */
[----:B------:R-:W-:Y:S02]  /*c3e0*/  I2FP.F32.U32 R0, R26 ;  /* 0x0000001a00007245 */ /* 0x000fe40000201000 */
[----:B------:R-:W3:Y:S01]  /*c3f0*/  LDC R30, c[0x0][0x900] ;  /* 0x00024000ff1e7b82 */ /* 0x000ee20000000800 */
[----:B----4-:R-:W-:Y:S02]  /*c400*/  ISETP.NE.U32.AND P0, PT, R14, RZ, PT ;  /* 0x000000ff0e00720c */ /* 0x010fe40003f05070 */
[----:B------:R-:W-:Y:S01]  /*c410*/  IADD3 R3, R5, R3, RZ ;  /* 0x0000000305037210 */ /* 0x000fe20007ffe0ff */
[----:B------:R-:W-:Y:S01]  /*c420*/  FMUL R0, R0, UR4 ;  /* 0x0000000400007c20 */ /* 0x000fe20008400000 */
[----:B------:R-:W-:Y:S01]  /*c430*/  ISETP.NE.AND.EX P0, PT, R15, RZ, PT, P0 ;  /* 0x000000ff0f00720c */ /* 0x000fe20003f05300 */
[----:B------:R-:W-:Y:S02]  /*c440*/  IMAD.MOV.U32 R5, RZ, RZ, -0x1 ;  /* 0xffffffffff057424 */ /* 0x000fe400078e00ff */
[----:B------:R-:W4:Y:S01]  /*c450*/  LDC R21, c[0x0][0x148] ;  /* 0x00005200ff157b82 */ /* 0x000f220000000800 */
[-CC-:B-1----:R-:W-:Y:S01]  /*c460*/  SHF.R.U64 R12, R4, R6.reuse, R3.reuse ;  /* 0x00000006040c7219 */ /* 0x182fe20000001203 */
[----:B------:R1:W1:Y:S01]  /*c470*/  F2I.U32.TRUNC.NTZ R20, R0 ;  /* 0x0000000000147305 */ /* 0x000262000020f000 */
[----:B------:R-:W-:-:S05]  /*c480*/  SHF.R.U32.HI R3, RZ, R6, R3 ;  /* 0x00000006ff037219 */ /* 0x000fca0000011603 */
[----:B------:R-:W1:Y:S01]  /*c490*/  LDC R24, c[0x0][0x8a8] ;  /* 0x00022a00ff187b82 */ /* 0x000e620000000800 */
[-CC-:B--2---:R-:W-:Y:S02]  /*c4a0*/  SHF.R.U64 R10, R12, R8.reuse, R3.reuse ;  /* 0x000000080c0a7219 */ /* 0x184fe40000001203 */
[----:B------:R-:W-:-:S05]  /*c4b0*/  SHF.R.U32.HI R3, RZ, R8, R3 ;  /* 0x00000008ff037219 */ /* 0x000fca0000011603 */
[----:B------:R-:W2:Y:S01]  /*c4c0*/  LDC R27, c[0x0][0x8f0] ;  /* 0x00023c00ff1b7b82 */ /* 0x000ea20000000800 */
[-C--:B---3--:R-:W-:Y:S02]  /*c4d0*/  SHF.L.U32 R4, R5, R30.reuse, RZ ;  /* 0x0000001e05047219 */ /* 0x088fe400000006ff */
[-CC-:B------:R-:W-:Y:S02]  /*c4e0*/  SHF.R.U64 R13, R10, R30.reuse, R3.reuse ;  /* 0x0000001e0a0d7219 */ /* 0x180fe40000001203 */
[----:B------:R-:W-:Y:S02]  /*c4f0*/  SHF.R.U32.HI R5, RZ, R30, R3 ;  /* 0x0000001eff057219 */ /* 0x000fe40000011603 */
[----:B------:R-:W-:Y:S01]  /*c500*/  LOP3.LUT R25, RZ, R4, RZ, 0x33, !PT ;  /* 0x00000004ff197212 */ /* 0x000fe200078e33ff */
[----:B------:R-:W3:Y:S01]  /*c510*/  LDC R29, c[0x0][0x8e0] ;  /* 0x00023800ff1d7b82 */ /* 0x000ee20000000800 */
[----:B------:R-:W-:Y:S02]  /*c520*/  SHF.L.U32 R30, R7, R30, RZ ;  /* 0x0000001e071e7219 */ /* 0x000fe400000006ff */
[----:B------:R-:W-:-:S05]  /*c530*/  MOV R4, R13 ;  /* 0x0000000d00047202 */ /* 0x000fca0000000f00 */
[----:B------:R-:W1:Y:S01]  /*c540*/  LDC R31, c[0x0][0x8b8] ;  /* 0x00022e00ff1f7b82 */ /* 0x000e620000000800 */
[----:B------:R-:W-:Y:S05]  /*c550*/  @!P0 BRA `(.L_x_291) ;  /* 0x0000000000288947 */ /* 0x000fea0003800000 */
[----:B-1----:R-:W1:Y:S02]  /*c560*/  LDC R0, c[0x0][0x8f4] ;  /* 0x00023d00ff007b82 */ /* 0x002e640000000800 */
[----:B-1----:R-:W-:-:S04]  /*c570*/  IADD3 R3, P0, R13, R0, RZ ;  /* 0x000000000d037210 */ /* 0x002fc80007f1e0ff */
        /* <DEDUP_REMOVED lines=8> */
.L_x_291:
[----:B------:R-:W-:Y:S02]  /*c600*/  ISETP.NE.AND P0, PT, R2, 0x1, PT ;  /* 0x000000010200780c */ /* 0x000fe40003f05270 */
[----:B-12---:R-:W-:Y:S02]  /*c610*/  SHF.R.U64 R0, R4, R27, R5 ;  /* 0x0000001b04007219 */ /* 0x006fe40000001205 */
[----:B------:R-:W-:Y:S02]  /*c620*/  LOP3.LUT R3, R10, R25, RZ, 0xc0, !PT ;  /* 0x000000190a037212 */ /* 0x000fe400078ec0ff */
[----:B------:R-:W-:Y:S01]  /*c630*/  IADD3 R20, -R20, RZ, RZ ;  /* 0x000000ff14147210 */ /* 0x000fe20007ffe1ff */
[----:B------:R-:W-:Y:S01]  /*c640*/  IMAD.MOV R4, RZ, RZ, -R0 ;  /* 0x000000ffff047224 */ /* 0x000fe200078e0a00 */
[----:B------:R-:W-:Y:S01]  /*c650*/  IADD3 R5, R24, -0x1, RZ ;  /* 0xffffffff18057810 */ /* 0x000fe20007ffe0ff */
[----:B------:R-:W-:Y:S01]  /*c660*/  IMAD R3, R30, R0, R3 ;  /* 0x000000001e037224 */ /* 0x000fe200078e0203 */
[----:B------:R-:W-:Y:S01]  /*c670*/  R2UR UR47, R32 ;  /* 0x00000000202f72ca */ /* 0x000fe200000e0000 */
[----:B---3--:R-:W-:Y:S01]  /*c680*/  IMAD R0, R4, R29, R13 ;  /* 0x0000001d04007224 */ /* 0x008fe200078e020d */
[----:B------:R-:W-:Y:S01]  /*c690*/  LOP3.LUT R5, R12, R5, RZ, 0xc0, !PT ;  /* 0x000000050c057212 */ /* 0x000fe200078ec0ff */
[----:B----4-:R-:W-:Y:S01]  /*c6a0*/  @P0 IMAD R28, R21, R20, R26 ;  /* 0x00000014151c0224 */ /* 0x010fe200078e021a */
[----:B------:R-:W-:-:S03]  /*c6b0*/  MOV R4, 0x1 ;  /* 0x0000000100047802 */ /* 0x000fc60000000f00 */
[----:B------:R-:W-:Y:S02]  /*c6c0*/  IMAD R3, R3, R31, R28 ;  /* 0x0000001f03037224 */ /* 0x000fe400078e021c */
[----:B------:R-:W-:-:S05]  /*c6d0*/  IMAD R0, R0, R24, R5 ;  /* 0x0000001800007224 */ /* 0x000fca00078e0205 */
[----:B------:R-:W-:Y:S02]  /*c6e0*/  SEL R7, R0, R3, !P0 ;  /* 0x0000000300077207 */ /* 0x000fe40004000000 */
[----:B------:R-:W-:Y:S02]  /*c6f0*/  SEL R3, R3, R0, !P0 ;  /* 0x0000000003037207 */ /* 0x000fe40004000000 */
[----:B------:R-:W-:-:S07]  /*c700*/  PRMT R0, R4, 0x7610, R0 ;  /* 0x0000761004007816 */ /* 0x000fce0000000000 */
.L_x_289:
[----:B------:R-:W-:Y:S01]  /*c710*/  LOP3.LUT P0, RZ, R0, 0xff, RZ, 0xc0, !PT ;  /* 0x000000ff00ff7812 */ /* 0x000fe2000780c0ff */
[----:B------:R-:W-:-:S04]  /*c720*/  UIMAD.WIDE.U32 UR4, UR51, -0x55555555, URZ ;  /* 0xaaaaaaab330478a5 */ /* 0x000fc8000f8e003f */
[----:B------:R-:W-:-:S04]  /*c730*/  USHF.R.U32.HI UR4, URZ, 0x3, UR5 ;  /* 0x000000033f047899 */ /* 0x000fc80008011605 */
[----:B------:R-:W-:-:S04]  /*c740*/  UIMAD UR4, UR4, -0xc, UR51 ;  /* 0xfffffff4040478a4 */ /* 0x000fc8000f8e0233 */
[----:B------:R-:W-:Y:S08]  /*c750*/  @P0 BRA `(.L_x_292) ;  /* 0xffffff5000100947 */ /* 0x000ff0000383ffff */
[----:B------:R-:W-:-:S04]  /*c760*/  DEPBAR.LE SB0, 0x0 ;  /* 0x000080000000791a */ /* 0x000fc80000000000 */
[----:B------:R-:W-:Y:S05]  /*c770*/  EXIT ;  /* 0x000000000000794d */ /* 0x000fea0003800000 */
.L_x_13:
[----:B------:R-:W-:Y:S01]  /*c780*/  ULDC.64 UR4, c[0x0][0x8f8] ;  /* 0x00023e0000047ab9 */ /* 0x000fe20000000a00 */
[----:B------:R-:W-:Y:S01]  /*c790*/  PRMT R12, RZ, 0x7610, R12 ;  /* 0x00007610ff0c7816 */ /* 0x000fe2000000000c */
[----:B------:R-:W-:Y:S01]  /*c7a0*/  IMAD.MOV.U32 R6, RZ, RZ, -0x1 ;  /* 0xffffffffff067424 */ /* 0x000fe200078e00ff */
[----:B------:R-:W-:Y:S02]  /*c7b0*/  ISETP.GE.U32.AND P1, PT, R16, UR4, PT ;  /* 0x0000000410007c0c */ /* 0x000fe4000bf26070 */
[----:B------:R-:W-:Y:S02]  /*c7c0*/  MOV R20, 0xffffffff ;  /* 0xffffffff00147802 */ /* 0x000fe40000000f00 */
[----:B------:R-:W-:Y:S02]  /*c7d0*/  ISETP.GE.U32.AND.EX P1, PT, R17, UR5, PT, P1 ;  /* 0x0000000511007c0c */ /* 0x000fe4000bf26110 */
[----:B------:R-:W-:-:S11]  /*c7e0*/  MOV R7, 0xffffffff ;  /* 0xffffffff00077802 */ /* 0x000fd60000000f00 */
[----:B------:R-:W-:Y:S05]  /*c7f0*/  @P1 BRA `(.L_x_293) ;  /* 0x0000000400281947 */ /* 0x000fea0003800000 */
[----:B------:R-:W2:Y:S01]  /*c800*/  LDC.64 R20, c[0x0][0x8d0] ;  /* 0x00023400ff147b82 */ /* 0x000ea20000000a00 */
[----:B------:R-:W-:Y:S02]  /*c810*/  MOV R14, R16 ;  /* 0x00000010000e7202 */ /* 0x000fe40000000f00 */
[----:B------:R-:W-:-:S05]  /*c820*/  MOV R15, R17 ;  /* 0x00000011000f7202 */ /* 0x000fca0000000f00 */
[----:B------:R-:W3:Y:S08]  /*c830*/  LDC R26, c[0x0][0x8d8] ;  /* 0x00023600ff1a7b82 */ /* 0x000ef00000000800 */
[----:B------:R-:W4:Y:S01]  /*c840*/  LDC.64 R28, c[0x0][0x8c8] ;  /* 0x00023200ff1c7b82 */ /* 0x000f220000000a00 */
[----:B--2---:R-:W-:-:S04]  /*c850*/  ISETP.NE.U32.AND P1, PT, R20, RZ, PT ;  /* 0x000000ff1400720c */ /* 0x004fc80003f25070 */
[----:B------:R-:W-:-:S13]  /*c860*/  ISETP.NE.AND.EX P1, PT, R21, RZ, PT, P1 ;  /* 0x000000ff1500720c */ /* 0x000fda0003f25310 */
[----:B---34-:R-:W-:Y:S05]  /*c870*/  @!P1 BRA `(.L_x_294) ;  /* 0x0000000000289947 */ /* 0x018fea0003800000 */
[----:B------:R-:W2:Y:S02]  /*c880*/  LDC R7, c[0x0][0x8dc] ;  /* 0x00023700ff077b82 */ /* 0x000ea40000000800 */
[----:B--2---:R-:W-:-:S04]  /*c890*/  IADD3 R15, P1, R16, R7, RZ ;  /* 0x00000007100f7210 */ /* 0x004fc80007f3e0ff */
        /* <DEDUP_REMOVED lines=8> */
.L_x_294:
[----:B------:R-:W2:Y:S01]  /*c920*/  LDC.64 R30, c[0x0][0x8e8] ;  /* 0x00023a00ff1e7b82 */ /* 0x000ea20000000a00 */
[-CC-:B------:R-:W-:Y:S02]  /*c930*/  SHF.R.U64 R22, R14, R26.reuse, R15.reuse ;  /* 0x0000001a0e167219 */ /* 0x180fe4000000120f */
[----:B------:R-:W-:Y:S02]  /*c940*/  SHF.R.U32.HI R6, RZ, R26, R15 ;  /* 0x0000001aff067219 */ /* 0x000fe4000001160f */
[----:B------:R-:W-:Y:S02]  /*c950*/  IADD3 R13, P1, RZ, -R22, RZ ;  /* 0x80000016ff0d7210 */ /* 0x000fe40007f3e0ff */
[----:B------:R-:W-:Y:S01]  /*c960*/  MOV R32, 0x1 ;  /* 0x0000000100207802 */ /* 0x000fe20000000f00 */
[----:B------:R-:W3:Y:S01]  /*c970*/  LDC R14, c[0x0][0x8c0] ;  /* 0x00023000ff0e7b82 */ /* 0x000ee20000000800 */
[----:B------:R-:W-:-:S05]  /*c980*/  IADD3.X R7, RZ, ~R6, RZ, P1, !PT ;  /* 0x80000006ff077210 */ /* 0x000fca0000ffe4ff */
[-C--:B------:R-:W-:Y:S02]  /*c990*/  IMAD R12, R7, R28.reuse, RZ ;  /* 0x0000001c070c7224 */ /* 0x080fe400078e02ff */
[----:B------:R-:W4:Y:S01]  /*c9a0*/  LDC R26, c[0x0][0x8b0] ;  /* 0x00022c00ff1a7b82 */ /* 0x000f220000000800 */
[----:B------:R-:W-:-:S04]  /*c9b0*/  IMAD.WIDE.U32 R6, R13, R28, R16 ;  /* 0x0000001c0d067225 */ /* 0x000fc800078e0010 */
[----:B------:R-:W-:Y:S02]  /*c9c0*/  IMAD R13, R13, R29, R12 ;  /* 0x0000001d0d0d7224 */ /* 0x000fe400078e020c */
[----:B------:R-:W-:Y:S01]  /*c9d0*/  IMAD.MOV.U32 R12, RZ, RZ, -0x1 ;  /* 0xffffffffff0c7424 */ /* 0x000fe200078e00ff */
[----:B------:R-:W5:Y:S01]  /*c9e0*/  LDC R27, c[0x0][0x900] ;  /* 0x00024000ff1b7b82 */ /* 0x000f620000000800 */
[----:B--2---:R-:W-:Y:S02]  /*c9f0*/  ISETP.NE.U32.AND P1, PT, R30, RZ, PT ;  /* 0x000000ff1e00720c */ /* 0x004fe40003f25070 */
[----:B------:R-:W-:Y:S02]  /*ca00*/  IADD3 R7, R7, R13, RZ ;  /* 0x0000000d07077210 */ /* 0x000fe40007ffe0ff */
[----:B------:R-:W-:-:S03]  /*ca10*/  ISETP.NE.AND.EX P1, PT, R31, RZ, PT, P1 ;  /* 0x000000ff1f00720c */ /* 0x000fc60003f25310 */
[----:B------:R-:W2:Y:S01]  /*ca20*/  LDC R25, c[0x0][0x8a8] ;  /* 0x00022a00ff197b82 */ /* 0x000ea20000000800 */
[-CC-:B---3--:R-:W-:Y:S02]  /*ca30*/  SHF.R.U64 R20, R6, R14.reuse, R7.reuse ;  /* 0x0000000e06147219 */ /* 0x188fe40000001207 */
[----:B------:R-:W-:-:S05]  /*ca40*/  SHF.R.U32.HI R7, RZ, R14, R7 ;  /* 0x0000000eff077219 */ /* 0x000fca0000011607 */
[----:B------:R-:W3:Y:S01]  /*ca50*/  LDC R28, c[0x0][0x8f0] ;  /* 0x00023c00ff1c7b82 */ /* 0x000ee20000000800 */
[-CC-:B----4-:R-:W-:Y:S02]  /*ca60*/  SHF.R.U64 R23, R20, R26.reuse, R7.reuse ;  /* 0x0000001a14177219 */ /* 0x190fe40000001207 */
[----:B------:R-:W-:-:S05]  /*ca70*/  SHF.R.U32.HI R6, RZ, R26, R7 ;  /* 0x0000001aff067219 */ /* 0x000fca0000011607 */
[----:B------:R-:W4:Y:S01]  /*ca80*/  LDC R29, c[0x0][0x8e0] ;  /* 0x00023800ff1d7b82 */ /* 0x000f220000000800 */
[-C--:B-----5:R-:W-:Y:S02]  /*ca90*/  SHF.L.U32 R12, R12, R27.reuse, RZ ;  /* 0x0000001b0c0c7219 */ /* 0x0a0fe400000006ff */
[-CC-:B------:R-:W-:Y:S02]  /*caa0*/  SHF.R.U64 R26, R23, R27.reuse, R6.reuse ;  /* 0x0000001b171a7219 */ /* 0x180fe40000001206 */
[----:B------:R-:W-:Y:S02]  /*cab0*/  SHF.R.U32.HI R7, RZ, R27, R6 ;  /* 0x0000001bff077219 */ /* 0x000fe40000011606 */
[----:B------:R-:W-:Y:S01]  /*cac0*/  LOP3.LUT R34, RZ, R12, RZ, 0x33, !PT ;  /* 0x0000000cff227212 */ /* 0x000fe200078e33ff */
[----:B------:R-:W1:Y:S01]  /*cad0*/  LDC R33, c[0x0][0x8b8] ;  /* 0x00022e00ff217b82 */ /* 0x000e620000000800 */
        /* <DEDUP_REMOVED lines=12> */
.L_x_295:
[----:B------:R-:W-:Y:S01]  /*cba0*/  ISETP.NE.AND P1, PT, R2, 0x1, PT ;  /* 0x000000010200780c */ /* 0x000fe20003f25270 */
[----:B------:R-:W-:Y:S01]  /*cbb0*/  IMAD.MOV.U32 R12, RZ, RZ, 0x1 ;  /* 0x00000001ff0c7424 */ /* 0x000fe200078e00ff */
[----:B---3--:R-:W-:Y:S02]  /*cbc0*/  SHF.R.U64 R6, R6, R28, R7 ;  /* 0x0000001c06067219 */ /* 0x008fe40000001207 */
[----:B------:R-:W-:Y:S02]  /*cbd0*/  SHF.L.U32 R32, R32, R27, RZ ;  /* 0x0000001b20207219 */ /* 0x000fe400000006ff */
[----:B------:R-:W-:Y:S02]  /*cbe0*/  LOP3.LUT R5, R23, R34, RZ, 0xc0, !PT ;  /* 0x0000002217057212 */ /* 0x000fe400078ec0ff */
[----:B--2---:R-:W-:Y:S02]  /*cbf0*/  IADD3 R13, R25, -0x1, RZ ;  /* 0xffffffff190d7810 */ /* 0x004fe40007ffe0ff */
[----:B------:R-:W-:Y:S01]  /*cc00*/  IADD3 R7, -R6, RZ, RZ ;  /* 0x000000ff06077210 */ /* 0x000fe20007ffe1ff */
[----:B------:R-:W-:Y:S01]  /*cc10*/  IMAD R5, R32, R6, R5 ;  /* 0x0000000620057224 */ /* 0x000fe200078e0205 */
[----:B------:R-:W-:Y:S01]  /*cc20*/  MOV R6, R22 ;  /* 0x0000001600067202 */ /* 0x000fe20000000f00 */
[----:B------:R-:W-:Y:S01]  /*cc30*/  @P1 IMAD R10, R11, R24, R4 ;  /* 0x000000180b0a1224 */ /* 0x000fe200078e0204 */
[----:B------:R-:W-:Y:S01]  /*cc40*/  LOP3.LUT R11, R20, R13, RZ, 0xc0, !PT ;  /* 0x0000000d140b7212 */ /* 0x000fe200078ec0ff */
[----:B----4-:R-:W-:-:S02]  /*cc50*/  IMAD R4, R7, R29, R26 ;  /* 0x0000001d07047224 */ /* 0x010fc400078e021a */
[----:B-1----:R-:W-:Y:S02]  /*cc60*/  IMAD R10, R5, R33, R10 ;  /* 0x00000021050a7224 */ /* 0x002fe400078e020a */
[----:B------:R-:W-:-:S05]  /*cc70*/  IMAD R5, R4, R25, R11 ;  /* 0x0000001904057224 */ /* 0x000fca00078e020b */
[----:B------:R-:W-:Y:S02]  /*cc80*/  SEL R7, R5, R10, !P1 ;  /* 0x0000000a05077207 */ /* 0x000fe40004800000 */
[----:B------:R-:W-:-:S07]  /*cc90*/  SEL R20, R10, R5, !P1 ;  /* 0x000000050a147207 */ /* 0x000fce0004800000 */
.L_x_293:
[----:B------:R-:W-:-:S08]  /*cca0*/  NOP ;  /* 0x0000000000007918 */ /* 0x000fd00000000000 */
[----:B------:R-:W2:-:S00]  /*ccb0*/  USETMAXREG.DEALLOC.CTAPOOL 0x28 ;  /* 0x00000028000079c8 */ /* 0x000e8000080e0500 */
[----:B--2---:R-:W-:-:S13]  /*ccc0*/  ISETP.NE.AND P1, PT, R3, 0x1, PT ;  /* 0x000000010300780c */ /* 0x004fda0003f25270 */
[----:B-1----:R-:W-:Y:S05]  /*ccd0*/  @!P1 EXIT ;  /* 0x000000000000994d */ /* 0x002fea0003800000 */
[----:B------:R-:W-:Y:S05]  /*cce0*/  @!P4 BRA `(.L_x_296) ;  /* 0x0000001000b4c947 */ /* 0x000fea0003800000 */
[----:B------:R-:W-:-:S13]  /*ccf0*/  ISETP.NE.OR P0, PT, R3, 0x2, P0 ;  /* 0x000000020300780c */ /* 0x000fda0000705670 */
[----:B------:R-:W-:Y:S05]  /*cd00*/  @P0 EXIT ;  /* 0x000000000000094d */ /* 0x000fea0003800000 */
[----:B------:R-:W-:-:S13]  /*cd10*/  LOP3.LUT P1, RZ, R12, 0xff, RZ, 0xc0, !PT ;  /* 0x000000ff0cff7812 */ /* 0x000fda000782c0ff */
[----:B------:R-:W-:Y:S05]  /*cd20*/  @!P1 BRA `(.L_x_297) ;  /* 0x0000000000189947 */ /* 0x000fea0003800000 */
[----:B------:R-:W-:Y:S01]  /*cd30*/  UMOV UR4, 0x400 ;  /* 0x0000040000047882 */ /* 0x000fe20000000000 */
[----:B------:R-:W-:Y:S01]  /*cd40*/  MOV R3, RZ ;  /* 0x000000ff00037202 */ /* 0x000fe20000000f00 */
[----:B------:R-:W-:-:S03]  /*cd50*/  ULEA UR4, UR36, UR4, 0x18 ;  /* 0x0000000424047291 */ /* 0x000fc6000f8ec03f */
[----:B------:R-:W-:-:S06]  /*cd60*/  SHF.L.U32 R3, R3, 0x1f, RZ ;  /* 0x0000001f03037819 */ /* 0x000fcc00000006ff */
[----:B------:R-:W1:Y:S02]  /*cd70*/  SYNCS.PHASECHK.TRANS64.TRYWAIT P0, [UR4+0x108], R3 ;  /* 0x00010803ff0075a7 */ /* 0x000e640008000144 */
[----:B-1----:R-:W-:Y:S05]  /*cd80*/  @!P0 BRA `(.L_x_298) ;  /* 0x0000002800148947 */ /* 0x002fea0003800000 */
.L_x_297:
[----:B-1----:R-:W-:Y:S01]  /*cd90*/  PRMT R3, RZ, 0x7610, R3 ;  /* 0x00007610ff037816 */ /* 0x002fe20000000003 */
[----:B------:R-:W-:Y:S06]  /*cda0*/  @P3 BRA `(.L_x_299) ;  /* 0x0000000000243947 */ /* 0x000fec0003800000 */
[----:B------:R-:W-:Y:S02]  /*cdb0*/  ULDC.64 UR4, c[0x0][0x588] ;  /* 0x0001620000047ab9 */ /* 0x000fe40000000a00 */
[----:B------:R-:W-:-:S04]  /*cdc0*/  ISETP.NE.U32.AND P0, PT, RZ, UR4, PT ;  /* 0x00000004ff007c0c */ /* 0x000fc8000bf05070 */
[----:B------:R-:W-:-:S13]  /*cdd0*/  ISETP.NE.AND.EX P0, PT, RZ, UR5, PT, P0 ;  /* 0x00000005ff007c0c */ /* 0x000fda000bf05300 */
[----:B------:R-:W-:Y:S05]  /*cde0*/  @!P0 BRA `(.L_x_300) ;  /* 0x00000000000c8947 */ /* 0x000fea0003800000 */
[----:B------:R2:W5:Y:S01]  /*cdf0*/  LDG.E R8, desc[UR40][R8.64] ;  /* 0x0000002808087981 */ /* 0x000562000c1e1900 */
[----:B------:R-:W-:Y:S01]  /*ce00*/  MOV R3, 0x1 ;  /* 0x0000000100037802 */ /* 0x000fe20000000f00 */
[----:B------:R-:W-:Y:S06]  /*ce10*/  BRA `(.L_x_299) ;  /* 0x0000000000087947 */ /* 0x000fec0003800000 */
.L_x_300:
[----:B------:R-:W1:Y:S01]  /*ce20*/  LDC R8, c[0x0][0x580] ;  /* 0x00016000ff087b82 */ /* 0x000e620000000800 */
[----:B------:R-:W-:-:S07]  /*ce30*/  IMAD.MOV.U32 R3, RZ, RZ, 0x1 ;  /* 0x00000001ff037424 */ /* 0x000fce00078e00ff */
.L_x_299:
[----:B--2---:R-:W-:Y:S01]  /*ce40*/  MOV R9, 0x1 ;  /* 0x0000000100097802 */ /* 0x004fe20000000f00 */
[----:B------:R-:W-:Y:S06]  /*ce50*/  @!P1 BRA `(.L_x_301) ;  /* 0x0000000c00e09947 */ /* 0x000fec0003800000 */
[----:B------:R-:W2:Y:S01]  /*ce60*/  LDC R10, c[0x0][0x900] ;  /* 0x00024000ff0a7b82 */ /* 0x000ea20000000800 */
[----:B------:R-:W-:Y:S01]  /*ce70*/  MOV R5, 0xffffffff ;  /* 0xffffffff00057802 */ /* 0x000fe20000000f00 */
[----:B------:R-:W-:Y:S01]  /*ce80*/  ULDC.64 UR6, c[0x0][0x198] ;  /* 0x0000660000067ab9 */ /* 0x000fe20000000a00 */
[----:B------:R-:W-:Y:S01]  /*ce90*/  MOV R9, 0x1 ;  /* 0x0000000100097802 */ /* 0x000fe20000000f00 */
[----:B------:R-:W-:Y:S01]  /*cea0*/  ULDC.64 UR14, c[0x0][0x588] ;  /* 0x00016200000e7ab9 */ /* 0x000fe20000000a00 */
[----:B------:R-:W-:Y:S01]  /*ceb0*/  LOP3.LUT R11, R0, 0x2, RZ, 0xfc, !PT ;  /* 0x00000002000b7812 */ /* 0x000fe200078efcff */
[----:B------:R-:W-:Y:S01]  /*cec0*/  ULDC.64 UR22, c[0x0][0x8f8] ;  /* 0x00023e0000167ab9 */ /* 0x000fe20000000a00 */
[----:B------:R-:W-:Y:S01]  /*ced0*/  ULDC.64 UR24, c[0x0][0x590] ;  /* 0x0001640000187ab9 */ /* 0x000fe20000000a00 */
[----:B------:R-:W3:Y:S01]  /*cee0*/  LDC R12, c[0x0][0x8a8] ;  /* 0x00022a00ff0c7b82 */ /* 0x000ee20000000800 */
[-C--:B--2---:R-:W-:Y:S02]  /*cef0*/  SHF.L.U32 R5, R5, R10.reuse, RZ ;  /* 0x0000000a05057219 */ /* 0x084fe400000006ff */
[----:B------:R-:W-:Y:S01]  /*cf00*/  SHF.L.U32 R10, R9, R10, RZ ;  /* 0x0000000a090a7219 */ /* 0x000fe200000006ff */
[----:B------:R-:W-:Y:S01]  /*cf10*/  IMAD.MOV.U32 R9, RZ, RZ, 0x1 ;  /* 0x00000001ff097424 */ /* 0x000fe200078e00ff */
[----:B------:R-:W-:-:S02]  /*cf20*/  LOP3.LUT R13, RZ, R5, RZ, 0x33, !PT ;  /* 0x00000005ff0d7212 */ /* 0x000fc400078e33ff */
[----:B---3--:R-:W-:-:S07]  /*cf30*/  IADD3 R12, R12, -0x1, RZ ;  /* 0xffffffff0c0c7810 */ /* 0x008fce0007ffe0ff */
.L_x_333:
[----:B------:R-:W-:Y:S02]  /*cf40*/  ISETP.NE.U32.AND P0, PT, RZ, UR24, PT ;  /* 0x00000018ff007c0c */ /* 0x000fe4000bf05070 */
[----:B------:R-:W-:Y:S02]  /*cf50*/  R2UR UR11, R20 ;  /* 0x00000000140b72ca */ /* 0x000fe400000e0000 */
[----:B------:R-:W-:Y:S02]  /*cf60*/  R2UR UR10, R7 ;  /* 0x00000000070a72ca */ /* 0x000fe400000e0000 */
[----:B------:R-:W-:-:S09]  /*cf70*/  ISETP.NE.AND.EX P0, PT, RZ, UR25, PT, P0 ;  /* 0x00000019ff007c0c */ /* 0x000fd2000bf05300 */
[----:B------:R-:W-:Y:S02]  /*cf80*/  USHF.L.U32 UR11, UR11, 0x7, URZ ;  /* 0x000000070b0b7899 */ /* 0x000fe4000800063f */
[----:B------:R-:W-:Y:S02]  /*cf90*/  USHF.L.U32 UR10, UR10, 0x7, URZ ;  /* 0x000000070a0a7899 */ /* 0x000fe4000800063f */
[----:B--234-:R-:W-:Y:S10]  /*cfa0*/  @!P0 BRA `(.L_x_302) ;  /* 0x00000000002c8947 */ /* 0x01cff40003800000 */
[----:B------:R-:W-:-:S04]  /*cfb0*/  ISETP.NE.U32.AND P1, PT, RZ, UR14, PT ;  /* 0x0000000eff007c0c */ /* 0x000fc8000bf25070 */
[----:B------:R-:W-:-:S13]  /*cfc0*/  ISETP.NE.AND.EX P1, PT, RZ, UR15, PT, P1 ;  /* 0x0000000fff007c0c */ /* 0x000fda000bf25310 */
[----:B------:R-:W-:Y:S05]  /*cfd0*/  @!P1 BRA `(.L_x_303) ;  /* 0x0000000000189947 */ /* 0x000fea0003800000 */
[----:B------:R-:W2:Y:S01]  /*cfe0*/  LDC.64 R4, c[0x0][0x588] ;  /* 0x00016200ff047b82 */ /* 0x000ea20000000a00 */
[----:B------:R-:W-:-:S04]  /*cff0*/  IMAD R3, R6, UR24, RZ ;  /* 0x0000001806037c24 */ /* 0x000fc8000f8e02ff */
[----:B--2---:R-:W-:-:S05]  /*d000*/  IMAD.WIDE R4, R3, 0x4, R4 ;  /* 0x0000000403047825 */ /* 0x004fca00078e0204 */
[----:B-1---5:R3:W5:Y:S01]  /*d010*/  LDG.E R8, desc[UR40][R4.64] ;  /* 0x0000002804087981 */ /* 0x022762000c1e1900 */
[----:B------:R-:W-:Y:S01]  /*d020*/  MOV R3, 0x1 ;  /* 0x0000000100037802 */ /* 0x000fe20000000f00 */
[----:B------:R-:W-:Y:S06]  /*d030*/  BRA `(.L_x_302) ;  /* 0x0000000000087947 */ /* 0x000fec0003800000 */
.L_x_303:
[----:B-1---5:R-:W2:Y:S01]  /*d040*/  LDC R8, c[0x0][0x580] ;  /* 0x00016000ff087b82 */ /* 0x022ea20000000800 */
[----:B------:R-:W-:-:S07]  /*d050*/  MOV R3, 0x1 ;  /* 0x0000000100037802 */ /* 0x000fce0000000f00 */
.L_x_302:
[----:B------:R-:W-:Y:S05]  /*d060*/  @!P0 BRA `(.L_x_304) ;  /* 0x00000000001c8947 */ /* 0x000fea0003800000 */
[----:B------:R-:W-:-:S13]  /*d070*/  LOP3.LUT P2, RZ, R3, 0xff, RZ, 0xc0, !PT ;  /* 0x000000ff03ff7812 */ /* 0x000fda000784c0ff */
[----:B---3--:R-:W3:Y:S02]  /*d080*/  @!P2 LDC.64 R4, c[0x0][0x588] ;  /* 0x00016200ff04ab82 */ /* 0x008ee40000000a00 */
[----:B---3--:R-:W-:-:S04]  /*d090*/  @!P2 ISETP.NE.U32.AND P0, PT, R4, RZ, PT ;  /* 0x000000ff0400a20c */ /* 0x008fc80003f05070 */
[----:B------:R-:W-:Y:S02]  /*d0a0*/  @!P2 ISETP.NE.AND.EX P1, PT, R5, RZ, PT, P0 ;  /* 0x000000ff0500a20c */ /* 0x000fe40003f25300 */
[----:B-12--5:R-:W-:Y:S02]  /*d0b0*/  @P2 FSETP.EQ.AND P0, PT, R8, RZ, PT ;  /* 0x000000ff0800220b */ /* 0x026fe40003f02000 */
[----:B------:R-:W-:Y:S01]  /*d0c0*/  @!P2 PLOP3.LUT P0, PT, P1, PT, PT, 0x8, 0x0 ;  /* 0x000000000000a81c */ /* 0x000fe20000f0e170 */
[----:B------:R-:W-:-:S12]  /*d0d0*/  BRA `(.L_x_305) ;  /* 0x0000000000047947 */ /* 0x000fd80003800000 */
.L_x_304:
[----:B-12--5:R-:W-:-:S13]  /*d0e0*/  FSETP.EQ.AND P0, PT, R8, RZ, PT ;  /* 0x000000ff0800720b */ /* 0x026fda0003f02000 */
.L_x_305:
[----:B------:R-:W-:Y:S02]  /*d0f0*/  ISETP.NE.AND P2, PT, R11, 0x3, PT ;  /* 0x000000030b00780c */ /* 0x000fe40003f45270 */
[----:B------:R-:W-:-:S04]  /*d100*/  ELECT P1, URZ, PT ;  /* 0x00000000003f782f */ /* 0x000fc80003820000 */
[----:B------:R-:W-:-:S07]  /*d110*/  PLOP3.LUT P0, PT, P1, P0, PT, 0x20, 0x0 ;  /* 0x000000000000781c */ /* 0x000fce0000f00470 */
[----:B------:R-:W-:Y:S06]  /*d120*/  @!P2 BRA `(.L_x_306) ;  /* 0x000000000004a947 */ /* 0x000fec0003800000 */
[----:B------:R-:W-:Y:S01]  /*d130*/  BPT.TRAP 0x1 ;  /* 0x000000040000795c */ /* 0x000fe20000300000 */
.L_x_306:
[----:B------:R-:W1:Y:S01]  /*d140*/  S2UR UR36, SR_CgaCtaId ;  /* 0x00000000002479c3 */ /* 0x000e620000008800 */
[----:B------:R-:W-:Y:S01]  /*d150*/  UMOV UR4, 0x400 ;  /* 0x0000040000047882 */ /* 0x000fe20000000000 */
[----:B---3--:R-:W-:Y:S01]  /*d160*/  SHF.L.U32 R4, R9, 0x1f, RZ ;  /* 0x0000001f09047819 */ /* 0x008fe200000006ff */
[----:B-1----:R-:W-:-:S09]  /*d170*/  ULEA UR5, UR36, UR4, 0x18 ;  /* 0x0000000424057291 */ /* 0x002fd2000f8ec03f */
[----:B------:R-:W1:Y:S02]  /*d180*/  SYNCS.PHASECHK.TRANS64.TRYWAIT P1, [UR5+0xe0], R4 ;  /* 0x0000e004ff0075a7 */ /* 0x000e640008020145 */
[----:B-1----:R-:W-:Y:S05]  /*d190*/  @!P1 BRA `(.L_x_307) ;  /* 0x0000002400289947 */ /* 0x002fea0003800000 */
.L_x_376:
[----:B------:R-:W-:Y:S04]  /*d1a0*/  BSSY B0, `(.L_x_308) ;  /* 0x000000e000007945 */ /* 0x000fe80003800000 */
[----:B------:R-:W-:Y:S05]  /*d1b0*/  @!P0 BRA `(.L_x_309) ;  /* 0x0000000000308947 */ /* 0x000fea0003800000 */
[----:B------:R-:W-:Y:S01]  /*d1c0*/  R2UR UR12, R6 ;  /* 0x00000000060c72ca */ /* 0x000fe200000e0000 */
[----:B------:R-:W-:Y:S02]  /*d1d0*/  UIADD3 UR16, UP0, UR6, 0x3f0, URZ ;  /* 0x000003f006107890 */ /* 0x000fe4000ff1e03f */
[----:B------:R-:W-:Y:S02]  /*d1e0*/  UIADD3 UR8, UR5, 0x200, URZ ;  /* 0x0000020005087890 */ /* 0x000fe4000fffe03f */
[----:B------:R-:W-:Y:S02]  /*d1f0*/  UIADD3 UR9, UR5, 0xc0, URZ ;  /* 0x000000c005097890 */ /* 0x000fe4000fffe03f */
[----:B------:R-:W-:Y:S01]  /*d200*/  UIADD3.X UR17, URZ, UR7, URZ, UP0, !UPT ;  /* 0x000000073f117290 */ /* 0x000fe200087fe43f */
[----:B------:R-:W-:Y:S01]  /*d210*/  UMOV UR18, 0x0 ;  /* 0x0000000000127882 */ /* 0x000fe20000000000 */
[----:B------:R-:W-:-:S07]  /*d220*/  UMOV UR19, 0x10000000 ;  /* 0x1000000000137882 */ /* 0x000fce0000000000 */
[----:B------:R2:W-:Y:S02]  /*d230*/  UTMALDG.3D [UR8], [UR16], desc[UR18] ;  /* 0x00001208100075b4 */ /* 0x0005e40008011000 */
[----:B--2---:R-:W-:Y:S05]  /*d240*/  @!P2 BRA `(.L_x_310) ;  /* 0x000000000004a947 */ /* 0x004fea0003800000 */
[----:B------:R-:W-:Y:S01]  /*d250*/  BPT.TRAP 0x1 ;  /* 0x000000040000795c */ /* 0x000fe20000300000 */
.L_x_310:
[----:B-1----:R-:W1:Y:S02]  /*d260*/  LDC R5, c[0x0][0x800] ;  /* 0x00020000ff057b82 */ /* 0x002e640000000800 */
[----:B-1----:R2:W-:Y:S02]  /*d270*/  SYNCS.ARRIVE.TRANS64.RED.A0TR RZ, [UR5+0xc0], R5 ;  /* 0x0000c005ffff79a7 */ /* 0x0025e40008300405 */
.L_x_309:
[----:B------:R-:W-:Y:S05]  /*d280*/  BSYNC B0 ;  /* 0x0000000000007941 */ /* 0x000fea0003800000 */
.L_x_308:
[----:B------:R-:W-:Y:S05]  /*d290*/  @!P2 BRA `(.L_x_311) ;  /* 0x000000000004a947 */ /* 0x000fea0003800000 */
[----:B------:R-:W-:Y:S01]  /*d2a0*/  BPT.TRAP 0x1 ;  /* 0x000000040000795c */ /* 0x000fe20000300000 */
.L_x_311:
[----:B------:R-:W-:-:S04]  /*d2b0*/  UIADD3 UR4, UR5, 0xc0, URZ ;  /* 0x000000c005047890 */ /* 0x000fc8000fffe03f */
[----:B------:R-:W-:-:S09]  /*d2c0*/  UPRMT UR4, UR36, 0x654, UR4 ;  /* 0x0000065424047896 */ /* 0x000fd20008000004 */
[----:B------:R-:W-:Y:S01]  /*d2d0*/  SYNCS.ARRIVE.TRANS64.RED.A1T0 RZ, [UR4], RZ ;  /* 0x000000ffffff79a7 */ /* 0x000fe20008100404 */
[----:B------:R-:W-:Y:S05]  /*d2e0*/  @!P2 BRA `(.L_x_312) ;  /* 0x000000000004a947 */ /* 0x000fea0003800000 */
[----:B------:R-:W-:Y:S01]  /*d2f0*/  BPT.TRAP 0x1 ;  /* 0x000000040000795c */ /* 0x000fe20000300000 */
.L_x_312:
[----:B------:R-:W3:Y:S02]  /*d300*/  SYNCS.PHASECHK.TRANS64.TRYWAIT P1, [UR5+0xe8], R4 ;  /* 0x0000e804ff0075a7 */ /* 0x000ee40008020145 */
[----:B---3--:R-:W-:Y:S05]  /*d310*/  @!P1 BRA `(.L_x_313) ;  /* 0x0000002000e09947 */ /* 0x008fea0003800000 */
.L_x_377:
[----:B------:R-:W-:Y:S04]  /*d320*/  BSSY B0, `(.L_x_314) ;  /* 0x0000010000007945 */ /* 0x000fe80003800000 */
[----:B------:R-:W-:Y:S05]  /*d330*/  @!P0 BRA `(.L_x_315) ;  /* 0x0000000000388947 */ /* 0x000fea0003800000 */
[----:B------:R-:W-:Y:S01]  /*d340*/  UIADD3 UR8, UP0, UR6, 0x3f0, URZ ;  /* 0x000003f006087890 */ /* 0x000fe2000ff1e03f */
[----:B------:R-:W-:Y:S01]  /*d350*/  R2UR UR20, R6 ;  /* 0x00000000061472ca */ /* 0x000fe200000e0000 */
[----:B------:R-:W-:Y:S02]  /*d360*/  UIADD3 UR18, UR10, 0x20, URZ ;  /* 0x000000200a127890 */ /* 0x000fe4000fffe03f */
[----:B------:R-:W-:Y:S02]  /*d370*/  UIADD3 UR16, UR5, 0x1200, URZ ;  /* 0x0000120005107890 */ /* 0x000fe4000fffe03f */
[----:B------:R-:W-:Y:S02]  /*d380*/  UIADD3 UR17, UR5, 0xc8, URZ ;  /* 0x000000c805117890 */ /* 0x000fe4000fffe03f */
[----:B------:R-:W-:Y:S01]  /*d390*/  UIADD3.X UR9, URZ, UR7, URZ, UP0, !UPT ;  /* 0x000000073f097290 */ /* 0x000fe200087fe43f */
[----:B------:R-:W-:Y:S01]  /*d3a0*/  UMOV UR12, 0x0 ;  /* 0x00000000000c7882 */ /* 0x000fe20000000000 */
[----:B------:R-:W-:Y:S01]  /*d3b0*/  UMOV UR13, 0x10000000 ;  /* 0x10000000000d7882 */ /* 0x000fe20000000000 */
[----:B------:R-:W-:-:S06]  /*d3c0*/  UMOV UR19, UR11 ;  /* 0x0000000b00137c82 */ /* 0x000fcc0008000000 */
[----:B------:R3:W-:Y:S02]  /*d3d0*/  UTMALDG.3D [UR16], [UR8], desc[UR12] ;  /* 0x00000c10080075b4 */ /* 0x0007e40008011000 */
[----:B---3--:R-:W-:Y:S05]  /*d3e0*/  @!P2 BRA `(.L_x_316) ;  /* 0x000000000004a947 */ /* 0x008fea0003800000 */
[----:B------:R-:W-:Y:S01]  /*d3f0*/  BPT.TRAP 0x1 ;  /* 0x000000040000795c */ /* 0x000fe20000300000 */
.L_x_316:
[----:B-12---:R-:W1:Y:S02]  /*d400*/  LDC R5, c[0x0][0x800] ;  /* 0x00020000ff057b82 */ /* 0x006e640000000800 */
[----:B-1----:R3:W-:Y:S02]  /*d410*/  SYNCS.ARRIVE.TRANS64.RED.A0TR RZ, [UR5+0xc8], R5 ;  /* 0x0000c805ffff79a7 */ /* 0x0027e40008300405 */
.L_x_315:
[----:B------:R-:W-:Y:S05]  /*d420*/  BSYNC B0 ;  /* 0x0000000000007941 */ /* 0x000fea0003800000 */
.L_x_314:
[----:B------:R-:W-:Y:S05]  /*d430*/  @!P2 BRA `(.L_x_317) ;  /* 0x000000000004a947 */ /* 0x000fea0003800000 */
[----:B------:R-:W-:Y:S01]  /*d440*/  BPT.TRAP 0x1 ;  /* 0x000000040000795c */ /* 0x000fe20000300000 */
.L_x_317:
[----:B------:R-:W-:-:S04]  /*d450*/  UIADD3 UR4, UR5, 0xc8, URZ ;  /* 0x000000c805047890 */ /* 0x000fc8000fffe03f */
[----:B------:R-:W-:-:S09]  /*d460*/  UPRMT UR4, UR36, 0x654, UR4 ;  /* 0x0000065424047896 */ /* 0x000fd20008000004 */
[----:B------:R-:W-:Y:S01]  /*d470*/  SYNCS.ARRIVE.TRANS64.RED.A1T0 RZ, [UR4], RZ ;  /* 0x000000ffffff79a7 */ /* 0x000fe20008100404 */
[----:B------:R-:W-:Y:S05]  /*d480*/  @!P2 BRA `(.L_x_318) ;  /* 0x000000000004a947 */ /* 0x000fea0003800000 */
[----:B------:R-:W-:Y:S01]  /*d490*/  BPT.TRAP 0x1 ;  /* 0x000000040000795c */ /* 0x000fe20000300000 */
.L_x_318:
[----:B------:R-:W4:Y:S02]  /*d4a0*/  SYNCS.PHASECHK.TRANS64.TRYWAIT P1, [UR5+0xf0], R4 ;  /* 0x0000f004ff0075a7 */ /* 0x000f240008020145 */
[----:B----4-:R-:W-:Y:S05]  /*d4b0*/  @!P1 BRA `(.L_x_319) ;  /* 0x0000002000909947 */ /* 0x010fea0003800000 */
.L_x_378:
        /* <DEDUP_REMOVED lines=12> */
[----:B----4-:R-:W-:Y:S05]  /*d580*/  @!P2 BRA `(.L_x_322) ;  /* 0x000000000004a947 */ /* 0x010fea0003800000 */
[----:B------:R-:W-:Y:S01]  /*d590*/  BPT.TRAP 0x1 ;  /* 0x000000040000795c */ /* 0x000fe20000300000 */
.L_x_322:
[----:B-123--:R-:W1:Y:S02]  /*d5a0*/  LDC R5, c[0x0][0x800] ;  /* 0x00020000ff057b82 */ /* 0x00ee640000000800 */
[----:B-1----:R4:W-:Y:S02]  /*d5b0*/  SYNCS.ARRIVE.TRANS64.RED.A0TR RZ, [UR5+0xd0], R5 ;  /* 0x0000d005ffff79a7 */ /* 0x0029e40008300405 */
.L_x_321:
[----:B------:R-:W-:Y:S05]  /*d5c0*/  BSYNC B0 ;  /* 0x0000000000007941 */ /* 0x000fea0003800000 */
.L_x_320:
[----:B------:R-:W-:Y:S05]  /*d5d0*/  @!P2 BRA `(.L_x_323) ;  /* 0x000000000004a947 */ /* 0x000fea0003800000 */
[----:B------:R-:W-:Y:S01]  /*d5e0*/  BPT.TRAP 0x1 ;  /* 0x000000040000795c */ /* 0x000fe20000300000 */
.L_x_323:
[----:B------:R-:W-:-:S04]  /*d5f0*/  UIADD3 UR4, UR5, 0xd0, URZ ;  /* 0x000000d005047890 */ /* 0x000fc8000fffe03f */
[----:B------:R-:W-:-:S09]  /*d600*/  UPRMT UR4, UR36, 0x654, UR4 ;  /* 0x0000065424047896 */ /* 0x000fd20008000004 */
[----:B------:R-:W-:Y:S01]  /*d610*/  SYNCS.ARRIVE.TRANS64.RED.A1T0 RZ, [UR4], RZ ;  /* 0x000000ffffff79a7 */ /* 0x000fe20008100404 */
[----:B------:R-:W-:Y:S05]  /*d620*/  @!P2 BRA `(.L_x_324) ;  /* 0x000000000004a947 */ /* 0x000fea0003800000 */
[----:B------:R-:W-:Y:S01]  /*d630*/  BPT.TRAP 0x1 ;  /* 0x000000040000795c */ /* 0x000fe20000300000 */
.L_x_324:
[----:B------:R-:W5:Y:S02]  /*d640*/  SYNCS.PHASECHK.TRANS64.TRYWAIT P1, [UR5+0xf8], R4 ;  /* 0x0000f804ff0075a7 */ /* 0x000f640008020145 */
[----:B-----5:R-:W-:Y:S05]  /*d650*/  @!P1 BRA `(.L_x_325) ;  /* 0x0000002000409947 */ /* 0x020fea0003800000 */
.L_x_379:
[----:B------:R-:W-:Y:S04]  /*d660*/  BSSY B0, `(.L_x_326) ;  /* 0x0000010000007945 */ /* 0x000fe80003800000 */
[----:B------:R-:W-:Y:S05]  /*d670*/  @!P0 BRA `(.L_x_327) ;  /* 0x0000000000388947 */ /* 0x000fea0003800000 */
[----:B------:R-:W-:Y:S01]  /*d680*/  R2UR UR20, R6 ;  /* 0x00000000061472ca */ /* 0x000fe200000e0000 */
[----:B------:R-:W-:Y:S02]  /*d690*/  UIADD3 UR8, UP0, UR6, 0x3f0, URZ ;  /* 0x000003f006087890 */ /* 0x000fe4000ff1e03f */
        /* <DEDUP_REMOVED lines=8> */
[----:B-1----:R-:W-:Y:S05]  /*d720*/  @!P2 BRA `(.L_x_328) ;  /* 0x000000000004a947 */ /* 0x002fea0003800000 */
[----:B------:R-:W-:Y:S01]  /*d730*/  BPT.TRAP 0x1 ;  /* 0x000000040000795c */ /* 0x000fe20000300000 */
.L_x_328:
[----:B------:R-:W1:Y:S02]  /*d740*/  LDC R4, c[0x0][0x800] ;  /* 0x00020000ff047b82 */ /* 0x000e640000000800 */
[----:B-1----:R1:W-:Y:S02]  /*d750*/  SYNCS.ARRIVE.TRANS64.RED.A0TR RZ, [UR5+0xd8], R4 ;  /* 0x0000d804ffff79a7 */ /* 0x0023e40008300405 */
.L_x_327:
[----:B------:R-:W-:Y:S05]  /*d760*/  BSYNC B0 ;  /* 0x0000000000007941 */ /* 0x000fea0003800000 */
.L_x_326:
[----:B------:R-:W-:Y:S05]  /*d770*/  @!P2 BRA `(.L_x_329) ;  /* 0x000000000004a947 */ /* 0x000fea0003800000 */
[----:B------:R-:W-:Y:S01]  /*d780*/  BPT.TRAP 0x1 ;  /* 0x000000040000795c */ /* 0x000fe20000300000 */
.L_x_329:
[----:B------:R-:W-:Y:S01]  /*d790*/  IADD3 R16, P0, R16, UR38, RZ ;  /* 0x0000002610107c10 */ /* 0x000fe2000ff1e0ff */
[----:B------:R-:W-:Y:S01]  /*d7a0*/  UIADD3 UR4, UR5, 0xd8, URZ ;  /* 0x000000d805047890 */ /* 0x000fe2000fffe03f */
[----:B------:R-:W-:Y:S01]  /*d7b0*/  LOP3.LUT R9, R9, 0x1, RZ, 0x3c, !PT ;  /* 0x0000000109097812 */ /* 0x000fe200078e3cff */
[----:B------:R-:W-:Y:S01]  /*d7c0*/  IMAD.MOV.U32 R20, RZ, RZ, -0x1 ;  /* 0xffffffffff147424 */ /* 0x000fe200078e00ff */
[----:B------:R-:W-:Y:S01]  /*d7d0*/  IADD3.X R17, R17, UR37, RZ, P0, !PT ;  /* 0x0000002511117c10 */ /* 0x000fe200087fe4ff */
[----:B------:R-:W-:Y:S01]  /*d7e0*/  UPRMT UR4, UR36, 0x654, UR4 ;  /* 0x0000065424047896 */ /* 0x000fe20008000004 */
[----:B------:R-:W-:Y:S02]  /*d7f0*/  ISETP.GE.U32.AND P0, PT, R16, UR22, PT ;  /* 0x0000001610007c0c */ /* 0x000fe4000bf06070 */
[----:B-1----:R-:W-:Y:S02]  /*d800*/  PRMT R4, RZ, 0x7610, R4 ;  /* 0x00007610ff047816 */ /* 0x002fe40000000004 */
[----:B------:R-:W-:-:S02]  /*d810*/  ISETP.GE.U32.AND.EX P0, PT, R17, UR23, PT, P0 ;  /* 0x0000001711007c0c */ /* 0x000fc4000bf06100 */
[----:B------:R-:W-:Y:S02]  /*d820*/  MOV R7, 0xffffffff ;  /* 0xffffffff00077802 */ /* 0x000fe40000000f00 */
[----:B------:R-:W-:Y:S01]  /*d830*/  SYNCS.ARRIVE.TRANS64.RED.A1T0 RZ, [UR4], RZ ;  /* 0x000000ffffff79a7 */ /* 0x000fe20008100404 */
[----:B------:R-:W-:-:S08]  /*d840*/  MOV R6, 0xffffffff ;  /* 0xffffffff00067802 */ /* 0x000fd00000000f00 */
[----:B------:R-:W-:Y:S05]  /*d850*/  @P0 BRA `(.L_x_330) ;  /* 0x0000000400580947 */ /* 0x000fea0003800000 */
[----:B------:R-:W1:Y:S01]  /*d860*/  S2R R18, SR_CTAID.X ;  /* 0x0000000000127919 */ /* 0x000e620000002500 */
[----:B------:R-:W5:Y:S01]  /*d870*/  LDC.64 R14, c[0x0][0x8d0] ;  /* 0x00023400ff0e7b82 */ /* 0x000f620000000a00 */
[----:B------:R-:W-:Y:S01]  /*d880*/  ULDC UR4, c[0x0][0x150] ;  /* 0x0000540000047ab9 */ /* 0x000fe20000000800 */
[----:B------:R-:W-:Y:S01]  /*d890*/  MOV R22, R17 ;  /* 0x0000001100167202 */ /* 0x000fe20000000f00 */
[----:B------:R-:W1:Y:S05]  /*d8a0*/  S2R R20, SR_CTAID.Y ;  /* 0x0000000000147919 */ /* 0x000e6a0000002600 */
[----:B--234-:R-:W2:Y:S08]  /*d8b0*/  LDC R5, c[0x0][0x144] ;  /* 0x00005100ff057b82 */ /* 0x01ceb00000000800 */
[----:B------:R-:W3:Y:S01]  /*d8c0*/  LDC R21, c[0x0][0x8d8] ;  /* 0x00023600ff157b82 */ /* 0x000ee20000000800 */
[----:B-----5:R-:W-:-:S04]  /*d8d0*/  ISETP.NE.U32.AND P0, PT, R14, RZ, PT ;  /* 0x000000ff0e00720c */ /* 0x020fc80003f05070 */
[----:B------:R-:W-:Y:S02]  /*d8e0*/  ISETP.NE.AND.EX P0, PT, R15, RZ, PT, P0 ;  /* 0x000000ff0f00720c */ /* 0x000fe40003f05300 */
[----:B-1----:R-:W-:Y:S02]  /*d8f0*/  I2FP.F32.U32 R4, R18 ;  /* 0x0000001200047245 */ /* 0x002fe40000201000 */
[----:B------:R-:W-:-:S03]  /*d900*/  I2FP.F32.U32 R23, R20 ;  /* 0x0000001400177245 */ /* 0x000fc60000201000 */
[----:B------:R-:W-:-:S06]  /*d910*/  FMUL R4, R4, UR4 ;  /* 0x0000000404047c20 */ /* 0x000fcc0008400000 */
[----:B------:R-:W1:Y:S02]  /*d920*/  F2I.U32.TRUNC.NTZ R4, R4 ;  /* 0x0000000400047305 */ /* 0x000e64000020f000 */
[----:B-1----:R-:W-:-:S05]  /*d930*/  IADD3 R6, -R4, RZ, RZ ;  /* 0x000000ff04067210 */ /* 0x002fca0007ffe1ff */
[----:B--2---:R-:W-:Y:S02]  /*d940*/  IMAD R18, R5, R6, R18 ;  /* 0x0000000605127224 */ /* 0x004fe400078e0212 */
[----:B------:R-:W-:Y:S01]  /*d950*/  IMAD.MOV.U32 R6, RZ, RZ, R16 ;  /* 0x000000ffff067224 */ /* 0x000fe200078e0010 */
[----:B---3--:R-:W-:Y:S06]  /*d960*/  @!P0 BRA `(.L_x_331) ;  /* 0x0000000000308947 */ /* 0x008fec0003800000 */
[----:B------:R-:W1:Y:S02]  /*d970*/  LDC R5, c[0x0][0x8dc] ;  /* 0x00023700ff057b82 */ /* 0x000e640000000800 */
[----:B-1----:R-:W-:-:S04]  /*d980*/  IADD3 R5, P0, R16, R5, RZ ;  /* 0x0000000510057210 */ /* 0x002fc80007f1e0ff */
[----:B------:R-:W-:-:S05]  /*d990*/  IADD3.X R19, RZ, R17, RZ, P0, !PT ;  /* 0x00000011ff137210 */ /* 0x000fca00007fe4ff */
[----:B------:R-:W-:-:S04]  /*d9a0*/  IMAD.WIDE.U32 R6, R19, R14, RZ ;  /* 0x0000000e13067225 */ /* 0x000fc800078e00ff */
[----:B------:R-:W-:-:S04]  /*d9b0*/  IMAD.WIDE.U32 R6, P0, R5, R15, R6 ;  /* 0x0000000f05067225 */ /* 0x000fc80007800006 */
[----:B------:R-:W-:-:S04]  /*d9c0*/  IMAD.WIDE.U32 R4, R5, R14, RZ ;  /* 0x0000000e05047225 */ /* 0x000fc800078e00ff */
[----:B------:R-:W-:Y:S01]  /*d9d0*/  IMAD.MOV.U32 R4, RZ, RZ, R7 ;  /* 0x000000ffff047224 */ /* 0x000fe200078e0007 */
[----:B------:R-:W-:Y:S02]  /*d9e0*/  IADD3 RZ, P1, R5, R6, RZ ;  /* 0x0000000605ff7210 */ /* 0x000fe40007f3e0ff */
[----:B------:R-:W-:-:S03]  /*d9f0*/  IADD3.X R5, RZ, RZ, RZ, P0, !PT ;  /* 0x000000ffff057210 */ /* 0x000fc600007fe4ff */
[----:B------:R-:W-:-:S03]  /*da00*/  IMAD.WIDE.U32.X R4, R19, R15, R4, P1 ;  /* 0x0000000f13047225 */ /* 0x000fc600008e0404 */
[----:B------:R-:W-:Y:S02]  /*da10*/  MOV R6, R4 ;  /* 0x0000000400067202 */ /* 0x000fe40000000f00 */
[----:B------:R-:W-:-:S07]  /*da20*/  MOV R22, R5 ;  /* 0x0000000500167202 */ /* 0x000fce0000000f00 */
.L_x_331:
[----:B------:R-:W-:Y:S01]  /*da30*/  ULDC UR4, c[0x0][0x154] ;  /* 0x0000550000047ab9 */ /* 0x000fe20000000800 */
[----:B------:R-:W1:Y:S01]  /*da40*/  LDC R7, c[0x0][0x148] ;  /* 0x00005200ff077b82 */ /* 0x000e620000000800 */
[----:B------:R-:W-:Y:S01]  /*da50*/  FMUL R14, R23, UR4 ;  /* 0x00000004170e7c20 */ /* 0x000fe20008400000 */
[----:B------:R-:W-:Y:S02]  /*da60*/  ISETP.NE.AND P2, PT, R2, 0x1, PT ;  /* 0x000000010200780c */ /* 0x000fe40003f45270 */
[-CC-:B------:R-:W-:Y:S02]  /*da70*/  SHF.R.U64 R19, R6, R21.reuse, R22.reuse ;  /* 0x0000001506137219 */ /* 0x180fe40000001216 */
[----:B------:R-:W-:Y:S01]  /*da80*/  SHF.R.U32.HI R21, RZ, R21, R22 ;  /* 0x00000015ff157219 */ /* 0x000fe20000011616 */
[----:B------:R-:W2:Y:S01]  /*da90*/  F2I.U32.TRUNC.NTZ R14, R14 ;  /* 0x0000000e000e7305 */ /* 0x000ea2000020f000 */
[----:B------:R-:W3:Y:S01]  /*daa0*/  LDC.64 R4, c[0x0][0x8c8] ;  /* 0x00023200ff047b82 */ /* 0x000ee20000000a00 */
[----:B------:R-:W-:-:S04]  /*dab0*/  IADD3 R23, P0, RZ, -R19, RZ ;  /* 0x80000013ff177210 */ /* 0x000fc80007f1e0ff */
[----:B------:R-:W-:-:S03]  /*dac0*/  IADD3.X R21, RZ, ~R21, RZ, P0, !PT ;  /* 0x80000015ff157210 */ /* 0x000fc600007fe4ff */
[----:B------:R-:W4:Y:S01]  /*dad0*/  LDC R22, c[0x0][0x8c0] ;  /* 0x00023000ff167b82 */ /* 0x000f220000000800 */
[----:B--2---:R-:W-:-:S07]  /*dae0*/  IMAD.MOV R15, RZ, RZ, -R14 ;  /* 0x000000ffff0f7224 */ /* 0x004fce00078e0a0e */
[----:B------:R-:W2:Y:S01]  /*daf0*/  LDC R26, c[0x0][0x8f0] ;  /* 0x00023c00ff1a7b82 */ /* 0x000ea20000000800 */
[----:B-1----:R-:W-:-:S07]  /*db00*/  @P2 IMAD R18, R7, R15, R20 ;  /* 0x0000000f07122224 */ /* 0x002fce00078e0214 */
[----:B------:R-:W1:Y:S01]  /*db10*/  LDC.64 R14, c[0x0][0x8e8] ;  /* 0x00023a00ff0e7b82 */ /* 0x000e620000000a00 */
[----:B---3--:R-:W-:-:S04]  /*db20*/  IMAD R6, R21, R4, RZ ;  /* 0x0000000415067224 */ /* 0x008fc800078e02ff */
[C---:B------:R-:W-:Y:S02]  /*db30*/  IMAD R7, R23.reuse, R5, R6 ;  /* 0x0000000517077224 */ /* 0x040fe400078e0206 */
[----:B------:R-:W-:Y:S01]  /*db40*/  IMAD.WIDE.U32 R4, R23, R4, R16 ;  /* 0x0000000417047225 */ /* 0x000fe200078e0010 */
[----:B------:R-:W3:Y:S04]  /*db50*/  LDC R21, c[0x0][0x8b0] ;  /* 0x00022c00ff157b82 */ /* 0x000ee80000000800 */
[----:B------:R-:W-:-:S04]  /*db60*/  IADD3 R5, R5, R7, RZ ;  /* 0x0000000705057210 */ /* 0x000fc80007ffe0ff */
[----:B------:R-:W5:Y:S01]  /*db70*/  LDC R6, c[0x0][0x900] ;  /* 0x00024000ff067b82 */ /* 0x000f620000000800 */
[-CC-:B----4-:R-:W-:Y:S02]  /*db80*/  SHF.R.U64 R25, R4, R22.reuse, R5.reuse ;  /* 0x0000001604197219 */ /* 0x190fe40000001205 */
[----:B------:R-:W-:-:S05]  /*db90*/  SHF.R.U32.HI R4, RZ, R22, R5 ;  /* 0x00000016ff047219 */ /* 0x000fca0000011605 */
[----:B------:R-:W4:Y:S01]  /*dba0*/  LDC R22, c[0x0][0x8e0] ;  /* 0x00023800ff167b82 */ /* 0x000f220000000800 */
[----:B-1----:R-:W-:-:S04]  /*dbb0*/  ISETP.NE.U32.AND P0, PT, R14, RZ, PT ;  /* 0x000000ff0e00720c */ /* 0x002fc80003f05070 */
[----:B------:R-:W-:-:S03]  /*dbc0*/  ISETP.NE.AND.EX P0, PT, R15, RZ, PT, P0 ;  /* 0x000000ff0f00720c */ /* 0x000fc60003f05300 */
[----:B------:R-:W1:Y:S01]  /*dbd0*/  LDC R23, c[0x0][0x8b8] ;  /* 0x00022e00ff177b82 */ /* 0x000e620000000800 */
[-CC-:B---3--:R-:W-:Y:S02]  /*dbe0*/  SHF.R.U64 R24, R25, R21.reuse, R4.reuse ;  /* 0x0000001519187219 */ /* 0x188fe40000001204 */
[----:B------:R-:W-:-:S05]  /*dbf0*/  SHF.R.U32.HI R5, RZ, R21, R4 ;  /* 0x00000015ff057219 */ /* 0x000fca0000011604 */
[----:B------:R-:W3:Y:S01]  /*dc00*/  LDC R20, c[0x0][0x8a8] ;  /* 0x00022a00ff147b82 */ /* 0x000ee20000000800 */
[-CC-:B-----5:R-:W-:Y:S02]  /*dc10*/  SHF.R.U64 R21, R24, R6.reuse, R5.reuse ;  /* 0x0000000618157219 */ /* 0x1a0fe40000001205 */
[----:B------:R-:W-:Y:S02]  /*dc20*/  SHF.R.U32.HI R27, RZ, R6, R5 ;  /* 0x00000006ff1b7219 */ /* 0x000fe40000011605 */
[----:B------:R-:W-:Y:S02]  /*dc30*/  MOV R4, R21 ;  /* 0x0000001500047202 */ /* 0x000fe40000000f00 */
[----:B------:R-:W-:Y:S01]  /*dc40*/  MOV R5, R27 ;  /* 0x0000001b00057202 */ /* 0x000fe20000000f00 */
[----:B--2---:R-:W-:Y:S06]  /*dc50*/  @!P0 BRA `(.L_x_332) ;  /* 0x0000000000288947 */ /* 0x004fec0003800000 */
[----:B------:R-:W2:Y:S02]  /*dc60*/  LDC R4, c[0x0][0x8f4] ;  /* 0x00023d00ff047b82 */ /* 0x000ea40000000800 */
[----:B--2---:R-:W-:-:S05]  /*dc70*/  IADD3 R5, P0, R21, R4, RZ ;  /* 0x0000000415057210 */ /* 0x004fca0007f1e0ff */
[----:B------:R-:W-:-:S04]  /*dc80*/  IMAD.X R27, RZ, RZ, R27, P0 ;  /* 0x000000ffff1b7224 */ /* 0x000fc800000e061b */
[----:B------:R-:W-:-:S04]  /*dc90*/  IMAD.WIDE.U32 R6, R27, R14, RZ ;  /* 0x0000000e1b067225 */ /* 0x000fc800078e00ff */
[----:B------:R-:W-:-:S04]  /*dca0*/  IMAD.WIDE.U32 R6, P0, R5, R15, R6 ;  /* 0x0000000f05067225 */ /* 0x000fc80007800006 */
[----:B------:R-:W-:Y:S01]  /*dcb0*/  IMAD.WIDE.U32 R4, R5, R14, RZ ;  /* 0x0000000e05047225 */ /* 0x000fe200078e00ff */
[----:B------:R-:W-:-:S04]  /*dcc0*/  MOV R4, R7 ;  /* 0x0000000700047202 */ /* 0x000fc80000000f00 */
[----:B------:R-:W-:Y:S02]  /*dcd0*/  IADD3 RZ, P1, R5, R6, RZ ;  /* 0x0000000605ff7210 */ /* 0x000fe40007f3e0ff */
[----:B------:R-:W-:-:S03]  /*dce0*/  IADD3.X R5, RZ, RZ, RZ, P0, !PT ;  /* 0x000000ffff057210 */ /* 0x000fc600007fe4ff */
[----:B------:R-:W-:-:S08]  /*dcf0*/  IMAD.WIDE.U32.X R4, R27, R15, R4, P1 ;  /* 0x0000000f1b047225 */ /* 0x000fd000008e0404 */
.L_x_332:
[----:B------:R-:W-:Y:S02]  /*dd00*/  SHF.R.U64 R26, R4, R26, R5 ;  /* 0x0000001a041a7219 */ /* 0x000fe40000001205 */
[----:B------:R-:W-:Y:S02]  /*dd10*/  LOP3.LUT R5, R24, R13, RZ, 0xc0, !PT ;  /* 0x0000000d18057212 */ /* 0x000fe400078ec0ff */
[----:B------:R-:W-:Y:S02]  /*dd20*/  IADD3 R4, -R26, RZ, RZ ;  /* 0x000000ff1a047210 */ /* 0x000fe40007ffe1ff */
[----:B------:R-:W-:Y:S01]  /*dd30*/  LOP3.LUT R25, R25, R12, RZ, 0xc0, !PT ;  /* 0x0000000c19197212 */ /* 0x000fe200078ec0ff */
[----:B------:R-:W-:Y:S01]  /*dd40*/  IMAD R5, R10, R26, R5 ;  /* 0x0000001a0a057224 */ /* 0x000fe200078e0205 */
[----:B------:R-:W-:Y:S01]  /*dd50*/  MOV R6, R19 ;  /* 0x0000001300067202 */ /* 0x000fe20000000f00 */
[----:B----4-:R-:W-:Y:S02]  /*dd60*/  IMAD R21, R4, R22, R21 ;  /* 0x0000001604157224 */ /* 0x010fe400078e0215 */
[----:B-1----:R-:W-:-:S02]  /*dd70*/  IMAD R18, R5, R23, R18 ;  /* 0x0000001705127224 */ /* 0x002fc400078e0212 */
[----:B---3--:R-:W-:Y:S02]  /*dd80*/  IMAD R21, R21, R20, R25 ;  /* 0x0000001415157224 */ /* 0x008fe400078e0219 */
[----:B------:R-:W-:-:S03]  /*dd90*/  IMAD.MOV.U32 R4, RZ, RZ, 0x1 ;  /* 0x00000001ff047424 */ /* 0x000fc600078e00ff */
[----:B------:R-:W-:Y:S02]  /*dda0*/  SEL R7, R21, R18, !P2 ;  /* 0x0000001215077207 */ /* 0x000fe40005000000 */
[----:B------:R-:W-:-:S07]  /*ddb0*/  SEL R20, R18, R21, !P2 ;  /* 0x0000001512147207 */ /* 0x000fce0005000000 */
.L_x_330:
[----:B------:R-:W-:-:S13]  /*ddc0*/  LOP3.LUT P0, RZ, R4, 0xff, RZ, 0xc0, !PT ;  /* 0x000000ff04ff7812 */ /* 0x000fda000780c0ff */
[----:B------:R-:W-:Y:S05]  /*ddd0*/  @P0 BRA `(.L_x_333) ;  /* 0xfffffff000580947 */ /* 0x000fea000383ffff */
.L_x_301:
[----:B------:R-:W-:Y:S01]  /*dde0*/  ELECT P0, URZ, PT ;  /* 0x00000000003f782f */ /* 0x000fe20003800000 */
[----:B------:R-:W-:-:S12]  /*ddf0*/  BSSY B0, `(.L_x_334) ;  /* 0x000001b000007945 */ /* 0x000fd80003800000 */
[----:B------:R-:W-:Y:S05]  /*de00*/  @!P0 BRA `(.L_x_335) ;  /* 0x0000000000648947 */ /* 0x000fea0003800000 */
[----:B------:R-:W-:-:S04]  /*de10*/  LOP3.LUT R0, R0, 0x2, RZ, 0xfc, !PT ;  /* 0x0000000200007812 */ /* 0x000fc800078efcff */
[----:B------:R-:W-:-:S13]  /*de20*/  ISETP.NE.AND P1, PT, R0, 0x3, PT ;  /* 0x000000030000780c */ /* 0x000fda0003f25270 */
[----:B------:R-:W-:Y:S05]  /*de30*/  @!P1 BRA `(.L_x_336) ;  /* 0x0000000000049947 */ /* 0x000fea0003800000 */
[----:B------:R-:W-:Y:S01]  /*de40*/  BPT.TRAP 0x1 ;  /* 0x000000040000795c */ /* 0x000fe20000300000 */
.L_x_336:
[----:B------:R-:W-:Y:S02]  /*de50*/  MOV R2, 0x400 ;  /* 0x0000040000027802 */ /* 0x000fe40000000f00 */
[----:B------:R-:W-:Y:S02]  /*de60*/  MOV R3, UR36 ;  /* 0x0000002400037c02 */ /* 0x000fe40008000f00 */
[----:B------:R-:W-:Y:S02]  /*de70*/  SHF.L.U32 R0, R9, 0x1f, RZ ;  /* 0x0000001f09007819 */ /* 0x000fe400000006ff */
[----:B------:R-:W-:-:S04]  /*de80*/  LEA R3, R3, R2, 0x18 ;  /* 0x0000000203037211 */ /* 0x000fc800078ec0ff */
[----:B------:R-:W1:Y:S02]  /*de90*/  SYNCS.PHASECHK.TRANS64.TRYWAIT P0, [R3+URZ+0xe0], R0 ;  /* 0x0000e000030075a7 */ /* 0x000e64000800017f */
[----:B-1----:R-:W-:Y:S05]  /*dea0*/  @!P0 BRA `(.L_x_337) ;  /* 0x0000001800448947 */ /* 0x002fea0003800000 */
.L_x_380:
[----:B------:R-:W-:Y:S05]  /*deb0*/  @!P1 BRA `(.L_x_338) ;  /* 0x0000000000049947 */ /* 0x000fea0003800000 */
[----:B------:R-:W-:Y:S01]  /*dec0*/  BPT.TRAP 0x1 ;  /* 0x000000040000795c */ /* 0x000fe20000300000 */
.L_x_338:
[----:B------:R-:W1:Y:S02]  /*ded0*/  SYNCS.PHASECHK.TRANS64.TRYWAIT P0, [R3+URZ+0xe8], R0 ;  /* 0x0000e800030075a7 */ /* 0x000e64000800017f */
[----:B-1----:R-:W-:Y:S05]  /*dee0*/  @!P0 BRA `(.L_x_339) ;  /* 0x0000001800488947 */ /* 0x002fea0003800000 */
.L_x_381:
[----:B------:R-:W-:Y:S05]  /*def0*/  @!P1 BRA `(.L_x_340) ;  /* 0x0000000000049947 */ /* 0x000fea0003800000 */
[----:B------:R-:W-:Y:S01]  /*df00*/  BPT.TRAP 0x1 ;  /* 0x000000040000795c */ /* 0x000fe20000300000 */
.L_x_340:
[----:B------:R-:W1:Y:S02]  /*df10*/  SYNCS.PHASECHK.TRANS64.TRYWAIT P0, [R3+URZ+0xf0], R0 ;  /* 0x0000f000030075a7 */ /* 0x000e64000800017f */
[----:B-1----:R-:W-:Y:S05]  /*df20*/  @!P0 BRA `(.L_x_341) ;  /* 0x00000018004c8947 */ /* 0x002fea0003800000 */
.L_x_382:
[----:B------:R-:W-:Y:S05]  /*df30*/  @!P1 BRA `(.L_x_342) ;  /* 0x0000000000049947 */ /* 0x000fea0003800000 */
[----:B------:R-:W-:Y:S01]  /*df40*/  BPT.TRAP 0x1 ;  /* 0x000000040000795c */ /* 0x000fe20000300000 */
.L_x_342:
[----:B------:R-:W-:-:S07]  /*df50*/  SHF.L.U32 R0, R9, 0x1f, RZ ;  /* 0x0000001f09007819 */ /* 0x000fce00000006ff */
.L_x_343:
[----:B------:R1:W1:Y:S02]  /*df60*/  SYNCS.PHASECHK.TRANS64.TRYWAIT P0, [R3+URZ+0xf8], R0 ;  /* 0x0000f800030075a7 */ /* 0x000264000800017f */
[----:B-1----:R-:W-:Y:S05]  /*df70*/  @!P0 NANOSLEEP.SYNCS 0x989680 ;  /* 0x009896800000895d */ /* 0x002fea0003900000 */
[----:B------:R-:W1:Y:S02]  /*df80*/  @!P0 SYNCS.PHASECHK.TRANS64 P0, [R3+URZ+0xf8], R0 ;  /* 0x0000f800030085a7 */ /* 0x000e64000800007f */
[----:B-1----:R-:W-:Y:S05]  /*df90*/  @!P0 BRA `(.L_x_343) ;  /* 0xfffffffc00f08947 */ /* 0x002fea000383ffff */
.L_x_335:
[----:B------:R-:W-:Y:S05]  /*dfa0*/  BSYNC B0 ;  /* 0x0000000000007941 */ /* 0x000fea0003800000 */
.L_x_334:
[----:B------:R-:W-:Y:S05]  /*dfb0*/  EXIT ;  /* 0x000000000000794d */ /* 0x000fea0003800000 */
.L_x_296:
[----:B------:R-:W-:Y:S01]  /*dfc0*/  LOP3.LUT P0, RZ, R12, 0xff, RZ, 0xc0, !PT ;  /* 0x000000ff0cff7812 */ /* 0x000fe2000780c0ff */
[----:B------:R-:W-:Y:S01]  /*dfd0*/  IMAD.MOV.U32 R12, RZ, RZ, RZ ;  /* 0x000000ffff0c7224 */ /* 0x000fe200078e00ff */
[----:B------:R-:W-:-:S11]  /*dfe0*/  MOV R0, 0x1 ;  /* 0x0000000100007802 */ /* 0x000fd60000000f00 */
[----:B------:R-:W-:Y:S05]  /*dff0*/  @!P0 BRA `(.L_x_344) ;  /* 0x0000000c00188947 */ /* 0x000fea0003800000 */
[----:B------:R-:W1:Y:S01]  /*e000*/  LDC R0, c[0x0][0x28c] ;  /* 0x0000a300ff007b82 */ /* 0x000e620000000800 */
[----:B------:R-:W-:Y:S01]  /*e010*/  ULDC UR6, c[0x0][0x900] ;  /* 0x0002400000067ab9 */ /* 0x000fe20000000800 */
[----:B------:R-:W-:Y:S01]  /*e020*/  UMOV UR7, 0xffffffff ;  /* 0xffffffff00077882 */ /* 0x000fe20000000000 */
[----:B------:R-:W-:Y:S01]  /*e030*/  BSSY B0, `(.L_x_344) ;  /* 0x00000c2000007945 */ /* 0x000fe20003800000 */
[----:B------:R-:W-:Y:S01]  /*e040*/  USHF.L.U32 UR4, UR36, 0x6, URZ ;  /* 0x0000000624047899 */ /* 0x000fe2000800063f */
[----:B------:R-:W-:Y:S01]  /*e050*/  MOV R10, 0x1 ;  /* 0x00000001000a7802 */ /* 0x000fe20000000f00 */
[----:B------:R-:W-:Y:S01]  /*e060*/  USHF.L.U32 UR7, UR7, UR6, URZ ;  /* 0x0000000607077299 */ /* 0x000fe2000800063f */
[----:B------:R-:W-:Y:S01]  /*e070*/  LOP3.LUT R9, R19, 0x2, RZ, 0xfc, !PT ;  /* 0x0000000213097812 */ /* 0x000fe200078efcff */
[----:B------:R-:W-:Y:S01]  /*e080*/  IMAD.MOV.U32 R12, RZ, RZ, RZ ;  /* 0x000000ffff0c7224 */ /* 0x000fe200078e00ff */
[----:B------:R-:W-:Y:S01]  /*e090*/  ULDC UR5, c[0x0][0x8a8] ;  /* 0x00022a0000057ab9 */ /* 0x000fe20000000800 */
[----:B------:R-:W-:Y:S01]  /*e0a0*/  UMOV UR8, 0x1 ;  /* 0x0000000100087882 */ /* 0x000fe20000000000 */
[----:B------:R-:W-:-:S02]  /*e0b0*/  USHF.L.U32 UR22, UR36, 0xc, URZ ;  /* 0x0000000c24167899 */ /* 0x000fc4000800063f */
[----:B------:R-:W-:Y:S02]  /*e0c0*/  ULOP3.LUT UR4, UR4, 0x40, URZ, 0xc0, !UPT ;  /* 0x0000004004047892 */ /* 0x000fe4000f8ec03f */
[----:B------:R-:W-:Y:S02]  /*e0d0*/  UIADD3 UR5, UR5, -0x1, URZ ;  /* 0xffffffff05057890 */ /* 0x000fe4000fffe03f */
[----:B------:R-:W-:Y:S02]  /*e0e0*/  USHF.L.U32 UR18, UR8, UR6, URZ ;  /* 0x0000000608127299 */ /* 0x000fe4000800063f */
[----:B------:R-:W-:Y:S01]  /*e0f0*/  ULOP3.LUT UR17, URZ, UR7, URZ, 0x33, !UPT ;  /* 0x000000073f117292 */ /* 0x000fe2000f8e333f */
[----:B------:R-:W-:Y:S01]  /*e100*/  ULDC.64 UR20, c[0x0][0x198] ;  /* 0x0000660000147ab9 */ /* 0x000fe20000000a00 */
[----:B-1----:R-:W-:-:S04]  /*e110*/  IADD3 R0, R0, 0x3f, RZ ;  /* 0x0000003f00007810 */ /* 0x002fc80007ffe0ff */
[----:B------:R-:W-:-:S04]  /*e120*/  SHF.R.S32.HI R3, RZ, 0x1f, R0 ;  /* 0x0000001fff037819 */ /* 0x000fc80000011400 */
[----:B------:R-:W-:Y:S02]  /*e130*/  LEA.HI R3, R3, R0, RZ, 0x6 ;  /* 0x0000000003037211 */ /* 0x000fe400078f30ff */
[----:B------:R-:W-:Y:S02]  /*e140*/  MOV R0, 0x1 ;  /* 0x0000000100007802 */ /* 0x000fe40000000f00 */
[----:B------:R-:W-:-:S04]  /*e150*/  SHF.R.S32.HI R3, RZ, 0x6, R3 ;  /* 0x00000006ff037819 */ /* 0x000fc80000011403 */
[----:B------:R-:W-:-:S07]  /*e160*/  IADD3 R8, R3, 0x1, RZ ;  /* 0x0000000103087810 */ /* 0x000fce0007ffe0ff */
.L_x_355:
[----:B------:R-:W-:-:S03]  /*e170*/  UMOV UR6, 0xffffffff ;  /* 0xffffffff00067882 */ /* 0x000fc60000000000 */
[----:B------:R-:W-:Y:S05]  /*e180*/  BRA.DIV UR6, `(.L_x_345) ;  /* 0x0000001606c87947 */ /* 0x000fea000b800000 */
[----:B------:R-:W-:-:S13]  /*e190*/  ELECT P6, URZ, PT ;  /* 0x00000000003f782f */ /* 0x000fda00038c0000 */
.L_x_385:
[----:B------:R-:W1:Y:S01]  /*e1a0*/  LDC R4, c[0x0][0x28c] ;  /* 0x0000a300ff047b82 */ /* 0x000e620000000800 */
[----:B------:R-:W-:Y:S01]  /*e1b0*/  BSSY B1, `(.L_x_346) ;  /* 0x0000037000017945 */ /* 0x000fe20003800000 */
[----:B-1----:R-:W-:-:S13]  /*e1c0*/  ISETP.LT.OR P6, PT, R4, 0x1, !P6 ;  /* 0x000000010400780c */ /* 0x002fda00077c1670 */
[----:B------:R-:W-:Y:S05]  /*e1d0*/  @P6 BRA `(.L_x_347) ;  /* 0x0000000000d06947 */ /* 0x000fea0003800000 */
[----:B------:R-:W-:Y:S01]  /*e1e0*/  LEA R15, R7, UR4, 0x7 ;  /* 0x00000004070f7c11 */ /* 0x000fe2000f8e38ff */
[----:B------:R-:W-:Y:S01]  /*e1f0*/  IMAD.MOV.U32 R4, RZ, RZ, R8 ;  /* 0x000000ffff047224 */ /* 0x000fe200078e0008 */
[----:B------:R-:W-:Y:S02]  /*e200*/  SHF.L.U32 R20, R20, 0x7, RZ ;  /* 0x0000000714147819 */ /* 0x000fe400000006ff */
[----:B------:R-:W-:Y:S02]  /*e210*/  MOV R21, RZ ;  /* 0x000000ff00157202 */ /* 0x000fe40000000f00 */
[----:B------:R-:W-:Y:S02]  /*e220*/  MOV R5, R0 ;  /* 0x0000000000057202 */ /* 0x000fe40000000f00 */
[----:B------:R-:W-:-:S07]  /*e230*/  MOV R7, R12 ;  /* 0x0000000c00077202 */ /* 0x000fce0000000f00 */
.L_x_350:
[----:B------:R-:W1:Y:S01]  /*e240*/  S2R R14, SR_CgaCtaId ;  /* 0x00000000000e7919 */ /* 0x000e620000008800 */
[----:B------:R-:W-:Y:S02]  /*e250*/  MOV R11, 0x400 ;  /* 0x00000400000b7802 */ /* 0x000fe40000000f00 */
[----:B------:R-:W-:-:S13]  /*e260*/  LOP3.LUT P1, RZ, R18, 0x7f, RZ, 0xc0, !PT ;  /* 0x0000007f12ff7812 */ /* 0x000fda000782c0ff */
[----:B------:R-:W2:Y:S01]  /*e270*/  @!P1 LDC R13, c[0x0][0x500] ;  /* 0x00014000ff0d9b82 */ /* 0x000ea20000000800 */
[----:B-1----:R-:W-:Y:S02]  /*e280*/  LEA R22, R14, R11, 0x18 ;  /* 0x0000000b0e167211 */ /* 0x002fe400078ec0ff */
[----:B------:R-:W-:Y:S02]  /*e290*/  SHF.L.U32 R11, R5, 0x1f, RZ ;  /* 0x0000001f050b7819 */ /* 0x000fe400000006ff */
[----:B------:R-:W-:-:S04]  /*e2a0*/  LEA R14, R7, R22, 0x3 ;  /* 0x00000016070e7211 */ /* 0x000fc800078e18ff */
[----:B------:R-:W1:Y:S02]  /*e2b0*/  SYNCS.PHASECHK.TRANS64.TRYWAIT P0, [R14+URZ+0x60], R11 ;  /* 0x0000600b0e0075a7 */ /* 0x000e64000800017f */
[----:B-12---:R-:W-:Y:S05]  /*e2c0*/  @!P0 BRA `(.L_x_348) ;  /* 0x0000001400988947 */ /* 0x006fea0003800000 */
.L_x_386:
[----:B-1----:R-:W-:Y:S01]  /*e2d0*/  PRMT R11, R9, 0x9910, RZ ;  /* 0x00009910090b7816 */ /* 0x002fe200000000ff */
[----:B------:R1:W-:Y:S03]  /*e2e0*/  @!P1 SYNCS.ARRIVE.TRANS64 RZ, [R14+URZ], R13 ;  /* 0x0000000d0eff99a7 */ /* 0x0003e6000800003f */
[----:B------:R-:W-:-:S13]  /*e2f0*/  ISETP.NE.AND P0, PT, R11, 0x2, PT ;  /* 0x000000020b00780c */ /* 0x000fda0003f05270 */
[----:B-1----:R-:W-:Y:S05]  /*e300*/  @P0 BRA `(.L_x_349) ;  /* 0x0000000000040947 */ /* 0x002fea0003800000 */
[----:B------:R-:W-:Y:S01]  /*e310*/  BPT.TRAP 0x1 ;  /* 0x000000040000795c */ /* 0x000fe20000300000 */
.L_x_349:
[C---:B------:R-:W-:Y:S01]  /*e320*/  R2UR UR7, R7.reuse ;  /* 0x00000000070772ca */ /* 0x040fe200000e0000 */
[----:B------:R-:W-:Y:S01]  /*e330*/  UIADD3 UR6, UP0, UR20, 0xf0, URZ ;  /* 0x000000f014067890 */ /* 0x000fe2000ff1e03f */
[----:B------:R-:W-:Y:S01]  /*e340*/  R2UR UR16, R22 ;  /* 0x00000000161072ca */ /* 0x000fe200000e0000 */
[----:B------:R-:W-:Y:S01]  /*e350*/  UIADD3 UR24, UP1, UR20, 0x1f0, URZ ;  /* 0x000001f014187890 */ /* 0x000fe2000ff3e03f */
[----:B------:R-:W-:Y:S01]  /*e360*/  R2UR UR9, R14 ;  /* 0x000000000e0972ca */ /* 0x000fe200000e0000 */
[----:B------:R-:W-:Y:S01]  /*e370*/  VIADD R7, R7, 0x1 ;  /* 0x0000000107077836 */ /* 0x000fe20000000000 */
[----:B------:R-:W-:Y:S01]  /*e380*/  R2UR UR11, R20 ;  /* 0x00000000140b72ca */ /* 0x000fe200000e0000 */
[----:B------:R-:W-:Y:S01]  /*e390*/  UIADD3.X UR25, URZ, UR21, URZ, UP1, !UPT ;  /* 0x000000153f197290 */ /* 0x000fe20008ffe43f */
[----:B------:R-:W-:Y:S01]  /*e3a0*/  R2UR UR10, R21 ;  /* 0x00000000150a72ca */ /* 0x000fe200000e0000 */
[----:B------:R-:W-:Y:S01]  /*e3b0*/  UMOV UR14, 0x0 ;  /* 0x00000000000e7882 */ /* 0x000fe20000000000 */
[----:B------:R-:W-:Y:S01]  /*e3c0*/  R2UR UR12, R6 ;  /* 0x00000000060c72ca */ /* 0x000fe200000e0000 */
[----:B------:R-:W-:Y:S01]  /*e3d0*/  UMOV UR15, 0x10000000 ;  /* 0x10000000000f7882 */ /* 0x000fe20000000000 */
[----:B------:R-:W-:Y:S01]  /*e3e0*/  IADD3 R4, R4, -0x1, RZ ;  /* 0xffffffff04047810 */ /* 0x000fe20007ffe0ff */
[----:B------:R-:W-:Y:S01]  /*e3f0*/  USHF.L.U32 UR7, UR7, 0xd, URZ ;  /* 0x0000000d07077899 */ /* 0x000fe2000800063f */
[----:B------:R-:W-:Y:S01]  /*e400*/  R2UR UR19, R15 ;  /* 0x000000000f1372ca */ /* 0x000fe200000e0000 */
[----:B------:R-:W-:Y:S01]  /*e410*/  UMOV UR23, 0x30000 ;  /* 0x0003000000177882 */ /* 0x000fe20000000000 */
[----:B------:R-:W-:Y:S01]  /*e420*/  ISETP.GT.AND P1, PT, R4, 0x1, PT ;  /* 0x000000010400780c */ /* 0x000fe20003f24270 */
[----:B------:R-:W-:Y:S01]  /*e430*/  ULOP3.LUT UR8, UR7, 0x1000, UR22, 0xf8, !UPT ;  /* 0x0000100007087892 */ /* 0x000fe2000f8ef816 */
[----:B------:R-:W-:Y:S01]  /*e440*/  ISETP.NE.AND P0, PT, R7, 0xc, PT ;  /* 0x0000000c0700780c */ /* 0x000fe20003f05270 */
[----:B------:R-:W-:Y:S01]  /*e450*/  UIADD3 UR13, UR16, 0x6300, UR7 ;  /* 0x00006300100d7890 */ /* 0x000fe2000fffe007 */
[----:B------:R-:W-:Y:S01]  /*e460*/  IADD3 R21, R21, 0x40, RZ ;  /* 0x0000004015157810 */ /* 0x000fe20007ffe0ff */
[----:B------:R-:W-:Y:S01]  /*e470*/  UIADD3.X UR7, URZ, UR21, URZ, UP0, !UPT ;  /* 0x000000153f077290 */ /* 0x000fe200087fe43f */
[----:B------:R-:W-:Y:S01]  /*e480*/  SEL R14, RZ, 0x1, P0 ;  /* 0x00000001ff0e7807 */ /* 0x000fe20000000000 */
[----:B------:R-:W-:Y:S01]  /*e490*/  UIADD3 UR16, UR16, 0x1e300, UR8 ;  /* 0x0001e30010107890 */ /* 0x000fe2000fffe008 */
[----:B------:R-:W-:-:S02]  /*e4a0*/  SEL R7, R7, RZ, P0 ;  /* 0x000000ff07077207 */ /* 0x000fc40000000000 */
[----:B------:R-:W-:Y:S01]  /*e4b0*/  UMOV UR8, UR13 ;  /* 0x0000000d00087c82 */ /* 0x000fe20008000000 */
[----:B------:R-:W-:-:S03]  /*e4c0*/  LOP3.LUT R5, R5, R14, RZ, 0x3c, !PT ;  /* 0x0000000e05057212 */ /* 0x000fc600078e3cff */
[----:B------:R1:W-:Y:S02]  /*e4d0*/  UTMALDG.3D [UR8], [UR6], desc[UR14] ;  /* 0x00000e08060075b4 */ /* 0x0003e40008011000 */
[----:B-1----:R-:W-:Y:S01]  /*e4e0*/  UMOV UR8, UR16 ;  /* 0x0000001000087c82 */ /* 0x002fe20008000000 */
[----:B------:R-:W-:Y:S02]  /*e4f0*/  UMOV UR11, UR19 ;  /* 0x00000013000b7c82 */ /* 0x000fe40008000000 */
[----:B------:R1:W-:Y:S02]  /*e500*/  UTMALDG.3D.MULTICAST [UR8], [UR24], UR23, desc[UR14] ;  /* 0x00000e08180073b4 */ /* 0x0003e40008011817 */
[----:B-1----:R-:W-:Y:S05]  /*e510*/  @P1 BRA `(.L_x_350) ;  /* 0xfffffffc00481947 */ /* 0x002fea000383ffff */
.L_x_347:
[----:B------:R-:W-:Y:S05]  /*e520*/  BSYNC B1 ;  /* 0x0000000000017941 */ /* 0x000fea0003800000 */
.L_x_346:
[----:B------:R-:W-:Y:S01]  /*e530*/  LOP3.LUT P1, RZ, R10, 0xff, RZ, 0xc0, !PT ;  /* 0x000000ff0aff7812 */ /* 0x000fe2000782c0ff */
[----:B------:R-:W-:Y:S01]  /*e540*/  ULDC.64 UR6, c[0x0][0x8f8] ;  /* 0x00023e0000067ab9 */ /* 0x000fe20000000a00 */
[C---:B------:R-:W-:Y:S01]  /*e550*/  IADD3 R12, R3.reuse, R12, RZ ;  /* 0x0000000c030c7210 */ /* 0x040fe20007ffe0ff */
[----:B------:R-:W-:Y:S01]  /*e560*/  BSSY B1, `(.L_x_351) ;  /* 0x000006c000017945 */ /* 0x000fe20003800000 */
[C---:B------:R-:W-:Y:S01]  /*e570*/  ISETP.GE.U32.AND P2, PT, R3.reuse, 0xc, PT ;  /* 0x0000000c0300780c */ /* 0x040fe20003f46070 */
[----:B------:R-:W-:Y:S01]  /*e580*/  IMAD.MOV.U32 R20, RZ, RZ, -0x1 ;  /* 0xffffffffff147424 */ /* 0x000fe200078e00ff */
[----:B------:R-:W-:Y:S02]  /*e590*/  ISETP.GT.U32.AND P0, PT, R12, 0xb, PT ;  /* 0x0000000b0c00780c */ /* 0x000fe40003f04070 */
[----:B------:R-:W-:Y:S02]  /*e5a0*/  PRMT R10, RZ, 0x7610, R10 ;  /* 0x00007610ff0a7816 */ /* 0x000fe4000000000a */
[----:B------:R-:W-:-:S03]  /*e5b0*/  ISETP.LT.U32.AND P0, PT, R3, 0xc, P0 ;  /* 0x0000000c0300780c */ /* 0x000fc60000701070 */
[----:B------:R-:W1:Y:S01]  /*e5c0*/  @P1 S2R R5, SR_CgaCtaId ;  /* 0x0000000000051919 */ /* 0x000e620000008800 */
[----:B------:R-:W-:-:S04]  /*e5d0*/  @P1 MOV R4, 0x400 ;  /* 0x0000040000041802 */ /* 0x000fc80000000f00 */
[----:B-1----:R-:W-:Y:S01]  /*e5e0*/  @P1 LEA R6, R5, R4, 0x18 ;  /* 0x0000000405061211 */ /* 0x002fe200078ec0ff */
[----:B------:R-:W-:-:S03]  /*e5f0*/  IMAD.WIDE.U32 R4, R12, -0x55555555, RZ ;  /* 0xaaaaaaab0c047825 */ /* 0x000fc600078e00ff */
[----:B------:R1:W-:Y:S01]  /*e600*/  @P1 SYNCS.ARRIVE.TRANS64.A1T0 RZ, [R6+URZ+0x108], RZ ;  /* 0x000108ff06ff19a7 */ /* 0x0003e2000810003f */
[----:B------:R-:W-:Y:S02]  /*e610*/  IADD3 R16, P1, R16, UR38, RZ ;  /* 0x0000002610107c10 */ /* 0x000fe4000ff3e0ff */
[----:B------:R-:W-:Y:S02]  /*e620*/  SHF.R.U32.HI R7, RZ, 0x3, R5 ;  /* 0x00000003ff077819 */ /* 0x000fe40000011605 */
[----:B------:R-:W-:Y:S02]  /*e630*/  SEL R5, RZ, 0x1, !P0 ;  /* 0x00000001ff057807 */ /* 0x000fe40004000000 */
[----:B------:R-:W-:Y:S01]  /*e640*/  IADD3.X R17, R17, UR37, RZ, P1, !PT ;  /* 0x0000002511117c10 */ /* 0x000fe20008ffe4ff */
[----:B------:R-:W-:Y:S01]  /*e650*/  IMAD R12, R7, -0xc, R12 ;  /* 0xfffffff4070c7824 */ /* 0x000fe200078e020c */
[----:B------:R-:W-:Y:S02]  /*e660*/  ISETP.GE.U32.AND P0, PT, R16, UR6, PT ;  /* 0x0000000610007c0c */ /* 0x000fe4000bf06070 */
[----:B------:R-:W-:-:S02]  /*e670*/  LOP3.LUT R0, R0, R5, RZ, 0x3c, !PT ;  /* 0x0000000500007212 */ /* 0x000fc400078e3cff */
[----:B------:R-:W-:Y:S02]  /*e680*/  ISETP.GE.U32.AND.EX P0, PT, R17, UR7, PT, P0 ;  /* 0x0000000711007c0c */ /* 0x000fe4000bf06100 */
[----:B------:R-:W-:Y:S02]  /*e690*/  @P2 LOP3.LUT R0, R0, 0x1, R7, 0x78, !PT ;  /* 0x0000000100002812 */ /* 0x000fe400078e7807 */
[----:B------:R-:W-:Y:S02]  /*e6a0*/  MOV R7, 0xffffffff ;  /* 0xffffffff00077802 */ /* 0x000fe40000000f00 */
[----:B-1----:R-:W-:Y:S02]  /*e6b0*/  MOV R6, 0xffffffff ;  /* 0xffffffff00067802 */ /* 0x002fe40000000f00 */
[----:B------:R-:W-:-:S05]  /*e6c0*/  PRMT R4, RZ, 0x7610, R4 ;  /* 0x00007610ff047816 */ /* 0x000fca0000000004 */
[----:B------:R-:W-:Y:S05]  /*e6d0*/  @P0 BRA `(.L_x_352) ;  /* 0x0000000400500947 */ /* 0x000fea0003800000 */
[----:B------:R-:W1:Y:S01]  /*e6e0*/  S2R R14, SR_CTAID.X ;  /* 0x00000000000e7919 */ /* 0x000e620000002500 */
[----:B------:R-:W-:Y:S01]  /*e6f0*/  ULDC.64 UR6, c[0x0][0x8d0] ;  /* 0x0002340000067ab9 */ /* 0x000fe20000000a00 */
[----:B------:R-:W2:Y:S01]  /*e700*/  LDC R15, c[0x0][0x144] ;  /* 0x00005100ff0f7b82 */ /* 0x000ea20000000800 */
[----:B------:R-:W-:Y:S01]  /*e710*/  ISETP.NE.U32.AND P0, PT, RZ, UR6, PT ;  /* 0x00000006ff007c0c */ /* 0x000fe2000bf05070 */
[----:B------:R-:W3:Y:S01]  /*e720*/  S2R R11, SR_CTAID.Y ;  /* 0x00000000000b7919 */ /* 0x000ee20000002600 */
[----:B------:R-:W-:Y:S01]  /*e730*/  ULDC UR8, c[0x0][0x150] ;  /* 0x0000540000087ab9 */ /* 0x000fe20000000800 */
[----:B------:R-:W-:Y:S01]  /*e740*/  ULDC UR9, c[0x0][0x8d8] ;  /* 0x0002360000097ab9 */ /* 0x000fe20000000800 */
[----:B------:R-:W-:Y:S02]  /*e750*/  ISETP.NE.AND.EX P0, PT, RZ, UR7, PT, P0 ;  /* 0x00000007ff007c0c */ /* 0x000fe4000bf05300 */
[----:B------:R-:W-:Y:S02]  /*e760*/  MOV R4, R16 ;  /* 0x0000001000047202 */ /* 0x000fe40000000f00 */
[----:B-1----:R-:W-:-:S05]  /*e770*/  I2FP.F32.U32 R5, R14 ;  /* 0x0000000e00057245 */ /* 0x002fca0000201000 */
[----:B------:R-:W-:Y:S01]  /*e780*/  FMUL R20, R5, UR8 ;  /* 0x0000000805147c20 */ /* 0x000fe20008400000 */
[----:B------:R-:W-:-:S03]  /*e790*/  IMAD.MOV.U32 R5, RZ, RZ, R17 ;  /* 0x000000ffff057224 */ /* 0x000fc600078e0011 */
[----:B---3--:R-:W-:Y:S05]  /*e7a0*/  @!P0 BRA `(.L_x_353) ;  /* 0x0000000000288947 */ /* 0x008fea0003800000 */
[----:B------:R-:W-:Y:S02]  /*e7b0*/  ULDC UR8, c[0x0][0x8dc] ;  /* 0x0002370000087ab9 */ /* 0x000fe40000000800 */
[----:B------:R-:W-:-:S04]  /*e7c0*/  IADD3 R5, P0, R16, UR8, RZ ;  /* 0x0000000810057c10 */ /* 0x000fc8000ff1e0ff */
[----:B------:R-:W-:-:S05]  /*e7d0*/  IADD3.X R13, RZ, R17, RZ, P0, !PT ;  /* 0x00000011ff0d7210 */ /* 0x000fca00007fe4ff */
[----:B------:R-:W-:-:S04]  /*e7e0*/  IMAD.WIDE.U32 R6, R13, UR6, RZ ;  /* 0x000000060d067c25 */ /* 0x000fc8000f8e00ff */
[----:B------:R-:W-:-:S04]  /*e7f0*/  IMAD.WIDE.U32 R6, P0, R5, UR7, R6 ;  /* 0x0000000705067c25 */ /* 0x000fc8000f800006 */
[----:B------:R-:W-:Y:S01]  /*e800*/  IMAD.WIDE.U32 R4, R5, UR6, RZ ;  /* 0x0000000605047c25 */ /* 0x000fe2000f8e00ff */
[----:B------:R-:W-:-:S04]  /*e810*/  MOV R4, R7 ;  /* 0x0000000700047202 */ /* 0x000fc80000000f00 */
[----:B------:R-:W-:Y:S02]  /*e820*/  IADD3 RZ, P1, R5, R6, RZ ;  /* 0x0000000605ff7210 */ /* 0x000fe40007f3e0ff */
[----:B------:R-:W-:-:S03]  /*e830*/  IADD3.X R5, RZ, RZ, RZ, P0, !PT ;  /* 0x000000ffff057210 */ /* 0x000fc600007fe4ff */
[----:B------:R-:W-:-:S08]  /*e840*/  IMAD.WIDE.U32.X R4, R13, UR7, R4, P1 ;  /* 0x000000070d047c25 */ /* 0x000fd000088e0404 */
.L_x_353:
[--C-:B------:R-:W-:Y:S01]  /*e850*/  SHF.R.U64 R13, R4, UR9, R5.reuse ;  /* 0x00000009040d7c19 */ /* 0x100fe20008001205 */
[----:B------:R-:W1:Y:S01]  /*e860*/  F2I.U32.TRUNC.NTZ R20, R20 ;  /* 0x0000001400147305 */ /* 0x000e62000020f000 */
[----:B------:R-:W-:Y:S01]  /*e870*/  SHF.R.U32.HI R4, RZ, UR9, R5 ;  /* 0x00000009ff047c19 */ /* 0x000fe20008011605 */
[----:B------:R-:W-:Y:S01]  /*e880*/  ULDC.64 UR6, c[0x0][0x8c8] ;  /* 0x0002320000067ab9 */ /* 0x000fe20000000a00 */
[----:B------:R-:W-:Y:S01]  /*e890*/  IADD3 R7, P0, RZ, -R13, RZ ;  /* 0x8000000dff077210 */ /* 0x000fe20007f1e0ff */
[----:B------:R-:W-:Y:S01]  /*e8a0*/  ULDC.64 UR8, c[0x0][0x8e8] ;  /* 0x00023a0000087ab9 */ /* 0x000fe20000000a00 */
[----:B------:R-:W3:Y:S03]  /*e8b0*/  LDC R22, c[0x0][0x148] ;  /* 0x00005200ff167b82 */ /* 0x000ee60000000800 */
[----:B------:R-:W-:Y:S01]  /*e8c0*/  IMAD.X R4, RZ, RZ, ~R4, P0 ;  /* 0x000000ffff047224 */ /* 0x000fe200000e0e04 */
[----:B------:R-:W-:-:S03]  /*e8d0*/  ISETP.NE.U32.AND P0, PT, RZ, UR8, PT ;  /* 0x00000008ff007c0c */ /* 0x000fc6000bf05070 */
[----:B------:R-:W-:Y:S01]  /*e8e0*/  IMAD R6, R4, UR6, RZ ;  /* 0x0000000604067c24 */ /* 0x000fe2000f8e02ff */
[----:B------:R-:W-:Y:S01]  /*e8f0*/  ISETP.NE.AND.EX P0, PT, RZ, UR9, PT, P0 ;  /* 0x00000009ff007c0c */ /* 0x000fe2000bf05300 */
[----:B------:R-:W-:Y:S01]  /*e900*/  IMAD.WIDE.U32 R4, R7, UR6, R16 ;  /* 0x0000000607047c25 */ /* 0x000fe2000f8e0010 */
[----:B------:R-:W-:-:S03]  /*e910*/  ULDC UR6, c[0x0][0x8c0] ;  /* 0x0002300000067ab9 */ /* 0x000fc60000000800 */
[----:B------:R-:W-:Y:S01]  /*e920*/  IMAD R7, R7, UR7, R6 ;  /* 0x0000000707077c24 */ /* 0x000fe2000f8e0206 */
[----:B-1----:R-:W-:Y:S01]  /*e930*/  IADD3 R6, -R20, RZ, RZ ;  /* 0x000000ff14067210 */ /* 0x002fe20007ffe1ff */
[----:B------:R-:W-:-:S03]  /*e940*/  ULDC UR7, c[0x0][0x154] ;  /* 0x0000550000077ab9 */ /* 0x000fc60000000800 */
[----:B------:R-:W-:Y:S01]  /*e950*/  IADD3 R5, R5, R7, RZ ;  /* 0x0000000705057210 */ /* 0x000fe20007ffe0ff */
[----:B--2---:R-:W-:Y:S01]  /*e960*/  IMAD R14, R15, R6, R14 ;  /* 0x000000060f0e7224 */ /* 0x004fe200078e020e */
[----:B------:R-:W-:Y:S02]  /*e970*/  I2FP.F32.U32 R6, R11 ;  /* 0x0000000b00067245 */ /* 0x000fe40000201000 */
[--C-:B------:R-:W-:Y:S02]  /*e980*/  SHF.R.U64 R15, R4, UR6, R5.reuse ;  /* 0x00000006040f7c19 */ /* 0x100fe40008001205 */
[----:B------:R-:W-:Y:S01]  /*e990*/  SHF.R.U32.HI R4, RZ, UR6, R5 ;  /* 0x00000006ff047c19 */ /* 0x000fe20008011605 */
[----:B------:R-:W-:Y:S01]  /*e9a0*/  FMUL R6, R6, UR7 ;  /* 0x0000000706067c20 */ /* 0x000fe20008400000 */
[----:B------:R-:W-:Y:S02]  /*e9b0*/  ULDC UR6, c[0x0][0x8b0] ;  /* 0x00022c0000067ab9 */ /* 0x000fe40000000800 */
[--C-:B------:R-:W-:Y:S01]  /*e9c0*/  SHF.R.U64 R21, R15, UR6, R4.reuse ;  /* 0x000000060f157c19 */ /* 0x100fe20008001204 */
[----:B------:R1:W2:Y:S01]  /*e9d0*/  F2I.U32.TRUNC.NTZ R24, R6 ;  /* 0x0000000600187305 */ /* 0x0002a2000020f000 */
[----:B------:R-:W-:Y:S01]  /*e9e0*/  SHF.R.U32.HI R4, RZ, UR6, R4 ;  /* 0x00000006ff047c19 */ /* 0x000fe20008011604 */
[----:B------:R-:W-:-:S03]  /*e9f0*/  ULDC UR6, c[0x0][0x900] ;  /* 0x0002400000067ab9 */ /* 0x000fc60000000800 */
[--C-:B------:R-:W-:Y:S02]  /*ea00*/  SHF.R.U32.HI R23, RZ, UR6, R4.reuse ;  /* 0x00000006ff177c19 */ /* 0x100fe40008011604 */
[----:B------:R-:W-:-:S03]  /*ea10*/  SHF.R.U64 R20, R21, UR6, R4 ;  /* 0x0000000615147c19 */ /* 0x000fc60008001204 */
[----:B------:R-:W-:Y:S01]  /*ea20*/  IMAD.MOV.U32 R5, RZ, RZ, R23 ;  /* 0x000000ffff057224 */ /* 0x000fe200078e0017 */
[----:B------:R-:W-:Y:S01]  /*ea30*/  MOV R4, R20 ;  /* 0x0000001400047202 */ /* 0x000fe20000000f00 */
[----:B-1----:R-:W-:Y:S06]  /*ea40*/  @!P0 BRA `(.L_x_354) ;  /* 0x0000000000288947 */ /* 0x002fec0003800000 */
        /* <DEDUP_REMOVED lines=10> */
.L_x_354:
[----:B------:R-:W-:Y:S01]  /*eaf0*/  ISETP.NE.AND P0, PT, R2, 0x1, PT ;  /* 0x000000010200780c */ /* 0x000fe20003f05270 */
[----:B------:R-:W-:Y:S01]  /*eb00*/  ULDC UR6, c[0x0][0x8f0] ;  /* 0x00023c0000067ab9 */ /* 0x000fe20000000800 */
[----:B------:R-:W-:Y:S01]  /*eb10*/  LOP3.LUT R21, R21, UR17, RZ, 0xc0, !PT ;  /* 0x0000001115157c12 */ /* 0x000fe2000f8ec0ff */
[----:B--2---:R-:W-:Y:S01]  /*eb20*/  IMAD.MOV R24, RZ, RZ, -R24 ;  /* 0x000000ffff187224 */ /* 0x004fe200078e0a18 */
[----:B------:R-:W-:Y:S01]  /*eb30*/  SHF.R.U64 R4, R4, UR6, R5 ;  /* 0x0000000604047c19 */ /* 0x000fe20008001205 */
[----:B------:R-:W-:Y:S01]  /*eb40*/  ULDC UR6, c[0x0][0x8e0] ;  /* 0x0002380000067ab9 */ /* 0x000fe20000000800 */
[----:B------:R-:W-:Y:S01]  /*eb50*/  LOP3.LUT R15, R15, UR5, RZ, 0xc0, !PT ;  /* 0x000000050f0f7c12 */ /* 0x000fe2000f8ec0ff */
[----:B------:R-:W-:Y:S01]  /*eb60*/  ULDC UR7, c[0x0][0x8b8] ;  /* 0x00022e0000077ab9 */ /* 0x000fe20000000800 */
[C---:B------:R-:W-:Y:S01]  /*eb70*/  IADD3 R5, -R4.reuse, RZ, RZ ;  /* 0x000000ff04057210 */ /* 0x040fe20007ffe1ff */
[----:B------:R-:W-:Y:S01]  /*eb80*/  IMAD R21, R4, UR18, R21 ;  /* 0x0000001204157c24 */ /* 0x000fe2000f8e0215 */
[----:B------:R-:W-:-:S02]  /*eb90*/  MOV R4, 0x1 ;  /* 0x0000000100047802 */ /* 0x000fc40000000f00 */
[----:B------:R-:W-:Y:S01]  /*eba0*/  MOV R6, R13 ;  /* 0x0000000d00067202 */ /* 0x000fe20000000f00 */
[----:B---3--:R-:W-:Y:S02]  /*ebb0*/  @P0 IMAD R14, R22, R24, R11 ;  /* 0x00000018160e0224 */ /* 0x008fe400078e020b */
[----:B------:R-:W-:Y:S01]  /*ebc0*/  IMAD R20, R5, UR6, R20 ;  /* 0x0000000605147c24 */ /* 0x000fe2000f8e0214 */
[----:B------:R-:W-:Y:S01]  /*ebd0*/  ULDC UR6, c[0x0][0x8a8] ;  /* 0x00022a0000067ab9 */ /* 0x000fe20000000800 */
[----:B------:R-:W-:Y:S02]  /*ebe0*/  IMAD R14, R21, UR7, R14 ;  /* 0x00000007150e7c24 */ /* 0x000fe4000f8e020e */
[----:B------:R-:W-:-:S05]  /*ebf0*/  IMAD R5, R20, UR6, R15 ;  /* 0x0000000614057c24 */ /* 0x000fca000f8e020f */
[----:B------:R-:W-:Y:S02]  /*ec00*/  SEL R7, R5, R14, !P0 ;  /* 0x0000000e05077207 */ /* 0x000fe40004000000 */
[----:B------:R-:W-:-:S07]  /*ec10*/  SEL R20, R14, R5, !P0 ;  /* 0x000000050e147207 */ /* 0x000fce0004000000 */
.L_x_352:
[----:B------:R-:W-:Y:S05]  /*ec20*/  BSYNC B1 ;  /* 0x0000000000017941 */ /* 0x000fea0003800000 */
.L_x_351:
[----:B------:R-:W-:-:S13]  /*ec30*/  LOP3.LUT P0, RZ, R4, 0xff, RZ, 0xc0, !PT ;  /* 0x000000ff04ff7812 */ /* 0x000fda000780c0ff */
[----:B------:R-:W-:Y:S05]  /*ec40*/  @P0 BRA `(.L_x_355) ;  /* 0xfffffff400480947 */ /* 0x000fea000383ffff */
[----:B------:R-:W-:Y:S05]  /*ec50*/  BSYNC B0 ;  /* 0x0000000000007941 */ /* 0x000fea0003800000 */
.L_x_344:
[----:B------:R-:W-:-:S03]  /*ec60*/  UMOV UR6, 0xffffffff ;  /* 0xffffffff00067882 */ /* 0x000fc60000000000 */
[----:B------:R-:W-:Y:S05]  /*ec70*/  BRA.DIV UR6, `(.L_x_356) ;  /* 0x0000000e06407947 */ /* 0x000fea000b800000 */
[----:B------:R-:W-:-:S13]  /*ec80*/  ELECT P6, URZ, PT ;  /* 0x00000000003f782f */ /* 0x000fda00038c0000 */
.L_x_389:
[----:B------:R-:W-:Y:S04]  /*ec90*/  BSSY B0, `(.L_x_357) ;  /* 0x0000073000007945 */ /* 0x000fe80003800000 */
[----:B------:R-:W-:Y:S05]  /*eca0*/  @!P6 BRA `(.L_x_358) ;  /* 0x0000000400c4e947 */ /* 0x000fea0003800000 */
[----:B------:R-:W-:-:S04]  /*ecb0*/  LOP3.LUT R19, R19, 0x2, RZ, 0xfc, !PT ;  /* 0x0000000213137812 */ /* 0x000fc800078efcff */
[----:B------:R-:W-:-:S13]  /*ecc0*/  ISETP.NE.AND P0, PT, R19, 0x3, PT ;  /* 0x000000031300780c */ /* 0x000fda0003f05270 */
[----:B------:R-:W-:Y:S05]  /*ecd0*/  @!P0 BRA `(.L_x_359) ;  /* 0x0000000000048947 */ /* 0x000fea0003800000 */
[----:B------:R-:W-:Y:S01]  /*ece0*/  BPT.TRAP 0x1 ;  /* 0x000000040000795c */ /* 0x000fe20000300000 */
.L_x_359:
[----:B------:R-:W1:Y:S01]  /*ecf0*/  S2R R3, SR_CgaCtaId ;  /* 0x0000000000037919 */ /* 0x000e620000008800 */
[----:B------:R-:W-:-:S04]  /*ed00*/  MOV R2, 0x400 ;  /* 0x0000040000027802 */ /* 0x000fc80000000f00 */
[----:B-1----:R-:W-:Y:S02]  /*ed10*/  LEA R3, R3, R2, 0x18 ;  /* 0x0000000203037211 */ /* 0x002fe400078ec0ff */
[----:B------:R-:W-:-:S03]  /*ed20*/  SHF.L.U32 R2, R0, 0x1f, RZ ;  /* 0x0000001f00027819 */ /* 0x000fc600000006ff */
[----:B------:R-:W-:-:S05]  /*ed30*/  VIADD R3, R3, 0x60 ;  /* 0x0000006003037836 */ /* 0x000fca0000000000 */
[C---:B------:R-:W-:Y:S02]  /*ed40*/  LEA R7, R12.reuse, R3, 0x3 ;  /* 0x000000030c077211 */ /* 0x040fe400078e18ff */
[----:B------:R-:W-:Y:S02]  /*ed50*/  IADD3 R12, R12, 0x1, RZ ;  /* 0x000000010c0c7810 */ /* 0x000fe40007ffe0ff */
[----:B------:R-:W1:Y:S02]  /*ed60*/  SYNCS.PHASECHK.TRANS64.TRYWAIT P0, [R7+URZ], R2 ;  /* 0x00000002070075a7 */ /* 0x000e64000800017f */
[----:B------:R-:W-:-:S04]  /*ed70*/  ISETP.NE.AND P1, PT, R12, 0xc, PT ;  /* 0x0000000c0c00780c */ /* 0x000fc80003f25270 */
[----:B------:R-:W-:Y:S02]  /*ed80*/  SEL R5, RZ, 0x1, P1 ;  /* 0x00000001ff057807 */ /* 0x000fe40000800000 */
[----:B------:R-:W-:Y:S02]  /*ed90*/  SEL R12, R12, RZ, P1 ;  /* 0x000000ff0c0c7207 */ /* 0x000fe40000800000 */
[----:B------:R-:W-:Y:S02]  /*eda0*/  LOP3.LUT R5, R0, R5, RZ, 0x3c, !PT ;  /* 0x0000000500057212 */ /* 0x000fe400078e3cff */
[----:B------:R-:W-:Y:S02]  /*edb0*/  LEA R9, R12, R3, 0x3 ;  /* 0x000000030c097211 */ /* 0x000fe400078e18ff */
[----:B------:R-:W-:Y:S01]  /*edc0*/  SHF.L.U32 R4, R5, 0x1f, RZ ;  /* 0x0000001f05047819 */ /* 0x000fe200000006ff */
[----:B-1----:R-:W-:Y:S06]  /*edd0*/  @!P0 BRA `(.L_x_360) ;  /* 0x0000000c00088947 */ /* 0x002fec0003800000 */
.L_x_390:
[----:B------:R-:W2:Y:S01]  /*ede0*/  SYNCS.PHASECHK.TRANS64.TRYWAIT P0, [R9+URZ], R4 ;  /* 0x00000004090075a7 */ /* 0x000ea2000800017f */
[----:B------:R-:W-:-:S05]  /*edf0*/  VIADD R0, R12, 0x1 ;  /* 0x000000010c007836 */ /* 0x000fca0000000000 */
[----:B------:R-:W-:-:S04]  /*ee00*/  ISETP.NE.AND P1, PT, R0, 0xc, PT ;  /* 0x0000000c0000780c */ /* 0x000fc80003f25270 */
[----:B-1----:R-:W-:Y:S02]  /*ee10*/  SEL R2, RZ, 0x1, P1 ;  /* 0x00000001ff027807 */ /* 0x002fe40000800000 */
[----:B------:R-:W-:Y:S02]  /*ee20*/  SEL R0, R0, RZ, P1 ;  /* 0x000000ff00007207 */ /* 0x000fe40000800000 */
[----:B------:R-:W-:Y:S02]  /*ee30*/  LOP3.LUT R7, R5, R2, RZ, 0x3c, !PT ;  /* 0x0000000205077212 */ /* 0x000fe400078e3cff */
[----:B------:R-:W-:Y:S02]  /*ee40*/  LEA R6, R0, R3, 0x3 ;  /* 0x0000000300067211 */ /* 0x000fe400078e18ff */
[----:B------:R-:W-:Y:S01]  /*ee50*/  SHF.L.U32 R5, R7, 0x1f, RZ ;  /* 0x0000001f07057819 */ /* 0x000fe200000006ff */
[----:B--2---:R-:W-:Y:S06]  /*ee60*/  @!P0 BRA `(.L_x_361) ;  /* 0x0000000800f88947 */ /* 0x004fec0003800000 */
.L_x_391:
[----:B------:R-:W2:Y:S01]  /*ee70*/  SYNCS.PHASECHK.TRANS64.TRYWAIT P0, [R6+URZ], R5 ;  /* 0x00000005060075a7 */ /* 0x000ea2000800017f */
[----:B------:R-:W-:-:S04]  /*ee80*/  IADD3 R0, R0, 0x1, RZ ;  /* 0x0000000100007810 */ /* 0x000fc80007ffe0ff */
[----:B------:R-:W-:-:S04]  /*ee90*/  ISETP.NE.AND P1, PT, R0, 0xc, PT ;  /* 0x0000000c0000780c */ /* 0x000fc80003f25270 */
[----:B------:R-:W-:Y:S02]  /*eea0*/  SEL R2, RZ, 0x1, P1 ;  /* 0x00000001ff027807 */ /* 0x000fe40000800000 */
[----:B------:R-:W-:Y:S02]  /*eeb0*/  SEL R0, R0, RZ, P1 ;  /* 0x000000ff00007207 */ /* 0x000fe40000800000 */
[----:B------:R-:W-:Y:S02]  /*eec0*/  LOP3.LUT R7, R7, R2, RZ, 0x3c, !PT ;  /* 0x0000000207077212 */ /* 0x000fe400078e3cff */
[----:B-1----:R-:W-:Y:S02]  /*eed0*/  LEA R9, R0, R3, 0x3 ;  /* 0x0000000300097211 */ /* 0x002fe400078e18ff */
[----:B------:R-:W-:Y:S01]  /*eee0*/  SHF.L.U32 R4, R7, 0x1f, RZ ;  /* 0x0000001f07047819 */ /* 0x000fe200000006ff */
[----:B--2---:R-:W-:Y:S06]  /*eef0*/  @!P0 BRA `(.L_x_362) ;  /* 0x0000000800e88947 */ /* 0x004fec0003800000 */
.L_x_392:
[----:B------:R-:W2:Y:S01]  /*ef00*/  SYNCS.PHASECHK.TRANS64.TRYWAIT P0, [R9+URZ], R4 ;  /* 0x00000004090075a7 */ /* 0x000ea2000800017f */
[----:B------:R-:W-:-:S05]  /*ef10*/  VIADD R0, R0, 0x1 ;  /* 0x0000000100007836 */ /* 0x000fca0000000000 */
[----:B------:R-:W-:-:S04]  /*ef20*/  ISETP.NE.AND P1, PT, R0, 0xc, PT ;  /* 0x0000000c0000780c */ /* 0x000fc80003f25270 */
[----:B------:R-:W-:Y:S02]  /*ef30*/  SEL R2, RZ, 0x1, P1 ;  /* 0x00000001ff027807 */ /* 0x000fe40000800000 */
[----:B------:R-:W-:Y:S02]  /*ef40*/  SEL R0, R0, RZ, P1 ;  /* 0x000000ff00007207 */ /* 0x000fe40000800000 */
[----:B------:R-:W-:Y:S02]  /*ef50*/  LOP3.LUT R7, R7, R2, RZ, 0x3c, !PT ;  /* 0x0000000207077212 */ /* 0x000fe400078e3cff */
[----:B-1----:R-:W-:Y:S02]  /*ef60*/  LEA R6, R0, R3, 0x3 ;  /* 0x0000000300067211 */ /* 0x002fe400078e18ff */
[----:B------:R-:W-:Y:S01]  /*ef70*/  SHF.L.U32 R5, R7, 0x1f, RZ ;  /* 0x0000001f07057819 */ /* 0x000fe200000006ff */
[----:B--2---:R-:W-:Y:S06]  /*ef80*/  @!P0 BRA `(.L_x_363) ;  /* 0x0000000800d88947 */ /* 0x004fec0003800000 */
.L_x_393:
        /* <DEDUP_REMOVED lines=9> */
.L_x_394:
        /* <DEDUP_REMOVED lines=9> */
.L_x_395:
        /* <DEDUP_REMOVED lines=9> */
.L_x_396:
        /* <DEDUP_REMOVED lines=9> */
.L_x_397:
        /* <DEDUP_REMOVED lines=9> */
.L_x_398:
        /* <DEDUP_REMOVED lines=9> */
.L_x_399:
[----:B------:R-:W2:Y:S01]  /*f2f0*/  SYNCS.PHASECHK.TRANS64.TRYWAIT P0, [R6+URZ], R5 ;  /* 0x00000005060075a7 */ /* 0x000ea2000800017f */
[----:B------:R-:W-:-:S04]  /*f300*/  IADD3 R0, R0, 0x1, RZ ;  /* 0x0000000100007810 */ /* 0x000fc80007ffe0ff */
[----:B------:R-:W-:-:S04]  /*f310*/  ISETP.NE.AND P1, PT, R0, 0xc, PT ;  /* 0x0000000c0000780c */ /* 0x000fc80003f25270 */
[----:B------:R-:W-:Y:S02]  /*f320*/  SEL R2, RZ, 0x1, P1 ;  /* 0x00000001ff027807 */ /* 0x000fe40000800000 */
[----:B------:R-:W-:Y:S02]  /*f330*/  SEL R0, R0, RZ, P1 ;  /* 0x000000ff00007207 */ /* 0x000fe40000800000 */
[----:B------:R-:W-:Y:S01]  /*f340*/  LOP3.LUT R2, R7, R2, RZ, 0x3c, !PT ;  /* 0x0000000207027212 */ /* 0x000fe200078e3cff */
[----:B--2---:R-:W-:Y:S06]  /*f350*/  @!P0 BRA `(.L_x_370) ;  /* 0x0000000800708947 */ /* 0x004fec0003800000 */
.L_x_400:
[----:B------:R-:W-:Y:S02]  /*f360*/  LEA R3, R0, R3, 0x3 ;  /* 0x0000000300037211 */ /* 0x000fe400078e18ff */
[----:B------:R-:W-:-:S07]  /*f370*/  SHF.L.U32 R0, R2, 0x1f, RZ ;  /* 0x0000001f02007819 */ /* 0x000fce00000006ff */
.L_x_371:
[----:B---3--:R3:W4:Y:S02]  /*f380*/  SYNCS.PHASECHK.TRANS64.TRYWAIT P0, [R3+URZ], R0 ;  /* 0x00000000030075a7 */ /* 0x008724000800017f */
[----:B----4-:R-:W-:Y:S05]  /*f390*/  @!P0 NANOSLEEP.SYNCS 0x989680 ;  /* 0x009896800000895d */ /* 0x010fea0003900000 */
[----:B------:R-:W4:Y:S02]  /*f3a0*/  @!P0 SYNCS.PHASECHK.TRANS64 P0, [R3+URZ], R0 ;  /* 0x00000000030085a7 */ /* 0x000f24000800007f */
[----:B----4-:R-:W-:Y:S05]  /*f3b0*/  @!P0 BRA `(.L_x_371) ;  /* 0xfffffffc00f08947 */ /* 0x010fea000383ffff */
.L_x_358:
[----:B------:R-:W-:Y:S05]  /*f3c0*/  BSYNC B0 ;  /* 0x0000000000007941 */ /* 0x000fea0003800000 */
.L_x_357:
[----:B------:R-:W-:Y:S05]  /*f3d0*/  EXIT ;  /* 0x000000000000794d */ /* 0x000fea0003800000 */
.L_x_25:
[----:B--2---:R-:W-:-:S04]  /*f3e0*/  IMAD.U32 R5, RZ, RZ, UR5 ;  /* 0x00000005ff057e24 */ /* 0x004fc8000f8e00ff */
[----:B------:R2:W3:Y:S03]  /*f3f0*/  SYNCS.PHASECHK.TRANS64.TRYWAIT P0, [R5+URZ], R0 ;  /* 0x00000000050075a7 */ /* 0x0004e6000800017f */
[----:B---3--:R-:W-:Y:S05]  /*f400*/  @!P0 NANOSLEEP.SYNCS 0x989680 ;  /* 0x009896800000895d */ /* 0x008fea0003900000 */
[----:B------:R-:W3:Y:S02]  /*f410*/  @!P0 SYNCS.PHASECHK.TRANS64 P0, [R5+URZ], R0 ;  /* 0x00000000050085a7 */ /* 0x000ee4000800007f */
[----:B---3--:R-:W-:Y:S05]  /*f420*/  @!P0 BRA `(.L_x_25) ;  /* 0xfffffffc00ec8947 */ /* 0x008fea000383ffff */
[----:B------:R-:W-:Y:S05]  /*f430*/  BRA `(.L_x_24) ;  /* 0xffffff2800687947 */ /* 0x000fea000383ffff */
.L_x_31:
[----:B--2---:R-:W-:-:S04]  /*f440*/  MOV R6, UR8 ;  /* 0x0000000800067c02 */ /* 0x004fc80008000f00 */
[----:B------:R2:W3:Y:S03]  /*f450*/  SYNCS.PHASECHK.TRANS64.TRYWAIT P0, [R6+URZ], R5 ;  /* 0x00000005060075a7 */ /* 0x0004e6000800017f */
[----:B---3--:R-:W-:Y:S05]  /*f460*/  @!P0 NANOSLEEP.SYNCS 0x989680 ;  /* 0x009896800000895d */ /* 0x008fea0003900000 */
[----:B------:R-:W3:Y:S02]  /*f470*/  @!P0 SYNCS.PHASECHK.TRANS64 P0, [R6+URZ], R5 ;  /* 0x00000005060085a7 */ /* 0x000ee4000800007f */
[----:B---3--:R-:W-:Y:S05]  /*f480*/  @!P0 BRA `(.L_x_31) ;  /* 0xfffffffc00ec8947 */ /* 0x008fea000383ffff */
[----:B------:R-:W-:Y:S05]  /*f490*/  BRA `(.L_x_30) ;  /* 0xffffff3000ac7947 */ /* 0x000fea000383ffff */
.L_x_57:
[----:B-1----:R1:W4:Y:S02]  /*f4a0*/  SYNCS.PHASECHK.TRANS64.TRYWAIT P2, [R13+URZ+0xc0], R0 ;  /* 0x0000c0000d0075a7 */ /* 0x002324000804017f */
[----:B----4-:R-:W-:Y:S05]  /*f4b0*/  @!P2 NANOSLEEP.SYNCS 0x989680 ;  /* 0x009896800000a95d */ /* 0x010fea0003900000 */
[----:B------:R-:W4:Y:S02]  /*f4c0*/  @!P2 SYNCS.PHASECHK.TRANS64 P2, [R13+URZ+0xc0], R0 ;  /* 0x0000c0000d00a5a7 */ /* 0x000f24000804007f */
[----:B----4-:R-:W-:Y:S05]  /*f4d0*/  @!P2 BRA `(.L_x_57) ;  /* 0xfffffffc00f0a947 */ /* 0x010fea000383ffff */
[----:B------:R-:W-:Y:S05]  /*f4e0*/  BRA `(.L_x_372) ;  /* 0xffffff4400c87947 */ /* 0x000fea000383ffff */
.L_x_116:
[----:B-1----:R1:W2:Y:S02]  /*f4f0*/  SYNCS.PHASECHK.TRANS64.TRYWAIT P2, [R14+URZ+0xc0], R3 ;  /* 0x0000c0030e0075a7 */ /* 0x0022a4000804017f */
[----:B--2---:R-:W-:Y:S05]  /*f500*/  @!P2 NANOSLEEP.SYNCS 0x989680 ;  /* 0x009896800000a95d */ /* 0x004fea0003900000 */
[----:B------:R-:W2:Y:S02]  /*f510*/  @!P2 SYNCS.PHASECHK.TRANS64 P2, [R14+URZ+0xc0], R3 ;  /* 0x0000c0030e00a5a7 */ /* 0x000ea4000804007f */
[----:B--2---:R-:W-:Y:S05]  /*f520*/  @!P2 BRA `(.L_x_116) ;  /* 0xfffffffc00f0a947 */ /* 0x004fea000383ffff */
[----:B------:R-:W-:Y:S05]  /*f530*/  BRA `(.L_x_373) ;  /* 0xffffff6800607947 */ /* 0x000fea000383ffff */
.L_x_175:
[----:B-1----:R1:W2:Y:S02]  /*f540*/  SYNCS.PHASECHK.TRANS64.TRYWAIT P2, [R13+URZ+0xc0], R0 ;  /* 0x0000c0000d0075a7 */ /* 0x0022a4000804017f */
[----:B--2---:R-:W-:Y:S05]  /*f550*/  @!P2 NANOSLEEP.SYNCS 0x989680 ;  /* 0x009896800000a95d */ /* 0x004fea0003900000 */
[----:B------:R-:W2:Y:S02]  /*f560*/  @!P2 SYNCS.PHASECHK.TRANS64 P2, [R13+URZ+0xc0], R0 ;  /* 0x0000c0000d00a5a7 */ /* 0x000ea4000804007f */
[----:B--2---:R-:W-:Y:S05]  /*f570*/  @!P2 BRA `(.L_x_175) ;  /* 0xfffffffc00f0a947 */ /* 0x004fea000383ffff */
[----:B------:R-:W-:Y:S05]  /*f580*/  BRA `(.L_x_374) ;  /* 0xffffff8800847947 */ /* 0x000fea000383ffff */
.L_x_234:
[----:B-1----:R1:W2:Y:S02]  /*f590*/  SYNCS.PHASECHK.TRANS64.TRYWAIT P0, [R3+URZ+0xc0], R0 ;  /* 0x0000c000030075a7 */ /* 0x0022a4000800017f */
[----:B--2---:R-:W-:Y:S05]  /*f5a0*/  @!P0 NANOSLEEP.SYNCS 0x989680 ;  /* 0x009896800000895d */ /* 0x004fea0003900000 */
[----:B------:R-:W2:Y:S02]  /*f5b0*/  @!P0 SYNCS.PHASECHK.TRANS64 P0, [R3+URZ+0xc0], R0 ;  /* 0x0000c000030085a7 */ /* 0x000ea4000800007f */
[----:B--2---:R-:W-:Y:S05]  /*f5c0*/  @!P0 BRA `(.L_x_234) ;  /* 0xfffffffc00f08947 */ /* 0x004fea000383ffff */
[----:B------:R-:W-:Y:S05]  /*f5d0*/  BRA `(.L_x_375) ;  /* 0xffffffa800a87947 */ /* 0x000fea000383ffff */
.L_x_298:
[----:B-1----:R-:W-:-:S04]  /*f5e0*/  MOV R4, UR4 ;  /* 0x0000000400047c02 */ /* 0x002fc80008000f00 */
[----:B------:R1:W2:Y:S03]  /*f5f0*/  SYNCS.PHASECHK.TRANS64.TRYWAIT P0, [R4+URZ+0x108], R3 ;  /* 0x00010803040075a7 */ /* 0x0002a6000800017f */
[----:B--2---:R-:W-:Y:S05]  /*f600*/  @!P0 NANOSLEEP.SYNCS 0x989680 ;  /* 0x009896800000895d */ /* 0x004fea0003900000 */
[----:B------:R-:W2:Y:S02]  /*f610*/  @!P0 SYNCS.PHASECHK.TRANS64 P0, [R4+URZ+0x108], R3 ;  /* 0x00010803040085a7 */ /* 0x000ea4000800007f */
[----:B--2---:R-:W-:Y:S05]  /*f620*/  @!P0 BRA `(.L_x_298) ;  /* 0xfffffffc00ec8947 */ /* 0x004fea000383ffff */
[----:B------:R-:W-:Y:S05]  /*f630*/  BRA `(.L_x_297) ;  /* 0xffffffd400d47947 */ /* 0x000fea000383ffff */
.L_x_307:
[----:B-1----:R-:W-:-:S04]  /*f640*/  MOV R5, UR5 ;  /* 0x0000000500057c02 */ /* 0x002fc80008000f00 */
[----:B------:R1:W2:Y:S03]  /*f650*/  SYNCS.PHASECHK.TRANS64.TRYWAIT P1, [R5+URZ+0xe0], R4 ;  /* 0x0000e004050075a7 */ /* 0x0002a6000802017f */
[----:B--2---:R-:W-:Y:S05]  /*f660*/  @!P1 NANOSLEEP.SYNCS 0x989680 ;  /* 0x009896800000995d */ /* 0x004fea0003900000 */
[----:B------:R-:W2:Y:S02]  /*f670*/  @!P1 SYNCS.PHASECHK.TRANS64 P1, [R5+URZ+0xe0], R4 ;  /* 0x0000e004050095a7 */ /* 0x000ea4000802007f */
[----:B--2---:R-:W-:Y:S05]  /*f680*/  @!P1 BRA `(.L_x_307) ;  /* 0xfffffffc00ec9947 */ /* 0x004fea000383ffff */
[----:B------:R-:W-:Y:S05]  /*f690*/  BRA `(.L_x_376) ;  /* 0xffffffd800c07947 */ /* 0x000fea000383ffff */
.L_x_313:
[----:B-12---:R-:W-:-:S04]  /*f6a0*/  IMAD.U32 R5, RZ, RZ, UR5 ;  /* 0x00000005ff057e24 */ /* 0x006fc8000f8e00ff */
[----:B------:R1:W2:Y:S03]  /*f6b0*/  SYNCS.PHASECHK.TRANS64.TRYWAIT P1, [R5+URZ+0xe8], R4 ;  /* 0x0000e804050075a7 */ /* 0x0002a6000802017f */
[----:B--2---:R-:W-:Y:S05]  /*f6c0*/  @!P1 NANOSLEEP.SYNCS 0x989680 ;  /* 0x009896800000995d */ /* 0x004fea0003900000 */
[----:B------:R-:W2:Y:S02]  /*f6d0*/  @!P1 SYNCS.PHASECHK.TRANS64 P1, [R5+URZ+0xe8], R4 ;  /* 0x0000e804050095a7 */ /* 0x000ea4000802007f */
[----:B--2---:R-:W-:Y:S05]  /*f6e0*/  @!P1 BRA `(.L_x_313) ;  /* 0xfffffffc00ec9947 */ /* 0x004fea000383ffff */
[----:B------:R-:W-:Y:S05]  /*f6f0*/  BRA `(.L_x_377) ;  /* 0xffffffdc00087947 */ /* 0x000fea000383ffff */
.L_x_319:
[----:B-123--:R-:W-:-:S04]  /*f700*/  MOV R5, UR5 ;  /* 0x0000000500057c02 */ /* 0x00efc80008000f00 */
[----:B------:R1:W2:Y:S03]  /*f710*/  SYNCS.PHASECHK.TRANS64.TRYWAIT P1, [R5+URZ+0xf0], R4 ;  /* 0x0000f004050075a7 */ /* 0x0002a6000802017f */
[----:B--2---:R-:W-:Y:S05]  /*f720*/  @!P1 NANOSLEEP.SYNCS 0x989680 ;  /* 0x009896800000995d */ /* 0x004fea0003900000 */
[----:B------:R-:W2:Y:S02]  /*f730*/  @!P1 SYNCS.PHASECHK.TRANS64 P1, [R5+URZ+0xf0], R4 ;  /* 0x0000f004050095a7 */ /* 0x000ea4000802007f */
[----:B--2---:R-:W-:Y:S05]  /*f740*/  @!P1 BRA `(.L_x_319) ;  /* 0xfffffffc00ec9947 */ /* 0x004fea000383ffff */
[----:B------:R-:W-:Y:S05]  /*f750*/  BRA `(.L_x_378) ;  /* 0xffffffdc00587947 */ /* 0x000fea000383ffff */
.L_x_325:
[----:B-1234-:R-:W-:-:S04]  /*f760*/  MOV R5, UR5 ;  /* 0x0000000500057c02 */ /* 0x01efc80008000f00 */
[----:B------:R1:W2:Y:S03]  /*f770*/  SYNCS.PHASECHK.TRANS64.TRYWAIT P1, [R5+URZ+0xf8], R4 ;  /* 0x0000f804050075a7 */ /* 0x0002a6000802017f */
[----:B--2---:R-:W-:Y:S05]  /*f780*/  @!P1 NANOSLEEP.SYNCS 0x989680 ;  /* 0x009896800000995d */ /* 0x004fea0003900000 */
[----:B------:R-:W2:Y:S02]  /*f790*/  @!P1 SYNCS.PHASECHK.TRANS64 P1, [R5+URZ+0xf8], R4 ;  /* 0x0000f804050095a7 */ /* 0x000ea4000802007f */
[----:B--2---:R-:W-:Y:S05]  /*f7a0*/  @!P1 BRA `(.L_x_325) ;  /* 0xfffffffc00ec9947 */ /* 0x004fea000383ffff */
[----:B------:R-:W-:Y:S05]  /*f7b0*/  BRA `(.L_x_379) ;  /* 0xffffffdc00a87947 */ /* 0x000fea000383ffff */
.L_x_337:
[----:B------:R1:W1:Y:S02]  /*f7c0*/  SYNCS.PHASECHK.TRANS64.TRYWAIT P0, [R3+URZ+0xe0], R0 ;  /* 0x0000e000030075a7 */ /* 0x000264000800017f */
[----:B-1----:R-:W-:Y:S05]  /*f7d0*/  @!P0 NANOSLEEP.SYNCS 0x989680 ;  /* 0x009896800000895d */ /* 0x002fea0003900000 */
[----:B------:R-:W1:Y:S02]  /*f7e0*/  @!P0 SYNCS.PHASECHK.TRANS64 P0, [R3+URZ+0xe0], R0 ;  /* 0x0000e000030085a7 */ /* 0x000e64000800007f */
[----:B-1----:R-:W-:Y:S05]  /*f7f0*/  @!P0 BRA `(.L_x_337) ;  /* 0xfffffffc00f08947 */ /* 0x002fea000383ffff */
[----:B------:R-:W-:Y:S05]  /*f800*/  BRA `(.L_x_380) ;  /* 0xffffffe400a87947 */ /* 0x000fea000383ffff */
.L_x_339:
[----:B------:R1:W1:Y:S02]  /*f810*/  SYNCS.PHASECHK.TRANS64.TRYWAIT P0, [R3+URZ+0xe8], R0 ;  /* 0x0000e800030075a7 */ /* 0x000264000800017f */
[----:B-1----:R-:W-:Y:S05]  /*f820*/  @!P0 NANOSLEEP.SYNCS 0x989680 ;  /* 0x009896800000895d */ /* 0x002fea0003900000 */
[----:B------:R-:W1:Y:S02]  /*f830*/  @!P0 SYNCS.PHASECHK.TRANS64 P0, [R3+URZ+0xe8], R0 ;  /* 0x0000e800030085a7 */ /* 0x000e64000800007f */
[----:B-1----:R-:W-:Y:S05]  /*f840*/  @!P0 BRA `(.L_x_339) ;  /* 0xfffffffc00f08947 */ /* 0x002fea000383ffff */
[----:B------:R-:W-:Y:S05]  /*f850*/  BRA `(.L_x_381) ;  /* 0xffffffe400a47947 */ /* 0x000fea000383ffff */
.L_x_341:
[----:B------:R1:W1:Y:S02]  /*f860*/  SYNCS.PHASECHK.TRANS64.TRYWAIT P0, [R3+URZ+0xf0], R0 ;  /* 0x0000f000030075a7 */ /* 0x000264000800017f */
[----:B-1----:R-:W-:Y:S05]  /*f870*/  @!P0 NANOSLEEP.SYNCS 0x989680 ;  /* 0x009896800000895d */ /* 0x002fea0003900000 */
[----:B------:R-:W1:Y:S02]  /*f880*/  @!P0 SYNCS.PHASECHK.TRANS64 P0, [R3+URZ+0xf0], R0 ;  /* 0x0000f000030085a7 */ /* 0x000e64000800007f */
[----:B-1----:R-:W-:Y:S05]  /*f890*/  @!P0 BRA `(.L_x_341) ;  /* 0xfffffffc00f08947 */ /* 0x002fea000383ffff */
[----:B------:R-:W-:Y:S05]  /*f8a0*/  BRA `(.L_x_382) ;  /* 0xffffffe400a07947 */ /* 0x000fea000383ffff */
.L_x_345:
[----:B------:R-:W-:Y:S01]  /*f8b0*/  BSSY B1, `(.L_x_383) ;  /* 0x0000006000017945 */ /* 0x000fe20003800000 */
[----:B------:R-:W-:-:S07]  /*f8c0*/  MOV R15, 0xffffffff ;  /* 0xffffffff000f7802 */ /* 0x000fce0000000f00 */
[----:B------:R-:W-:Y:S05]  /*f8d0*/  WARPSYNC.COLLECTIVE R15, `(.L_x_384) ;  /* 0x000000000f0c7348 */ /* 0x000fea0003c00000 */
[----:B------:R-:W-:Y:S02]  /*f8e0*/  ELECT P6, UR62, PT ;  /* 0x00000000003e782f */ /* 0x000fe400038c0000 */
[----:B------:R-:W-:Y:S01]  /*f8f0*/  MOV R14, UR62 ;  /* 0x0000003e000e7c02 */ /* 0x000fe20008000f00 */
[----:B------:R-:W-:Y:S10]  /*f900*/  ENDCOLLECTIVE ;  /* 0x000000000000791b */ /* 0x000ff40003800000 */
.L_x_384:
[----:B------:R-:W-:Y:S05]  /*f910*/  BSYNC B1 ;  /* 0x0000000000017941 */ /* 0x000fea0003800000 */
.L_x_383:
[----:B------:R-:W-:Y:S05]  /*f920*/  BRA `(.L_x_385) ;  /* 0xffffffe8001c7947 */ /* 0x000fea000383ffff */
.L_x_348:
[----:B-1----:R1:W2:Y:S02]  /*f930*/  SYNCS.PHASECHK.TRANS64.TRYWAIT P0, [R14+URZ+0x60], R11 ;  /* 0x0000600b0e0075a7 */ /* 0x0022a4000800017f */
[----:B--2---:R-:W-:Y:S05]  /*f940*/  @!P0 NANOSLEEP.SYNCS 0x989680 ;  /* 0x009896800000895d */ /* 0x004fea0003900000 */
[----:B------:R-:W2:Y:S02]  /*f950*/  @!P0 SYNCS.PHASECHK.TRANS64 P0, [R14+URZ+0x60], R11 ;  /* 0x0000600b0e0085a7 */ /* 0x000ea4000800007f */
[----:B--2---:R-:W-:Y:S05]  /*f960*/  @!P0 BRA `(.L_x_348) ;  /* 0xfffffffc00f08947 */ /* 0x004fea000383ffff */
[----:B------:R-:W-:Y:S05]  /*f970*/  BRA `(.L_x_386) ;  /* 0xffffffe800547947 */ /* 0x000fea000383ffff */
.L_x_356:
[----:B------:R-:W-:Y:S01]  /*f980*/  BSSY B0, `(.L_x_387) ;  /* 0x0000006000007945 */ /* 0x000fe20003800000 */
[----:B------:R-:W-:-:S07]  /*f990*/  IMAD.MOV.U32 R15, RZ, RZ, -0x1 ;  /* 0xffffffffff0f7424 */ /* 0x000fce00078e00ff */
[----:B------:R-:W-:Y:S05]  /*f9a0*/  WARPSYNC.COLLECTIVE R15, `(.L_x_388) ;  /* 0x000000000f0c7348 */ /* 0x000fea0003c00000 */
[----:B------:R-:W-:Y:S02]  /*f9b0*/  ELECT P6, UR62, PT ;  /* 0x00000000003e782f */ /* 0x000fe400038c0000 */
[----:B------:R-:W-:Y:S01]  /*f9c0*/  MOV R14, UR62 ;  /* 0x0000003e000e7c02 */ /* 0x000fe20008000f00 */
[----:B------:R-:W-:Y:S10]  /*f9d0*/  ENDCOLLECTIVE ;  /* 0x000000000000791b */ /* 0x000ff40003800000 */
.L_x_388:
[----:B------:R-:W-:Y:S05]  /*f9e0*/  BSYNC B0 ;  /* 0x0000000000007941 */ /* 0x000fea0003800000 */
.L_x_387:
[----:B------:R-:W-:Y:S05]  /*f9f0*/  BRA `(.L_x_389) ;  /* 0xfffffff000a47947 */ /* 0x000fea000383ffff */
.L_x_360:
[----:B-1----:R1:W2:Y:S02]  /*fa00*/  SYNCS.PHASECHK.TRANS64.TRYWAIT P0, [R7+URZ], R2 ;  /* 0x00000002070075a7 */ /* 0x0022a4000800017f */
[----:B--2---:R-:W-:Y:S05]  /*fa10*/  @!P0 NANOSLEEP.SYNCS 0x989680 ;  /* 0x009896800000895d */ /* 0x004fea0003900000 */
[----:B------:R-:W2:Y:S02]  /*fa20*/  @!P0 SYNCS.PHASECHK.TRANS64 P0, [R7+URZ], R2 ;  /* 0x00000002070085a7 */ /* 0x000ea4000800007f */
[----:B--2---:R-:W-:Y:S05]  /*fa30*/  @!P0 BRA `(.L_x_360) ;  /* 0xfffffffc00f08947 */ /* 0x004fea000383ffff */
[----:B------:R-:W-:Y:S05]  /*fa40*/  BRA `(.L_x_390) ;  /* 0xfffffff000e47947 */ /* 0x000fea000383ffff */
.L_x_361:
[----:B-1----:R1:W2:Y:S02]  /*fa50*/  SYNCS.PHASECHK.TRANS64.TRYWAIT P0, [R9+URZ], R4 ;  /* 0x00000004090075a7 */ /* 0x0022a4000800017f */
[----:B--2---:R-:W-:Y:S05]  /*fa60*/  @!P0 NANOSLEEP.SYNCS 0x989680 ;  /* 0x009896800000895d */ /* 0x004fea0003900000 */
[----:B------:R-:W2:Y:S02]  /*fa70*/  @!P0 SYNCS.PHASECHK.TRANS64 P0, [R9+URZ], R4 ;  /* 0x00000004090085a7 */ /* 0x000ea4000800007f */
[----:B--2---:R-:W-:Y:S05]  /*fa80*/  @!P0 BRA `(.L_x_361) ;  /* 0xfffffffc00f08947 */ /* 0x004fea000383ffff */
[----:B------:R-:W-:Y:S05]  /*fa90*/  BRA `(.L_x_391) ;  /* 0xfffffff000f47947 */ /* 0x000fea000383ffff */
.L_x_362:
[----:B-1----:R1:W2:Y:S02]  /*faa0*/  SYNCS.PHASECHK.TRANS64.TRYWAIT P0, [R6+URZ], R5 ;  /* 0x00000005060075a7 */ /* 0x0022a4000800017f */
[----:B--2---:R-:W-:Y:S05]  /*fab0*/  @!P0 NANOSLEEP.SYNCS 0x989680 ;  /* 0x009896800000895d */ /* 0x004fea0003900000 */
[----:B------:R-:W2:Y:S02]  /*fac0*/  @!P0 SYNCS.PHASECHK.TRANS64 P0, [R6+URZ], R5 ;  /* 0x00000005060085a7 */ /* 0x000ea4000800007f */
[----:B--2---:R-:W-:Y:S05]  /*fad0*/  @!P0 BRA `(.L_x_362) ;  /* 0xfffffffc00f08947 */ /* 0x004fea000383ffff */
[----:B------:R-:W-:Y:S05]  /*fae0*/  BRA `(.L_x_392) ;  /* 0xfffffff400047947 */ /* 0x000fea000383ffff */
.L_x_363:
[----:B-1----:R1:W2:Y:S02]  /*faf0*/  SYNCS.PHASECHK.TRANS64.TRYWAIT P0, [R9+URZ], R4 ;  /* 0x00000004090075a7 */ /* 0x0022a4000800017f */
[----:B--2---:R-:W-:Y:S05]  /*fb00*/  @!P0 NANOSLEEP.SYNCS 0x989680 ;  /* 0x009896800000895d */ /* 0x004fea0003900000 */
[----:B------:R-:W2:Y:S02]  /*fb10*/  @!P0 SYNCS.PHASECHK.TRANS64 P0, [R9+URZ], R4 ;  /* 0x00000004090085a7 */ /* 0x000ea4000800007f */
[----:B--2---:R-:W-:Y:S05]  /*fb20*/  @!P0 BRA `(.L_x_363) ;  /* 0xfffffffc00f08947 */ /* 0x004fea000383ffff */
[----:B------:R-:W-:Y:S05]  /*fb30*/  BRA `(.L_x_393) ;  /* 0xfffffff400147947 */ /* 0x000fea000383ffff */
.L_x_364:
[----:B-1----:R1:W2:Y:S02]  /*fb40*/  SYNCS.PHASECHK.TRANS64.TRYWAIT P0, [R6+URZ], R5 ;  /* 0x00000005060075a7 */ /* 0x0022a4000800017f */
[----:B--2---:R-:W-:Y:S05]  /*fb50*/  @!P0 NANOSLEEP.SYNCS 0x989680 ;  /* 0x009896800000895d */ /* 0x004fea0003900000 */
[----:B------:R-:W2:Y:S02]  /*fb60*/  @!P0 SYNCS.PHASECHK.TRANS64 P0, [R6+URZ], R5 ;  /* 0x00000005060085a7 */ /* 0x000ea4000800007f */
[----:B--2---:R-:W-:Y:S05]  /*fb70*/  @!P0 BRA `(.L_x_364) ;  /* 0xfffffffc00f08947 */ /* 0x004fea000383ffff */
[----:B------:R-:W-:Y:S05]  /*fb80*/  BRA `(.L_x_394) ;  /* 0xfffffff400247947 */ /* 0x000fea000383ffff */
.L_x_365:
[----:B-1----:R1:W2:Y:S02]  /*fb90*/  SYNCS.PHASECHK.TRANS64.TRYWAIT P0, [R9+URZ], R4 ;  /* 0x00000004090075a7 */ /* 0x0022a4000800017f */
[----:B--2---:R-:W-:Y:S05]  /*fba0*/  @!P0 NANOSLEEP.SYNCS 0x989680 ;  /* 0x009896800000895d */ /* 0x004fea0003900000 */
[----:B------:R-:W2:Y:S02]  /*fbb0*/  @!P0 SYNCS.PHASECHK.TRANS64 P0, [R9+URZ], R4 ;  /* 0x00000004090085a7 */ /* 0x000ea4000800007f */
[----:B--2---:R-:W-:Y:S05]  /*fbc0*/  @!P0 BRA `(.L_x_365) ;  /* 0xfffffffc00f08947 */ /* 0x004fea000383ffff */
[----:B------:R-:W-:Y:S05]  /*fbd0*/  BRA `(.L_x_395) ;  /* 0xfffffff400347947 */ /* 0x000fea000383ffff */
.L_x_366:
[----:B-1----:R1:W2:Y:S02]  /*fbe0*/  SYNCS.PHASECHK.TRANS64.TRYWAIT P0, [R6+URZ], R5 ;  /* 0x00000005060075a7 */ /* 0x0022a4000800017f */
[----:B--2---:R-:W-:Y:S05]  /*fbf0*/  @!P0 NANOSLEEP.SYNCS 0x989680 ;  /* 0x009896800000895d */ /* 0x004fea0003900000 */
[----:B------:R-:W2:Y:S02]  /*fc00*/  @!P0 SYNCS.PHASECHK.TRANS64 P0, [R6+URZ], R5 ;  /* 0x00000005060085a7 */ /* 0x000ea4000800007f */
[----:B--2---:R-:W-:Y:S05]  /*fc10*/  @!P0 BRA `(.L_x_366) ;  /* 0xfffffffc00f08947 */ /* 0x004fea000383ffff */
[----:B------:R-:W-:Y:S05]  /*fc20*/  BRA `(.L_x_396) ;  /* 0xfffffff400447947 */ /* 0x000fea000383ffff */
.L_x_367:
[----:B-1----:R1:W2:Y:S02]  /*fc30*/  SYNCS.PHASECHK.TRANS64.TRYWAIT P0, [R9+URZ], R4 ;  /* 0x00000004090075a7 */ /* 0x0022a4000800017f */
[----:B--2---:R-:W-:Y:S05]  /*fc40*/  @!P0 NANOSLEEP.SYNCS 0x989680 ;  /* 0x009896800000895d */ /* 0x004fea0003900000 */
[----:B------:R-:W2:Y:S02]  /*fc50*/  @!P0 SYNCS.PHASECHK.TRANS64 P0, [R9+URZ], R4 ;  /* 0x00000004090085a7 */ /* 0x000ea4000800007f */
[----:B--2---:R-:W-:Y:S05]  /*fc60*/  @!P0 BRA `(.L_x_367) ;  /* 0xfffffffc00f08947 */ /* 0x004fea000383ffff */
[----:B------:R-:W-:Y:S05]  /*fc70*/  BRA `(.L_x_397) ;  /* 0xfffffff400547947 */ /* 0x000fea000383ffff */
.L_x_368:
[----:B-1----:R1:W2:Y:S02]  /*fc80*/  SYNCS.PHASECHK.TRANS64.TRYWAIT P0, [R6+URZ], R5 ;  /* 0x00000005060075a7 */ /* 0x0022a4000800017f */
[----:B--2---:R-:W-:Y:S05]  /*fc90*/  @!P0 NANOSLEEP.SYNCS 0x989680 ;  /* 0x009896800000895d */ /* 0x004fea0003900000 */
[----:B------:R-:W2:Y:S02]  /*fca0*/  @!P0 SYNCS.PHASECHK.TRANS64 P0, [R6+URZ], R5 ;  /* 0x00000005060085a7 */ /* 0x000ea4000800007f */
[----:B--2---:R-:W-:Y:S05]  /*fcb0*/  @!P0 BRA `(.L_x_368) ;  /* 0xfffffffc00f08947 */ /* 0x004fea000383ffff */
[----:B------:R-:W-:Y:S05]  /*fcc0*/  BRA `(.L_x_398) ;  /* 0xfffffff400647947 */ /* 0x000fea000383ffff */
.L_x_369:
[----:B-1----:R1:W2:Y:S02]  /*fcd0*/  SYNCS.PHASECHK.TRANS64.TRYWAIT P0, [R9+URZ], R4 ;  /* 0x00000004090075a7 */ /* 0x0022a4000800017f */
[----:B--2---:R-:W-:Y:S05]  /*fce0*/  @!P0 NANOSLEEP.SYNCS 0x989680 ;  /* 0x009896800000895d */ /* 0x004fea0003900000 */
[----:B------:R-:W2:Y:S02]  /*fcf0*/  @!P0 SYNCS.PHASECHK.TRANS64 P0, [R9+URZ], R4 ;  /* 0x00000004090085a7 */ /* 0x000ea4000800007f */
[----:B--2---:R-:W-:Y:S05]  /*fd00*/  @!P0 BRA `(.L_x_369) ;  /* 0xfffffffc00f08947 */ /* 0x004fea000383ffff */
[----:B------:R-:W-:Y:S05]  /*fd10*/  BRA `(.L_x_399) ;  /* 0xfffffff400747947 */ /* 0x000fea000383ffff */
.L_x_370:
[----:B--2---:R2:W3:Y:S02]  /*fd20*/  SYNCS.PHASECHK.TRANS64.TRYWAIT P0, [R6+URZ], R5 ;  /* 0x00000005060075a7 */ /* 0x0044e4000800017f */
[----:B---3--:R-:W-:Y:S05]  /*fd30*/  @!P0 NANOSLEEP.SYNCS 0x989680 ;  /* 0x009896800000895d */ /* 0x008fea0003900000 */
[----:B------:R-:W3:Y:S02]  /*fd40*/  @!P0 SYNCS.PHASECHK.TRANS64 P0, [R6+URZ], R5 ;  /* 0x00000005060085a7 */ /* 0x000ee4000800007f */
[----:B---3--:R-:W-:Y:S05]  /*fd50*/  @!P0 BRA `(.L_x_370) ;  /* 0xfffffffc00f08947 */ /* 0x008fea000383ffff */
[----:B------:R-:W-:Y:S05]  /*fd60*/  BRA `(.L_x_400) ;  /* 0xfffffff4007c7947 */ /* 0x000fea000383ffff */
        .weak           $__internal_0_$__cuda_sm20_rcp_rn_f32_slowpath
        .type           $__internal_0_$__cuda_sm20_rcp_rn_f32_slowpath,@function
        .size           $__internal_0_$__cuda_sm20_rcp_rn_f32_slowpath,(.L_x_406 - $__internal_0_$__cuda_sm20_rcp_rn_f32_slowpath)
$__internal_0_$__cuda_sm20_rcp_rn_f32_slowpath:
[----:B------:R-:W-:Y:S01]  /*fd70*/  SHF.L.U32 R3, R0, 0x1, RZ ;  /* 0x0000000100037819 */ /* 0x000fe200000006ff */
[----:B------:R-:W-:Y:S03]  /*fd80*/  BSSY B0, `(.L_x_401) ;  /* 0x0000030000007945 */ /* 0x000fe60003800000 */
[----:B------:R-:W-:-:S04]  /*fd90*/  SHF.R.U32.HI R3, RZ, 0x18, R3 ;  /* 0x00000018ff037819 */ /* 0x000fc80000011603 */
[----:B------:R-:W-:-:S13]  /*fda0*/  ISETP.NE.U32.AND P2, PT, R3, RZ, PT ;  /* 0x000000ff0300720c */ /* 0x000fda0003f45070 */
[----:B------:R-:W-:Y:S05]  /*fdb0*/  @P2 BRA `(.L_x_402) ;  /* 0x0000000000282947 */ /* 0x000fea0003800000 */
[----:B------:R-:W-:-:S04]  /*fdc0*/  SHF.L.U32 R3, R0, 0x1, RZ ;  /* 0x0000000100037819 */ /* 0x000fc800000006ff */
[----:B------:R-:W-:-:S13]  /*fdd0*/  ISETP.NE.AND P2, PT, R3, RZ, PT ;  /* 0x000000ff0300720c */ /* 0x000fda0003f45270 */
[----:B------:R-:W-:Y:S01]  /*fde0*/  @P2 FFMA R36, R0, 1.84467440737095516160e+19, RZ ;  /* 0x5f80000000242823 */ /* 0x000fe200000000ff */
[----:B------:R-:W-:Y:S08]  /*fdf0*/  @!P2 MUFU.RCP R5, R0 ;  /* 0x000000000005a308 */ /* 0x000ff00000001000 */
[----:B------:R-:W1:Y:S02]  /*fe00*/  @P2 MUFU.RCP R3, R36 ;  /* 0x0000002400032308 */ /* 0x000e640000001000 */
[----:B-1----:R-:W-:-:S04]  /*fe10*/  @P2 FFMA R35, R36, R3, -1 ;  /* 0xbf80000024232423 */ /* 0x002fc80000000003 */
[----:B------:R-:W-:-:S04]  /*fe20*/  @P2 FADD.FTZ R38, -R35, -RZ ;  /* 0x800000ff23262221 */ /* 0x000fc80000010100 */
[----:B------:R-:W-:-:S04]  /*fe30*/  @P2 FFMA R3, R3, R38, R3 ;  /* 0x0000002603032223 */ /* 0x000fc80000000003 */
[----:B------:R-:W-:Y:S01]  /*fe40*/  @P2 FFMA R5, R3, 1.84467440737095516160e+19, RZ ;  /* 0x5f80000003052823 */ /* 0x000fe200000000ff */
[----:B------:R-:W-:Y:S06]  /*fe50*/  BRA `(.L_x_403) ;  /* 0x0000000000887947 */ /* 0x000fec0003800000 */
.L_x_402:
[----:B------:R-:W-:-:S04]  /*fe60*/  IADD3 R5, R3, -0xfd, RZ ;  /* 0xffffff0303057810 */ /* 0x000fc80007ffe0ff */
[----:B------:R-:W-:-:S13]  /*fe70*/  ISETP.GT.U32.AND P2, PT, R5, 0x1, PT ;  /* 0x000000010500780c */ /* 0x000fda0003f44070 */
[----:B------:R-:W-:Y:S05]  /*fe80*/  @P2 BRA `(.L_x_404) ;  /* 0x0000000000782947 */ /* 0x000fea0003800000 */
[----:B------:R-:W-:Y:S01]  /*fe90*/  LOP3.LUT R41, R0, 0x7fffff, RZ, 0xc0, !PT ;  /* 0x007fffff00297812 */ /* 0x000fe200078ec0ff */
[----:B------:R-:W-:Y:S01]  /*fea0*/  IMAD.MOV.U32 R38, RZ, RZ, 0x3 ;  /* 0x00000003ff267424 */ /* 0x000fe200078e00ff */
[----:B------:R-:W-:Y:S02]  /*feb0*/  IADD3 R3, R3, -0xfc, RZ ;  /* 0xffffff0403037810 */ /* 0x000fe40007ffe0ff */
[----:B------:R-:W-:-:S04]  /*fec0*/  LOP3.LUT R41, R41, 0x3f800000, RZ, 0xfc, !PT ;  /* 0x3f80000029297812 */ /* 0x000fc800078efcff */
[----:B------:R-:W1:Y:S02]  /*fed0*/  MUFU.RCP R36, R41 ;  /* 0x0000002900247308 */ /* 0x000e640000001000 */
[----:B-1----:R-:W-:-:S04]  /*fee0*/  FFMA R37, R41, R36, -1 ;  /* 0xbf80000029257423 */ /* 0x002fc80000000024 */
[----:B------:R-:W-:-:S04]  /*fef0*/  FADD.FTZ R37, -R37, -RZ ;  /* 0x800000ff25257221 */ /* 0x000fc80000010100 */
[CCC-:B------:R-:W-:Y:S01]  /*ff00*/  FFMA.RM R35, R36.reuse, R37.reuse, R36.reuse ;  /* 0x0000002524237223 */ /* 0x1c0fe20000004024 */
[----:B------:R-:W-:Y:S01]  /*ff10*/  FFMA.RP R36, R36, R37, R36 ;  /* 0x0000002524247223 */ /* 0x000fe20000008024 */
[----:B------:R-:W-:-:S03]  /*ff20*/  SHF.L.U32 R37, R38, R5, RZ ;  /* 0x0000000526257219 */ /* 0x000fc600000006ff */
[C---:B------:R-:W-:Y:S02]  /*ff30*/  LOP3.LUT R39, R35.reuse, 0x7fffff, RZ, 0xc0, !PT ;  /* 0x007fffff23277812 */ /* 0x040fe400078ec0ff */
[----:B------:R-:W-:Y:S02]  /*ff40*/  FSETP.NEU.FTZ.AND P2, PT, R35, R36, PT ;  /* 0x000000242300720b */ /* 0x000fe40003f5d000 */
[----:B------:R-:W-:Y:S02]  /*ff50*/  LOP3.LUT R36, R39, 0x800000, RZ, 0xfc, !PT ;  /* 0x0080000027247812 */ /* 0x000fe400078efcff */
[----:B------:R-:W-:Y:S02]  /*ff60*/  SEL R35, RZ, 0xffffffff, !P2 ;  /* 0xffffffffff237807 */ /* 0x000fe40005000000 */
[----:B------:R-:W-:Y:S02]  /*ff70*/  LOP3.LUT R38, R37, R36, RZ, 0xc0, !PT ;  /* 0x0000002425267212 */ /* 0x000fe400078ec0ff */
[----:B------:R-:W-:-:S02]  /*ff80*/  IADD3 R35, -R35, RZ, RZ ;  /* 0x000000ff23237210 */ /* 0x000fc40007ffe1ff */
[-C--:B------:R-:W-:Y:S02]  /*ff90*/  SHF.R.U32.HI R38, RZ, R5.reuse, R38 ;  /* 0x00000005ff267219 */ /* 0x080fe40000011626 */
[--C-:B------:R-:W-:Y:S02]  /*ffa0*/  LOP3.LUT P3, RZ, R35, R5, R36.reuse, 0xf8, !PT ;  /* 0x0000000523ff7212 */ /* 0x100fe4000786f824 */
[C---:B------:R-:W-:Y:S02]  /*ffb0*/  LOP3.LUT P2, RZ, R38.reuse, 0x1, RZ, 0xc0, !PT ;  /* 0x0000000126ff7812 */ /* 0x040fe4000784c0ff */
[----:B------:R-:W-:Y:S02]  /*ffc0*/  LOP3.LUT P4, RZ, R38, 0x2, RZ, 0xc0, !PT ;  /* 0x0000000226ff7812 */ /* 0x000fe4000788c0ff */
[----:B------:R-:W-:Y:S02]  /*ffd0*/  SHF.R.U32.HI R3, RZ, R3, R36 ;  /* 0x00000003ff037219 */ /* 0x000fe40000011624 */
[----:B------:R-:W-:-:S02]  /*ffe0*/  PLOP3.LUT P2, PT, P2, P3, P4, 0xe0, 0x0 ;  /* 0x000000000000781c */ /* 0x000fc40001747c40 */
[----:B------:R-:W-:Y:S02]  /*fff0*/  LOP3.LUT P3, RZ, R0, 0x7fffff, RZ, 0xc0, !PT ;  /* 0x007fffff00ff7812 */ /* 0x000fe4000786c0ff */
[----:B------:R-:W-:-:S04]  /*10000*/  SEL R5, RZ, 0x1, !P2 ;  /* 0x00000001ff057807 */ /* 0x000fc80005000000 */
[----:B------:R-:W-:-:S04]  /*10010*/  IADD3 R5, -R5, RZ, RZ ;  /* 0x000000ff05057210 */ /* 0x000fc80007ffe1ff */
[----:B------:R-:W-:-:S13]  /*10020*/  ISETP.GE.AND P2, PT, R5, RZ, PT ;  /* 0x000000ff0500720c */ /* 0x000fda0003f46270 */
[----:B------:R-:W-:-:S05]  /*10030*/  @!P2 VIADD R3, R3, 0x1 ;  /* 0x000000010303a836 */ /* 0x000fca0000000000 */
[----:B------:R-:W-:-:S04]  /*10040*/  @!P3 SHF.L.U32 R3, R3, 0x1, RZ ;  /* 0x000000010303b819 */ /* 0x000fc800000006ff */
[----:B------:R-:W-:Y:S01]  /*10050*/  LOP3.LUT R5, R3, 0x80000000, R0, 0xf8, !PT ;  /* 0x8000000003057812 */ /* 0x000fe200078ef800 */
[----:B------:R-:W-:Y:S06]  /*10060*/  BRA `(.L_x_403) ;  /* 0x0000000000047947 */ /* 0x000fec0003800000 */
.L_x_404:
[----:B------:R1:W2:Y:S02]  /*10070*/  MUFU.RCP R5, R0 ;  /* 0x0000000000057308 */ /* 0x0002a40000001000 */
.L_x_403:
[----:B------:R-:W-:Y:S05]  /*10080*/  BSYNC B0 ;  /* 0x0000000000007941 */ /* 0x000fea0003800000 */
.L_x_401:
[----:B-12---:R-:W-:Y:S02]  /*10090*/  MOV R0, R5 ;  /* 0x0000000500007202 */ /* 0x006fe40000000f00 */
[----:B------:R-:W-:-:S04]  /*100a0*/  MOV R5, 0x0 ;  /* 0x0000000000057802 */ /* 0x000fc80000000f00 */
[----:B------:R-:W-:Y:S05]  /*100b0*/  RET.REL.NODEC R4 `(_ZN7cutlass13device_kernelINS_4gemm6kernel13GemmUniversalIN4cute5tupleIJiiiiEEENS1_10collective13CollectiveMmaINS1_37MainloopSm90TmaGmmaWarpSpecializedFP8ILi12ENS5_IJNS4_1CILi2EEENSA_ILi1EEESC_EEENS1_35KernelTmaWarpSpecializedCooperativeEEENS5_IJNSA_ILi128EEESG_NSA_ILi64EEEEEENS_12float_e4m3_tENS5_IJlSC_lEEESJ_SK_NS4_8TiledMMAINS4_8MMA_AtomIJNS4_4SM904GMMA31MMA_64x128x32_F32E4M3E4M3_SS_TNILNSO_7ScaleInE1ELSQ_1EEEEEENS4_6LayoutISD_NS5_IJSC_NSA_ILi0EEESU_EEEEENS5_IJNS4_10UnderscoreESX_SX_EEEEENS4_13SM90_TMA_LOADENS4_14ComposedLayoutINS4_7SwizzleILi2ELi4ELi3EEENS4_18smem_ptr_flag_bitsILi8EEENST_INS5_IJNSA_ILi8EEESH_EEENS5_IJSH_SC_EEEEEEEvNS4_8identityENS4_23SM90_TMA_LOAD_MULTICASTES1A_vS1B_EENS_8epilogue10collective18CollectiveEpilogueINS1E_22Sm90TmaWarpSpecializedILi4ELi2ELi16ELb0ELb0EEEJSI_NS5_IJSG_NSA_ILi32EEEEEESJ_SK_SJ_SK_NS1E_6fusion15FusionCallbacksIS1I_NS1L_13LinCombEltActINS1E_6thread4SiLuESJ_fSJ_fLNS_15FloatRoundStyleE2EEESI_S1K_JEEES10_NS11_INS12_ILi1ELi4ELi3EEES15_NST_INS5_IJS16_S1J_EEENS5_IJS1J_SC_EEEEEEENS4_39AutoVectorizingCopyWithAssumedAlignmentILi128EEENS4_14SM90_TMA_STOREES1X_S1Z_NS4_9Copy_AtomIJNS4_17SM90_U32x4_STSM_NENS_6half_tEEEEvEEEvvEEEEvNT_6ParamsE) ;  /* 0xfffffefc04d07950 */ /* 0x000fea0003c3ffff */
.L_x_405:
[----:B------:R-:W-:-:S00]  /*100c0*/  BRA `(.L_x_405) ;  /* 0xfffffffc00fc7947 */ /* 0x000fc0000383ffff */
[----:B------:R-:W-:-:S00]  /*100d0*/  NOP ;  /* 0x0000000000007918 */ /* 0x000fc00000000000 */
        /* <DEDUP_REMOVED lines=10> */
.L_x_406:


//--------------------- .nv.global.init           --------------------------
	.section	.nv.global.init,"aw",@progbits
.nv.global.init:
	.type		$str$24,@object
	.size		$str$24,($str$25 - $str$24)
$str$24:
        /*0000*/ 	.byte	0x28, 0x61, 0x64, 0x64, 0x72, 0x65, 0x73, 0x73, 0x20, 0x26, 0x20, 0x6d, 0x61, 0x73, 0x6b, 0x29
        /*0010*/ 	.byte	0x20, 0x3d, 0x3d, 0x20, 0x30, 0x00
	.type		$str$25,@object
	.size		$str$25,(__unnamed_1 - $str$25)
$str$25:
        /*0016*/ 	.byte	0x2f, 0x74, 0x6d, 0x70, 0x2f, 0x63, 0x75, 0x74, 0x6c, 0x61, 0x73, 0x73, 0x5f, 0x73, 0x77, 0x65
        /*0026*/ 	.byte	0x65, 0x70, 0x5f, 0x73, 0x72, 0x63, 0x2f, 0x69, 0x6e, 0x63, 0x6c, 0x75, 0x64, 0x65, 0x2f, 0x63
        /*0036*/ 	.byte	0x75, 0x74, 0x65, 0x2f, 0x70, 0x6f, 0x69, 0x6e, 0x74, 0x65, 0x72, 0x5f, 0x66, 0x6c, 0x61, 0x67
        /*0046*/ 	.byte	0x67, 0x65, 0x64, 0x2e, 0x68, 0x70, 0x70, 0x00
	.type		__unnamed_1,@object
	.size		__unnamed_1,(__unnamed_2 - __unnamed_1)
__unnamed_1:
        /*004e*/ 	.byte	0x61, 0x75, 0x74, 0x6f, 0x20, 0x63, 0x75, 0x74, 0x65, 0x3a, 0x3a, 0x61, 0x73, 0x5f, 0x70, 0x6f
        /* <DEDUP_REMOVED lines=27> */
        /*020e*/ 	.byte	0x3a, 0x43, 0x3c, 0x34, 0x30, 0x39, 0x36, 0x3e, 0x3e, 0x3e, 0x3e, 0x3e, 0x5d, 0x00
	.type		__unnamed_2,@object
	.size		__unnamed_2,(.L_1 - __unnamed_2)
__unnamed_2:
        /* <DEDUP_REMOVED lines=29> */
.L_1:


//--------------------- .nv.shared._ZN7cutlass13device_kernelINS_4gemm6kernel13GemmUniversalIN4cute5tupleIJiiiiEEENS1_10collective13CollectiveMmaINS1_37MainloopSm90TmaGmmaWarpSpecializedFP8ILi12ENS5_IJNS4_1CILi2EEENSA_ILi1EEESC_EEENS1_35KernelTmaWarpSpecializedCooperativeEEENS5_IJNSA_ILi128EEESG_NSA_ILi64EEEEEENS_12float_e4m3_tENS5_IJlSC_lEEESJ_SK_NS4_8TiledMMAINS4_8MMA_AtomIJNS4_4SM904GMMA31MMA_64x128x32_F32E4M3E4M3_SS_TNILNSO_7ScaleInE1ELSQ_1EEEEEENS4_6LayoutISD_NS5_IJSC_NSA_ILi0EEESU_EEEEENS5_IJNS4_10UnderscoreESX_SX_EEEEENS4_13SM90_TMA_LOADENS4_14ComposedLayoutINS4_7SwizzleILi2ELi4ELi3EEENS4_18smem_ptr_flag_bitsILi8EEENST_INS5_IJNSA_ILi8EEESH_EEENS5_IJSH_SC_EEEEEEEvNS4_8identityENS4_23SM90_TMA_LOAD_MULTICASTES1A_vS1B_EENS_8epilogue10collective18CollectiveEpilogueINS1E_22Sm90TmaWarpSpecializedILi4ELi2ELi16ELb0ELb0EEEJSI_NS5_IJSG_NSA_ILi32EEEEEESJ_SK_SJ_SK_NS1E_6fusion15FusionCallbacksIS1I_NS1L_13LinCombEltActINS1E_6thread4SiLuESJ_fSJ_fLNS_15FloatRoundStyleE2EEESI_S1K_JEEES10_NS11_INS12_ILi1ELi4ELi3EEES15_NST_INS5_IJS16_S1J_EEENS5_IJS1J_SC_EEEEEEENS4_39AutoVectorizingCopyWithAssumedAlignmentILi128EEENS4_14SM90_TMA_STOREES1X_S1Z_NS4_9Copy_AtomIJNS4_17SM90_U32x4_STSM_NENS_6half_tEEEEvEEEvvEEEEvNT_6ParamsE --------------------------
	.section	.nv.shared._ZN7cutlass13device_kernelINS_4gemm6kernel13GemmUniversalIN4cute5tupleIJiiiiEEENS1_10collective13CollectiveMmaINS1_37MainloopSm90TmaGmmaWarpSpecializedFP8ILi12ENS5_IJNS4_1CILi2EEENSA_ILi1EEESC_EEENS1_35KernelTmaWarpSpecializedCooperativeEEENS5_IJNSA_ILi128EEESG_NSA_ILi64EEEEEENS_12float_e4m3_tENS5_IJlSC_lEEESJ_SK_NS4_8TiledMMAINS4_8MMA_AtomIJNS4_4SM904GMMA31MMA_64x128x32_F32E4M3E4M3_SS_TNILNSO_7ScaleInE1ELSQ_1EEEEEENS4_6LayoutISD_NS5_IJSC_NSA_ILi0EEESU_EEEEENS5_IJNS4_10UnderscoreESX_SX_EEEEENS4_13SM90_TMA_LOADENS4_14ComposedLayoutINS4_7SwizzleILi2ELi4ELi3EEENS4_18smem_ptr_flag_bitsILi8EEENST_INS5_IJNSA_ILi8EEESH_EEENS5_IJSH_SC_EEEEEEEvNS4_8identityENS4_23SM90_TMA_LOAD_MULTICASTES1A_vS1B_EENS_8epilogue10collective18CollectiveEpilogueINS1E_22Sm90TmaWarpSpecializedILi4ELi2ELi16ELb0ELb0EEEJSI_NS5_IJSG_NSA_ILi32EEEEEESJ_SK_SJ_SK_NS1E_6fusion15FusionCallbacksIS1I_NS1L_13LinCombEltActINS1E_6thread4SiLuESJ_fSJ_fLNS_15FloatRoundStyleE2EEESI_S1K_JEEES10_NS11_INS12_ILi1ELi4ELi3EEES15_NST_INS5_IJS16_S1J_EEENS5_IJS1J_SC_EEEEEEENS4_39AutoVectorizingCopyWithAssumedAlignmentILi128EEENS4_14SM90_TMA_STOREES1X_S1Z_NS4_9Copy_AtomIJNS4_17SM90_U32x4_STSM_NENS_6half_tEEEEvEEEvvEEEEvNT_6ParamsE,"aw",@nobits
	.sectionflags	@""
	.align	16
	.zero		1024


//--------------------- .nv.shared.reserved.0     --------------------------
	.section	.nv.shared.reserved.0,"aw",@nobits
	.weak		__nv_reservedSMEM_offset_0_alias
	.size		__nv_reservedSMEM_offset_0_alias, 0, 0
	.other		__nv_reservedSMEM_offset_0_alias,@"STO_CUDA_RESERVED_SHARED STV_DEFAULT"
__nv_reservedSMEM_offset_0_alias:
	.zero		0


//--------------------- .nv.global                --------------------------
	.section	.nv.global,"aw",@nobits
.nv.global:
	.type		_ZN39_INTERNAL_d37f4202_4_k_cu_45563914_37934cute1_E,@object
	.size		_ZN39_INTERNAL_d37f4202_4_k_cu_45563914_37934cute1_E,(_ZN39_INTERNAL_d37f4202_4_k_cu_45563914_37934cuda3std3__45__cpo6cbeginE - _ZN39_INTERNAL_d37f4202_4_k_cu_45563914_37934cute1_E)
_ZN39_INTERNAL_d37f4202_4_k_cu_45563914_37934cute1_E:
	.zero		1
	.type		_ZN39_INTERNAL_d37f4202_4_k_cu_45563914_37934cuda3std3__45__cpo6cbeginE,@object
	.size		_ZN39_INTERNAL_d37f4202_4_k_cu_45563914_37934cuda3std3__45__cpo6cbeginE,(_ZN39_INTERNAL_d37f4202_4_k_cu_45563914_37934cuda3std3__48in_placeE - _ZN39_INTERNAL_d37f4202_4_k_cu_45563914_37934cuda3std3__45__cpo6cbeginE)
_ZN39_INTERNAL_d37f4202_4_k_cu_45563914_37934cuda3std3__45__cpo6cbeginE:
	.zero		1
	.type		_ZN39_INTERNAL_d37f4202_4_k_cu_45563914_37934cuda3std3__48in_placeE,@object
	.size		_ZN39_INTERNAL_d37f4202_4_k_cu_45563914_37934cuda3std3__48in_placeE,(_ZN39_INTERNAL_d37f4202_4_k_cu_45563914_37934cuda3std6ranges3__45__cpo9iter_moveE - _ZN39_INTERNAL_d37f4202_4_k_cu_45563914_37934cuda3std3__48in_placeE)
_ZN39_INTERNAL_d37f4202_4_k_cu_45563914_37934cuda3std3__48in_placeE:
	.zero		1
	.type		_ZN39_INTERNAL_d37f4202_4_k_cu_45563914_37934cuda3std6ranges3__45__cpo9iter_moveE,@object
	.size		_ZN39_INTERNAL_d37f4202_4_k_cu_45563914_37934cuda3std6ranges3__45__cpo9iter_moveE,(_ZN39_INTERNAL_d37f4202_4_k_cu_45563914_37934cuda3std3__45__cpo5beginE - _ZN39_INTERNAL_d37f4202_4_k_cu_45563914_37934cuda3std6ranges3__45__cpo9iter_moveE)
_ZN39_INTERNAL_d37f4202_4_k_cu_45563914_37934cuda3std6ranges3__45__cpo9iter_moveE:
	.zero		1
	.type		_ZN39_INTERNAL_d37f4202_4_k_cu_45563914_37934cuda3std3__45__cpo5beginE,@object
	.size		_ZN39_INTERNAL_d37f4202_4_k_cu_45563914_37934cuda3std3__45__cpo5beginE,(_ZN39_INTERNAL_d37f4202_4_k_cu_45563914_37934cuda3std3__441_GLOBAL__N__d37f4202_4_k_cu_45563914_37936ignoreE - _ZN39_INTERNAL_d37f4202_4_k_cu_45563914_37934cuda3std3__45__cpo5beginE)
_ZN39_INTERNAL_d37f4202_4_k_cu_45563914_37934cuda3std3__45__cpo5beginE:
	.zero		1
	.type		_ZN39_INTERNAL_d37f4202_4_k_cu_45563914_37934cuda3std3__441_GLOBAL__N__d37f4202_4_k_cu_45563914_37936ignoreE,@object
	.size		_ZN39_INTERNAL_d37f4202_4_k_cu_45563914_37934cuda3std3__441_GLOBAL__N__d37f4202_4_k_cu_45563914_37936ignoreE,(_ZN39_INTERNAL_d37f4202_4_k_cu_45563914_37934cute7productE - _ZN39_INTERNAL_d37f4202_4_k_cu_45563914_37934cuda3std3__441_GLOBAL__N__d37f4202_4_k_cu_45563914_37936ignoreE)
_ZN39_INTERNAL_d37f4202_4_k_cu_45563914_37934cuda3std3__441_GLOBAL__N__d37f4202_4_k_cu_45563914_37936ignoreE:
	.zero		1
	.type		_ZN39_INTERNAL_d37f4202_4_k_cu_45563914_37934cute7productE,@object
	.size		_ZN39_INTERNAL_d37f4202_4_k_cu_45563914_37934cute7productE,(_ZN39_INTERNAL_d37f4202_4_k_cu_45563914_37934cuda3std3__45__cpo3endE - _ZN39_INTERNAL_d37f4202_4_k_cu_45563914_37934cute7productE)
_ZN39_INTERNAL_d37f4202_4_k_cu_45563914_37934cute7productE:
	.zero		1
	.type		_ZN39_INTERNAL_d37f4202_4_k_cu_45563914_37934cuda3std3__45__cpo3endE,@object
	.size		_ZN39_INTERNAL_d37f4202_4_k_cu_45563914_37934cuda3std3__45__cpo3endE,(_ZN39_INTERNAL_d37f4202_4_k_cu_45563914_37934cuda3std3__419piecewise_constructE - _ZN39_INTERNAL_d37f4202_4_k_cu_45563914_37934cuda3std3__45__cpo3endE)
_ZN39_INTERNAL_d37f4202_4_k_cu_45563914_37934cuda3std3__45__cpo3endE:
	.zero		1
	.type		_ZN39_INTERNAL_d37f4202_4_k_cu_45563914_37934cuda3std3__419piecewise_constructE,@object
	.size		_ZN39_INTERNAL_d37f4202_4_k_cu_45563914_37934cuda3std3__419piecewise_constructE,(_ZN39_INTERNAL_d37f4202_4_k_cu_45563914_37934cuda3std3__45__cpo4cendE - _ZN39_INTERNAL_d37f4202_4_k_cu_45563914_37934cuda3std3__419piecewise_constructE)
_ZN39_INTERNAL_d37f4202_4_k_cu_45563914_37934cuda3std3__419piecewise_constructE:
	.zero		1
	.type		_ZN39_INTERNAL_d37f4202_4_k_cu_45563914_37934cuda3std3__45__cpo4cendE,@object
	.size		_ZN39_INTERNAL_d37f4202_4_k_cu_45563914_37934cuda3std3__45__cpo4cendE,(_ZN39_INTERNAL_d37f4202_4_k_cu_45563914_37934cuda3std6ranges3__45__cpo4swapE - _ZN39_INTERNAL_d37f4202_4_k_cu_45563914_37934cuda3std3__45__cpo4cendE)
_ZN39_INTERNAL_d37f4202_4_k_cu_45563914_37934cuda3std3__45__cpo4cendE:
	.zero		1
	.type		_ZN39_INTERNAL_d37f4202_4_k_cu_45563914_37934cuda3std6ranges3__45__cpo4swapE,@object
	.size		_ZN39_INTERNAL_d37f4202_4_k_cu_45563914_37934cuda3std6ranges3__45__cpo4swapE,(.L_9 - _ZN39_INTERNAL_d37f4202_4_k_cu_45563914_37934cuda3std6ranges3__45__cpo4swapE)
_ZN39_INTERNAL_d37f4202_4_k_cu_45563914_37934cuda3std6ranges3__45__cpo4swapE:
	.zero		1
.L_9:


//--------------------- .nv.constant0._ZN7cutlass13device_kernelINS_4gemm6kernel13GemmUniversalIN4cute5tupleIJiiiiEEENS1_10collective13CollectiveMmaINS1_37MainloopSm90TmaGmmaWarpSpecializedFP8ILi12ENS5_IJNS4_1CILi2EEENSA_ILi1EEESC_EEENS1_35KernelTmaWarpSpecializedCooperativeEEENS5_IJNSA_ILi128EEESG_NSA_ILi64EEEEEENS_12float_e4m3_tENS5_IJlSC_lEEESJ_SK_NS4_8TiledMMAINS4_8MMA_AtomIJNS4_4SM904GMMA31MMA_64x128x32_F32E4M3E4M3_SS_TNILNSO_7ScaleInE1ELSQ_1EEEEEENS4_6LayoutISD_NS5_IJSC_NSA_ILi0EEESU_EEEEENS5_IJNS4_10UnderscoreESX_SX_EEEEENS4_13SM90_TMA_LOADENS4_14ComposedLayoutINS4_7SwizzleILi2ELi4ELi3EEENS4_18smem_ptr_flag_bitsILi8EEENST_INS5_IJNSA_ILi8EEESH_EEENS5_IJSH_SC_EEEEEEEvNS4_8identityENS4_23SM90_TMA_LOAD_MULTICASTES1A_vS1B_EENS_8epilogue10collective18CollectiveEpilogueINS1E_22Sm90TmaWarpSpecializedILi4ELi2ELi16ELb0ELb0EEEJSI_NS5_IJSG_NSA_ILi32EEEEEESJ_SK_SJ_SK_NS1E_6fusion15FusionCallbacksIS1I_NS1L_13LinCombEltActINS1E_6thread4SiLuESJ_fSJ_fLNS_15FloatRoundStyleE2EEESI_S1K_JEEES10_NS11_INS12_ILi1ELi4ELi3EEES15_NST_INS5_IJS16_S1J_EEENS5_IJS1J_SC_EEEEEEENS4_39AutoVectorizingCopyWithAssumedAlignmentILi128EEENS4_14SM90_TMA_STOREES1X_S1Z_NS4_9Copy_AtomIJNS4_17SM90_U32x4_STSM_NENS_6half_tEEEEvEEEvvEEEEvNT_6ParamsE --------------------------
	.section	.nv.constant0._ZN7cutlass13device_kernelINS_4gemm6kernel13GemmUniversalIN4cute5tupleIJiiiiEEENS1_10collective13CollectiveMmaINS1_37MainloopSm90TmaGmmaWarpSpecializedFP8ILi12ENS5_IJNS4_1CILi2EEENSA_ILi1EEESC_EEENS1_35KernelTmaWarpSpecializedCooperativeEEENS5_IJNSA_ILi128EEESG_NSA_ILi64EEEEEENS_12float_e4m3_tENS5_IJlSC_lEEESJ_SK_NS4_8TiledMMAINS4_8MMA_AtomIJNS4_4SM904GMMA31MMA_64x128x32_F32E4M3E4M3_SS_TNILNSO_7ScaleInE1ELSQ_1EEEEEENS4_6LayoutISD_NS5_IJSC_NSA_ILi0EEESU_EEEEENS5_IJNS4_10UnderscoreESX_SX_EEEEENS4_13SM90_TMA_LOADENS4_14ComposedLayoutINS4_7SwizzleILi2ELi4ELi3EEENS4_18smem_ptr_flag_bitsILi8EEENST_INS5_IJNSA_ILi8EEESH_EEENS5_IJSH_SC_EEEEEEEvNS4_8identityENS4_23SM90_TMA_LOAD_MULTICASTES1A_vS1B_EENS_8epilogue10collective18CollectiveEpilogueINS1E_22Sm90TmaWarpSpecializedILi4ELi2ELi16ELb0ELb0EEEJSI_NS5_IJSG_NSA_ILi32EEEEEESJ_SK_SJ_SK_NS1E_6fusion15FusionCallbacksIS1I_NS1L_13LinCombEltActINS1E_6thread4SiLuESJ_fSJ_fLNS_15FloatRoundStyleE2EEESI_S1K_JEEES10_NS11_INS12_ILi1ELi4ELi3EEES15_NST_INS5_IJS16_S1J_EEENS5_IJS1J_SC_EEEEEEENS4_39AutoVectorizingCopyWithAssumedAlignmentILi128EEENS4_14SM90_TMA_STOREES1X_S1Z_NS4_9Copy_AtomIJNS4_17SM90_U32x4_STSM_NENS_6half_tEEEEvEEEvvEEEEvNT_6ParamsE,"a",@progbits
	.sectionflags	@""
	.align	4
.nv.constant0._ZN7cutlass13device_kernelINS_4gemm6kernel13GemmUniversalIN4cute5tupleIJiiiiEEENS1_10collective13CollectiveMmaINS1_37MainloopSm90TmaGmmaWarpSpecializedFP8ILi12ENS5_IJNS4_1CILi2EEENSA_ILi1EEESC_EEENS1_35KernelTmaWarpSpecializedCooperativeEEENS5_IJNSA_ILi128EEESG_NSA_ILi64EEEEEENS_12float_e4m3_tENS5_IJlSC_lEEESJ_SK_NS4_8TiledMMAINS4_8MMA_AtomIJNS4_4SM904GMMA31MMA_64x128x32_F32E4M3E4M3_SS_TNILNSO_7ScaleInE1ELSQ_1EEEEEENS4_6LayoutISD_NS5_IJSC_NSA_ILi0EEESU_EEEEENS5_IJNS4_10UnderscoreESX_SX_EEEEENS4_13SM90_TMA_LOADENS4_14ComposedLayoutINS4_7SwizzleILi2ELi4ELi3EEENS4_18smem_ptr_flag_bitsILi8EEENST_INS5_IJNSA_ILi8EEESH_EEENS5_IJSH_SC_EEEEEEEvNS4_8identityENS4_23SM90_TMA_LOAD_MULTICASTES1A_vS1B_EENS_8epilogue10collective18CollectiveEpilogueINS1E_22Sm90TmaWarpSpecializedILi4ELi2ELi16ELb0ELb0EEEJSI_NS5_IJSG_NSA_ILi32EEEEEESJ_SK_SJ_SK_NS1E_6fusion15FusionCallbacksIS1I_NS1L_13LinCombEltActINS1E_6thread4SiLuESJ_fSJ_fLNS_15FloatRoundStyleE2EEESI_S1K_JEEES10_NS11_INS12_ILi1ELi4ELi3EEES15_NST_INS5_IJS16_S1J_EEENS5_IJS1J_SC_EEEEEEENS4_39AutoVectorizingCopyWithAssumedAlignmentILi128EEENS4_14SM90_TMA_STOREES1X_S1Z_NS4_9Copy_AtomIJNS4_17SM90_U32x4_STSM_NENS_6half_tEEEEvEEEvvEEEEvNT_6ParamsE:
	.zero		2432


//--------------------- SYMBOLS --------------------------

	.type		.nv.reservedSmem.offset0,@object
	.size		.nv.reservedSmem.offset0,0x4
	.type		__assertfail,@function
